	.target	sm_100a

	.elftype	@"ET_EXEC"


//--------------------- .note.nv.tkinfo           --------------------------
	.section	.note.nv.tkinfo,"",@"SHT_NOTE"
	.sectionflags	@"SHF_NOTE_NV_TKINFO"
	.tkinfo
        /*0018*/ 	.word	0x00000002
        /*0030*/ 	.string	""
        /*0030*/ 	.string	"ptxas"
        /*0030*/ 	.string	"Cuda compilation tools, release 13.0, V13.0.88"
        /*0030*/ 	.string	"Build cuda_13.0.r13.0/compiler.36424714_0"
        /*0030*/ 	.string	"-arch sm_100a -m 64 "



//--------------------- .note.nv.cuinfo           --------------------------
	.section	.note.nv.cuinfo,"",@"SHT_NOTE"
	.sectionflags	@"SHF_NOTE_NV_CUINFO"
        /*0018*/ 	.short	0x0002
        /*001a*/ 	.short	0x0064
        /*001c*/ 	.short	0x0082
	.zero		2


//--------------------- .nv.info                  --------------------------
	.section	.nv.info,"",@"SHT_CUDA_INFO"
	.align	4


	//----- nvinfo : EIATTR_REGCOUNT
	.align		4
        /*0000*/ 	.byte	0x04, 0x2f
        /*0002*/ 	.short	(.L_20 - .L_19)
	.align		4
.L_19:
        /*0004*/ 	.word	index@(_ZN7cutlass13device_kernelINS_4gemm6kernel13GemmUniversalIN4cute5tupleIJiiiiEEENS1_10collective13CollectiveMmaINS1_35MainloopSm100TmaUmmaWarpSpecializedILi5ELi2ELi2ENS5_IJNS4_1CILi8EEENSA_ILi1EEESC_EEEEENS5_IJNSA_ILi256EEESF_NSA_ILi128EEEEEEaNS5_IJlSC_lEEEaSI_NS4_8TiledMMAINS4_8MMA_AtomIJNS4_21SM100_MMA_S8_2x1SM_SSIaaiLi256ELi256ELNS4_4UMMA5MajorE0ELSN_0ELNSM_8SaturateE0EEEEEENS4_6LayoutINS5_IJSC_SC_SC_EEENS5_IJNSA_ILi0EEEST_ST_EEEEENS5_IJNS4_10UnderscoreESW_SW_EEEEENS4_18SM100_TMA_2SM_LOADENS4_14ComposedLayoutINS4_7SwizzleILi3ELi4ELi3EEENS4_18smem_ptr_flag_bitsILi8EEENSR_INS5_IJSB_SG_EEENS5_IJSG_SC_EEEEEEEvNS4_8identityENS4_28SM100_TMA_2SM_LOAD_MULTICASTES18_vS19_EENS_8epilogue10collective18CollectiveEpilogueINS1C_23Sm100TmaWarpSpecializedILi4ELi2ELi64ELb0ELb0EEEJNS5_IJSG_SF_SG_EEENS5_IJNSR_ISG_SC_EENSR_INSA_ILi64EEESC_EEEEEaSI_aSI_NS1C_6fusion15FusionCallbacksIS1G_NS1M_17LinearCombinationIaiaiLNS_15FloatRoundStyleE2EEES1H_S1L_JEEENS4_5SM1004TMEM4LOAD26SM100_TMEM_LOAD_32dp32b64xENS4_13SM90_TMA_LOADENS10_INS11_ILi2ELi4ELi3EEES14_NSR_INS5_IJSB_S1J_EEENS5_IJS1J_SC_EEEEEEENS4_39AutoVectorizingCopyWithAssumedAlignmentILi128EEENS4_14SM90_TMA_STOREES21_S23_S23_EEEvvEEEEvNT_6ParamsE)
        /*0008*/ 	.word	0x000000a4


	//----- nvinfo : EIATTR_FRAME_SIZE
	.align		4
.L_20:
        /*000c*/ 	.byte	0x04, 0x11
        /*000e*/ 	.short	(.L_22 - .L_21)
	.align		4
.L_21:
        /*0010*/ 	.word	index@($__internal_2_$__cuda_sm10x_tcgen05_guardrail_trap_unallocated_columns_being_dealloced)
        /*0014*/ 	.word	0x00000000


	//----- nvinfo : EIATTR_FRAME_SIZE
	.align		4
.L_22:
        /*0018*/ 	.byte	0x04, 0x11
        /*001a*/ 	.short	(.L_24 - .L_23)
	.align		4
.L_23:
        /*001c*/ 	.word	index@($__internal_1_$__cuda_sm10x_tcgen05_guardrail_trap_phase_invalid_during_alloc)
        /*0020*/ 	.word	0x00000000


	//----- nvinfo : EIATTR_FRAME_SIZE
	.align		4
.L_24:
        /*0024*/ 	.byte	0x04, 0x11
        /*0026*/ 	.short	(.L_26 - .L_25)
	.align		4
.L_25:
        /*0028*/ 	.word	index@($__internal_0_$__cuda_sm10x_tcgen05_guardrail_trap_col_being_dealloced_not_returned_by_alloc)
        /*002c*/ 	.word	0x00000000


	//----- nvinfo : EIATTR_FRAME_SIZE
	.align		4
.L_26:
        /*0030*/ 	.byte	0x04, 0x11
        /*0032*/ 	.short	(.L_28 - .L_27)
	.align		4
.L_27:
        /*0034*/ 	.word	index@(_ZN7cutlass13device_kernelINS_4gemm6kernel13GemmUniversalIN4cute5tupleIJiiiiEEENS1_10collective13CollectiveMmaINS1_35MainloopSm100TmaUmmaWarpSpecializedILi5ELi2ELi2ENS5_IJNS4_1CILi8EEENSA_ILi1EEESC_EEEEENS5_IJNSA_ILi256EEESF_NSA_ILi128EEEEEEaNS5_IJlSC_lEEEaSI_NS4_8TiledMMAINS4_8MMA_AtomIJNS4_21SM100_MMA_S8_2x1SM_SSIaaiLi256ELi256ELNS4_4UMMA5MajorE0ELSN_0ELNSM_8SaturateE0EEEEEENS4_6LayoutINS5_IJSC_SC_SC_EEENS5_IJNSA_ILi0EEEST_ST_EEEEENS5_IJNS4_10UnderscoreESW_SW_EEEEENS4_18SM100_TMA_2SM_LOADENS4_14ComposedLayoutINS4_7SwizzleILi3ELi4ELi3EEENS4_18smem_ptr_flag_bitsILi8EEENSR_INS5_IJSB_SG_EEENS5_IJSG_SC_EEEEEEEvNS4_8identityENS4_28SM100_TMA_2SM_LOAD_MULTICASTES18_vS19_EENS_8epilogue10collective18CollectiveEpilogueINS1C_23Sm100TmaWarpSpecializedILi4ELi2ELi64ELb0ELb0EEEJNS5_IJSG_SF_SG_EEENS5_IJNSR_ISG_SC_EENSR_INSA_ILi64EEESC_EEEEEaSI_aSI_NS1C_6fusion15FusionCallbacksIS1G_NS1M_17LinearCombinationIaiaiLNS_15FloatRoundStyleE2EEES1H_S1L_JEEENS4_5SM1004TMEM4LOAD26SM100_TMEM_LOAD_32dp32b64xENS4_13SM90_TMA_LOADENS10_INS11_ILi2ELi4ELi3EEES14_NSR_INS5_IJSB_S1J_EEENS5_IJS1J_SC_EEEEEEENS4_39AutoVectorizingCopyWithAssumedAlignmentILi128EEENS4_14SM90_TMA_STOREES21_S23_S23_EEEvvEEEEvNT_6ParamsE)
        /*0038*/ 	.word	0x00000000


	//----- nvinfo : EIATTR_MIN_STACK_SIZE
	.align		4
.L_28:
        /*003c*/ 	.byte	0x04, 0x12
        /*003e*/ 	.short	(.L_30 - .L_29)
	.align		4
.L_29:
        /*0040*/ 	.word	index@(_ZN7cutlass13device_kernelINS_4gemm6kernel13GemmUniversalIN4cute5tupleIJiiiiEEENS1_10collective13CollectiveMmaINS1_35MainloopSm100TmaUmmaWarpSpecializedILi5ELi2ELi2ENS5_IJNS4_1CILi8EEENSA_ILi1EEESC_EEEEENS5_IJNSA_ILi256EEESF_NSA_ILi128EEEEEEaNS5_IJlSC_lEEEaSI_NS4_8TiledMMAINS4_8MMA_AtomIJNS4_21SM100_MMA_S8_2x1SM_SSIaaiLi256ELi256ELNS4_4UMMA5MajorE0ELSN_0ELNSM_8SaturateE0EEEEEENS4_6LayoutINS5_IJSC_SC_SC_EEENS5_IJNSA_ILi0EEEST_ST_EEEEENS5_IJNS4_10UnderscoreESW_SW_EEEEENS4_18SM100_TMA_2SM_LOADENS4_14ComposedLayoutINS4_7SwizzleILi3ELi4ELi3EEENS4_18smem_ptr_flag_bitsILi8EEENSR_INS5_IJSB_SG_EEENS5_IJSG_SC_EEEEEEEvNS4_8identityENS4_28SM100_TMA_2SM_LOAD_MULTICASTES18_vS19_EENS_8epilogue10collective18CollectiveEpilogueINS1C_23Sm100TmaWarpSpecializedILi4ELi2ELi64ELb0ELb0EEEJNS5_IJSG_SF_SG_EEENS5_IJNSR_ISG_SC_EENSR_INSA_ILi64EEESC_EEEEEaSI_aSI_NS1C_6fusion15FusionCallbacksIS1G_NS1M_17LinearCombinationIaiaiLNS_15FloatRoundStyleE2EEES1H_S1L_JEEENS4_5SM1004TMEM4LOAD26SM100_TMEM_LOAD_32dp32b64xENS4_13SM90_TMA_LOADENS10_INS11_ILi2ELi4ELi3EEES14_NSR_INS5_IJSB_S1J_EEENS5_IJS1J_SC_EEEEEEENS4_39AutoVectorizingCopyWithAssumedAlignmentILi128EEENS4_14SM90_TMA_STOREES21_S23_S23_EEEvvEEEEvNT_6ParamsE)
        /*0044*/ 	.word	0x00000000
.L_30:


//--------------------- .nv.compat                --------------------------
	.section	.nv.compat,"",@"SHT_CUDA_COMPAT_INFO"
	.align	4
        /*0000*/ 	.byte	0x02, 0x09, 0x01, 0x00, 0x02, 0x02, 0x03, 0x00, 0x02, 0x05, 0x06, 0x00, 0x03, 0x07, 0x01, 0x01
        /*0010*/ 	.byte	0x02, 0x03, 0x01, 0x00, 0x02, 0x06, 0x01, 0x00, 0x04, 0x0b, 0x08, 0x00, 0x01, 0x00, 0x00, 0x00
        /*0020*/ 	.byte	0x00, 0x00, 0x00, 0x00


//--------------------- .nv.info._ZN7cutlass13device_kernelINS_4gemm6kernel13GemmUniversalIN4cute5tupleIJiiiiEEENS1_10collective13CollectiveMmaINS1_35MainloopSm100TmaUmmaWarpSpecializedILi5ELi2ELi2ENS5_IJNS4_1CILi8EEENSA_ILi1EEESC_EEEEENS5_IJNSA_ILi256EEESF_NSA_ILi128EEEEEEaNS5_IJlSC_lEEEaSI_NS4_8TiledMMAINS4_8MMA_AtomIJNS4_21SM100_MMA_S8_2x1SM_SSIaaiLi256ELi256ELNS4_4UMMA5MajorE0ELSN_0ELNSM_8SaturateE0EEEEEENS4_6LayoutINS5_IJSC_SC_SC_EEENS5_IJNSA_ILi0EEEST_ST_EEEEENS5_IJNS4_10UnderscoreESW_SW_EEEEENS4_18SM100_TMA_2SM_LOADENS4_14ComposedLayoutINS4_7SwizzleILi3ELi4ELi3EEENS4_18smem_ptr_flag_bitsILi8EEENSR_INS5_IJSB_SG_EEENS5_IJSG_SC_EEEEEEEvNS4_8identityENS4_28SM100_TMA_2SM_LOAD_MULTICASTES18_vS19_EENS_8epilogue10collective18CollectiveEpilogueINS1C_23Sm100TmaWarpSpecializedILi4ELi2ELi64ELb0ELb0EEEJNS5_IJSG_SF_SG_EEENS5_IJNSR_ISG_SC_EENSR_INSA_ILi64EEESC_EEEEEaSI_aSI_NS1C_6fusion15FusionCallbacksIS1G_NS1M_17LinearCombinationIaiaiLNS_15FloatRoundStyleE2EEES1H_S1L_JEEENS4_5SM1004TMEM4LOAD26SM100_TMEM_LOAD_32dp32b64xENS4_13SM90_TMA_LOADENS10_INS11_ILi2ELi4ELi3EEES14_NSR_INS5_IJSB_S1J_EEENS5_IJS1J_SC_EEEEEEENS4_39AutoVectorizingCopyWithAssumedAlignmentILi128EEENS4_14SM90_TMA_STOREES21_S23_S23_EEEvvEEEEvNT_6ParamsE --------------------------
	.section	.nv.info._ZN7cutlass13device_kernelINS_4gemm6kernel13GemmUniversalIN4cute5tupleIJiiiiEEENS1_10collective13CollectiveMmaINS1_35MainloopSm100TmaUmmaWarpSpecializedILi5ELi2ELi2ENS5_IJNS4_1CILi8EEENSA_ILi1EEESC_EEEEENS5_IJNSA_ILi256EEESF_NSA_ILi128EEEEEEaNS5_IJlSC_lEEEaSI_NS4_8TiledMMAINS4_8MMA_AtomIJNS4_21SM100_MMA_S8_2x1SM_SSIaaiLi256ELi256ELNS4_4UMMA5MajorE0ELSN_0ELNSM_8SaturateE0EEEEEENS4_6LayoutINS5_IJSC_SC_SC_EEENS5_IJNSA_ILi0EEEST_ST_EEEEENS5_IJNS4_10UnderscoreESW_SW_EEEEENS4_18SM100_TMA_2SM_LOADENS4_14ComposedLayoutINS4_7SwizzleILi3ELi4ELi3EEENS4_18smem_ptr_flag_bitsILi8EEENSR_INS5_IJSB_SG_EEENS5_IJSG_SC_EEEEEEEvNS4_8identityENS4_28SM100_TMA_2SM_LOAD_MULTICASTES18_vS19_EENS_8epilogue10collective18CollectiveEpilogueINS1C_23Sm100TmaWarpSpecializedILi4ELi2ELi64ELb0ELb0EEEJNS5_IJSG_SF_SG_EEENS5_IJNSR_ISG_SC_EENSR_INSA_ILi64EEESC_EEEEEaSI_aSI_NS1C_6fusion15FusionCallbacksIS1G_NS1M_17LinearCombinationIaiaiLNS_15FloatRoundStyleE2EEES1H_S1L_JEEENS4_5SM1004TMEM4LOAD26SM100_TMEM_LOAD_32dp32b64xENS4_13SM90_TMA_LOADENS10_INS11_ILi2ELi4ELi3EEES14_NSR_INS5_IJSB_S1J_EEENS5_IJS1J_SC_EEEEEEENS4_39AutoVectorizingCopyWithAssumedAlignmentILi128EEENS4_14SM90_TMA_STOREES21_S23_S23_EEEvvEEEEvNT_6ParamsE,"",@"SHT_CUDA_INFO"
	.sectionflags	@""
	.align	4


	//----- nvinfo : EIATTR_CUDA_API_VERSION
	.align		4
        /*0000*/ 	.byte	0x04, 0x37
        /*0002*/ 	.short	(.L_32 - .L_31)
.L_31:
        /*0004*/ 	.word	0x00000082


	//----- nvinfo : EIATTR_KPARAM_INFO
	.align		4
.L_32:
        /*0008*/ 	.byte	0x04, 0x17
        /*000a*/ 	.short	(.L_34 - .L_33)
.L_33:
        /*000c*/ 	.word	0x00000000
        /*0010*/ 	.short	0x0000
        /*0012*/ 	.short	0x0000
        /*0014*/ 	.byte	0x00, 0xf0, 0x01, 0x20


	//----- nvinfo : EIATTR_AT_ENTRY_FRAGMENTS
	.align		4
.L_34:
        /*0018*/ 	.byte	0x04, 0x4f
        /*001a*/ 	.short	(.L_36 - .L_35)


	//   ....[0]....
.L_35:
        /*001c*/ 	.word	0x00000007


	//----- nvinfo : EIATTR_RESERVED_SMEM_USED
	.align		4
.L_36:
        /*0020*/ 	.byte	0x01, 0x41
	.zero		2


	//----- nvinfo : EIATTR_SPARSE_MMA_MASK
	.align		4
        /*0024*/ 	.byte	0x03, 0x50
        /*0026*/ 	.short	0x0000


	//----- nvinfo : EIATTR_TCGEN05_2CTA_USED
	.align		4
        /*0028*/ 	.byte	0x01, 0x52
	.zero		2


	//----- nvinfo : EIATTR_MAXREG_COUNT
	.align		4
        /*002c*/ 	.byte	0x03, 0x1b
        /*002e*/ 	.short	0x00ff


	//----- nvinfo : EIATTR_NUM_BARRIERS
	.align		4
        /*0030*/ 	.byte	0x02, 0x4c
        /*0032*/ 	.byte	0x07
	.zero		1


	//----- nvinfo : EIATTR_EXTERNS
	.align		4
        /*0034*/ 	.byte	0x04, 0x0f
        /*0036*/ 	.short	(.L_38 - .L_37)


	//   ....[0]....
	.align		4
.L_37:
        /*0038*/ 	.word	index@(__assertfail)


	//----- nvinfo : EIATTR_MERCURY_ISA_VERSION
	.align		4
.L_38:
        /*003c*/ 	.byte	0x03, 0x5f
        /*003e*/ 	.short	0x0101


	//----- nvinfo : EIATTR_INT_WARP_WIDE_INSTR_OFFSETS
	.align		4
        /*0040*/ 	.byte	0x04, 0x31
        /*0042*/ 	.short	(.L_40 - .L_39)


	//   ....[0]....
.L_39:
        /*0044*/ 	.word	0x00000d50


	//   ....[1]....
        /*0048*/ 	.word	0x00000df0


	//   ....[2]....
        /*004c*/ 	.word	0x00004290


	//   ....[3]....
        /*0050*/ 	.word	0x000042b0


	//   ....[4]....
        /*0054*/ 	.word	0x000042e0


	//   ....[5]....
        /*0058*/ 	.word	0x00004ea0


	//   ....[6]....
        /*005c*/ 	.word	0x00004f00


	//   ....[7]....
        /*0060*/ 	.word	0x00004ff0


	//   ....[8]....
        /*0064*/ 	.word	0x00005070


	//   ....[9]....
        /*0068*/ 	.word	0x00005170


	//   ....[10]....
        /*006c*/ 	.word	0x00005200


	//   ....[11]....
        /*0070*/ 	.word	0x00005300


	//   ....[12]....
        /*0074*/ 	.word	0x000053b0


	//----- nvinfo : EIATTR_COOP_GROUP_MASK_REGIDS
	.align		4
.L_40:
        /*0078*/ 	.byte	0x04, 0x29
        /*007a*/ 	.short	(.L_42 - .L_41)


	//   ....[0]....
.L_41:
        /*007c*/ 	.word	0xffffffff


	//   ....[1]....
        /*0080*/ 	.word	0xffffffff


	//   ....[2]....
        /*0084*/ 	.word	0xffffffff


	//   ....[3]....
        /*0088*/ 	.word	0xffffffff


	//   ....[4]....
        /*008c*/ 	.word	0xffffffff


	//   ....[5]....
        /*0090*/ 	.word	0xffffffff


	//   ....[6]....
        /*0094*/ 	.word	0xffffffff


	//   ....[7]....
        /*0098*/ 	.word	0xffffffff


	//   ....[8]....
        /*009c*/ 	.word	0xffffffff


	//   ....[9]....
        /*00a0*/ 	.word	0xffffffff


	//   ....[10]....
        /*00a4*/ 	.word	0xffffffff


	//   ....[11]....
        /*00a8*/ 	.word	0xffffffff


	//   ....[12]....
        /*00ac*/ 	.word	0xffffffff


	//   ....[13]....
        /*00b0*/ 	.word	0xffffffff


	//----- nvinfo : EIATTR_COOP_GROUP_INSTR_OFFSETS
	.align		4
.L_42:
        /*00b4*/ 	.byte	0x04, 0x28
        /*00b6*/ 	.short	(.L_44 - .L_43)


	//   ....[0]....
.L_43:
        /*00b8*/ 	.word	0x000000b0


	//   ....[1]....
        /*00bc*/ 	.word	0x00000520


	//   ....[2]....
        /*00c0*/ 	.word	0x00000700


	//   ....[3]....
        /*00c4*/ 	.word	0x00000890


	//   ....[4]....
        /*00c8*/ 	.word	0x00000980


	//   ....[5]....
        /*00cc*/ 	.word	0x00000ae0


	//   ....[6]....
        /*00d0*/ 	.word	0x00000c30


	//   ....[7]....
        /*00d4*/ 	.word	0x00000e70


	//   ....[8]....
        /*00d8*/ 	.word	0x00002240


	//   ....[9]....
        /*00dc*/ 	.word	0x00003190


	//   ....[10]....
        /*00e0*/ 	.word	0x00003660


	//   ....[11]....
        /*00e4*/ 	.word	0x00003690


	//   ....[12]....
        /*00e8*/ 	.word	0x00004190


	//   ....[13]....
        /*00ec*/ 	.word	0x000043a0


	//----- nvinfo : EIATTR_VRC_CTA_INIT_COUNT
	.align		4
.L_44:
        /*00f0*/ 	.byte	0x02, 0x4a
        /*00f2*/ 	.byte	0x80
	.zero		1


	//----- nvinfo : EIATTR_SYSCALL_OFFSETS
	.align		4
        /*00f4*/ 	.byte	0x04, 0x46
        /*00f6*/ 	.short	(.L_46 - .L_45)


	//   ....[0]....
.L_45:
        /*00f8*/ 	.word	0x00006020


	//   ....[1]....
        /*00fc*/ 	.word	0x00006160


	//   ....[2]....
        /*0100*/ 	.word	0x000069f0


	//   ....[3]....
        /*0104*/ 	.word	0x00007ff0


	//   ....[4]....
        /*0108*/ 	.word	0x00009590


	//   ....[5]....
        /*010c*/ 	.word	0x0000ab60


	//----- nvinfo : EIATTR_MBARRIER_INSTR_OFFSETS
	.align		4
.L_46:
        /*0110*/ 	.byte	0x04, 0x39
        /*0112*/ 	.short	(.L_48 - .L_47)


	//   ....[0]....
.L_47:
        /*0114*/ 	.word	0x00000650
        /*0118*/ 	.word	0x000000ff
        /*011c*/ 	.word	0x00000000
        /*0120*/ 	.short	0x0100
        /*0122*/ 	.byte	0x04
	.zero		1


	//   ....[1]....
        /*0124*/ 	.word	0x00000660
        /*0128*/ 	.word	0x000000ff
        /*012c*/ 	.word	0x00000028
        /*0130*/ 	.short	0x0100
        /*0132*/ 	.byte	0x04
	.zero		1


	//   ....[2]....
        /*0134*/ 	.word	0x00000670
        /*0138*/ 	.word	0x000000ff
        /*013c*/ 	.word	0x00000008
        /*0140*/ 	.short	0x0100
        /*0142*/ 	.byte	0x04
	.zero		1


	//   ....[3]....
        /*0144*/ 	.word	0x00000680
        /*0148*/ 	.word	0x000000ff
        /*014c*/ 	.word	0x00000030
        /*0150*/ 	.short	0x0100
        /*0152*/ 	.byte	0x04
	.zero		1


	//   ....[4]....
        /*0154*/ 	.word	0x00000690
        /*0158*/ 	.word	0x000000ff
        /*015c*/ 	.word	0x00000010
        /*0160*/ 	.short	0x0100
        /*0162*/ 	.byte	0x04
	.zero		1


	//   ....[5]....
        /*0164*/ 	.word	0x000006a0
        /*0168*/ 	.word	0x000000ff
        /*016c*/ 	.word	0x00000038
        /*0170*/ 	.short	0x0100
        /*0172*/ 	.byte	0x04
	.zero		1


	//   ....[6]....
        /*0174*/ 	.word	0x000006b0
        /*0178*/ 	.word	0x000000ff
        /*017c*/ 	.word	0x00000018
        /*0180*/ 	.short	0x0100
        /*0182*/ 	.byte	0x04
	.zero		1


	//   ....[7]....
        /*0184*/ 	.word	0x000006c0
        /*0188*/ 	.word	0x000000ff
        /*018c*/ 	.word	0x00000040
        /*0190*/ 	.short	0x0100
        /*0192*/ 	.byte	0x04
	.zero		1


	//   ....[8]....
        /*0194*/ 	.word	0x000006d0
        /*0198*/ 	.word	0x000000ff
        /*019c*/ 	.word	0x00000020
        /*01a0*/ 	.short	0x0100
        /*01a2*/ 	.byte	0x04
	.zero		1


	//   ....[9]....
        /*01a4*/ 	.word	0x000006e0
        /*01a8*/ 	.word	0x000000ff
        /*01ac*/ 	.word	0x00000048
        /*01b0*/ 	.short	0x0100
        /*01b2*/ 	.byte	0x04
	.zero		1


	//   ....[10]....
        /*01b4*/ 	.word	0x00000800
        /*01b8*/ 	.word	0x000000ff
        /*01bc*/ 	.word	0x00000050
        /*01c0*/ 	.short	0x0100
        /*01c2*/ 	.byte	0x04
	.zero		1


	//   ....[11]....
        /*01c4*/ 	.word	0x00000810
        /*01c8*/ 	.word	0x000000ff
        /*01cc*/ 	.word	0x00000070
        /*01d0*/ 	.short	0x0100
        /*01d2*/ 	.byte	0x04
	.zero		1


	//   ....[12]....
        /*01d4*/ 	.word	0x00000820
        /*01d8*/ 	.word	0x000000ff
        /*01dc*/ 	.word	0x00000058
        /*01e0*/ 	.short	0x0100
        /*01e2*/ 	.byte	0x04
	.zero		1


	//   ....[13]....
        /*01e4*/ 	.word	0x00000830
        /*01e8*/ 	.word	0x000000ff
        /*01ec*/ 	.word	0x00000078
        /*01f0*/ 	.short	0x0100
        /*01f2*/ 	.byte	0x04
	.zero		1


	//   ....[14]....
        /*01f4*/ 	.word	0x00000840
        /*01f8*/ 	.word	0x000000ff
        /*01fc*/ 	.word	0x00000060
        /*0200*/ 	.short	0x0100
        /*0202*/ 	.byte	0x04
	.zero		1


	//   ....[15]....
        /*0204*/ 	.word	0x00000850
        /*0208*/ 	.word	0x000000ff
        /*020c*/ 	.word	0x00000080
        /*0210*/ 	.short	0x0100
        /*0212*/ 	.byte	0x04
	.zero		1


	//   ....[16]....
        /*0214*/ 	.word	0x00000860
        /*0218*/ 	.word	0x000000ff
        /*021c*/ 	.word	0x00000068
        /*0220*/ 	.short	0x0100
        /*0222*/ 	.byte	0x04
	.zero		1


	//   ....[17]....
        /*0224*/ 	.word	0x00000870
        /*0228*/ 	.word	0x000000ff
        /*022c*/ 	.word	0x00000088
        /*0230*/ 	.short	0x0100
        /*0232*/ 	.byte	0x04
	.zero		1


	//   ....[18]....
        /*0234*/ 	.word	0x00000950
        /*0238*/ 	.word	0x000000ff
        /*023c*/ 	.word	0x00000090
        /*0240*/ 	.short	0x0100
        /*0242*/ 	.byte	0x06
	.zero		1


	//   ....[19]....
        /*0244*/ 	.word	0x00000960
        /*0248*/ 	.word	0x000000ff
        /*024c*/ 	.word	0x00000098
        /*0250*/ 	.short	0x0100
        /*0252*/ 	.byte	0x06
	.zero		1


	//   ....[20]....
        /*0254*/ 	.word	0x00000a90
        /*0258*/ 	.word	0x000000ff
        /*025c*/ 	.word	0x000000a0
        /*0260*/ 	.short	0x0100
        /*0262*/ 	.byte	0x06
	.zero		1


	//   ....[21]....
        /*0264*/ 	.word	0x00000aa0
        /*0268*/ 	.word	0x000000ff
        /*026c*/ 	.word	0x000000b0
        /*0270*/ 	.short	0x0100
        /*0272*/ 	.byte	0x06
	.zero		1


	//   ....[22]....
        /*0274*/ 	.word	0x00000ab0
        /*0278*/ 	.word	0x000000ff
        /*027c*/ 	.word	0x000000a8
        /*0280*/ 	.short	0x0100
        /*0282*/ 	.byte	0x06
	.zero		1


	//   ....[23]....
        /*0284*/ 	.word	0x00000ac0
        /*0288*/ 	.word	0x000000ff
        /*028c*/ 	.word	0x000000b8
        /*0290*/ 	.short	0x0100
        /*0292*/ 	.byte	0x06
	.zero		1


	//   ....[24]....
        /*0294*/ 	.word	0x00000be0
        /*0298*/ 	.word	0x000000ff
        /*029c*/ 	.word	0x000000c0
        /*02a0*/ 	.short	0x0100
        /*02a2*/ 	.byte	0x04
	.zero		1


	//   ....[25]....
        /*02a4*/ 	.word	0x00000bf0
        /*02a8*/ 	.word	0x000000ff
        /*02ac*/ 	.word	0x000000d0
        /*02b0*/ 	.short	0x0100
        /*02b2*/ 	.byte	0x04
	.zero		1


	//   ....[26]....
        /*02b4*/ 	.word	0x00000c00
        /*02b8*/ 	.word	0x000000ff
        /*02bc*/ 	.word	0x000000c8
        /*02c0*/ 	.short	0x0100
        /*02c2*/ 	.byte	0x04
	.zero		1


	//   ....[27]....
        /*02c4*/ 	.word	0x00000c10
        /*02c8*/ 	.word	0x000000ff
        /*02cc*/ 	.word	0x000000d8
        /*02d0*/ 	.short	0x0100
        /*02d2*/ 	.byte	0x04
	.zero		1


	//   ....[28]....
        /*02d4*/ 	.word	0x00000d00
        /*02d8*/ 	.word	0x000000ff
        /*02dc*/ 	.word	0x000000e0
        /*02e0*/ 	.short	0x0100
        /*02e2*/ 	.byte	0x04
	.zero		1


	//   ....[29]....
        /*02e4*/ 	.word	0x00000d10
        /*02e8*/ 	.word	0x000000ff
        /*02ec*/ 	.word	0x000000f0
        /*02f0*/ 	.short	0x0100
        /*02f2*/ 	.byte	0x04
	.zero		1


	//   ....[30]....
        /*02f4*/ 	.word	0x00000d20
        /*02f8*/ 	.word	0x000000ff
        /*02fc*/ 	.word	0x000000e8
        /*0300*/ 	.short	0x0100
        /*0302*/ 	.byte	0x04
	.zero		1


	//   ....[31]....
        /*0304*/ 	.word	0x00000d30
        /*0308*/ 	.word	0x000000ff
        /*030c*/ 	.word	0x000000f8
        /*0310*/ 	.short	0x0100
        /*0312*/ 	.byte	0x04
	.zero		1


	//   ....[32]....
        /*0314*/ 	.word	0x00000e30
        /*0318*/ 	.word	0x000000ff
        /*031c*/ 	.word	0x00000100
        /*0320*/ 	.short	0x0100
        /*0322*/ 	.byte	0x06
	.zero		1


	//   ....[33]....
        /*0324*/ 	.word	0x00001a70
        /*0328*/ 	.word	0x00000003
        /*032c*/ 	.word	0x000000f0
        /*0330*/ 	.short	0x010a
        /*0332*/ 	.byte	0xff
	.zero		1


	//   ....[34]....
        /*0334*/ 	.word	0x00001aa0
        /*0338*/ 	.word	0x00000003
        /*033c*/ 	.word	0x000000e0
        /*0340*/ 	.short	0x0101
        /*0342*/ 	.byte	0xff
	.zero		1


	//   ....[35]....
        /*0344*/ 	.word	0x00001b60
        /*0348*/ 	.word	0x000000ff
        /*034c*/ 	.word	0x00000028
        /*0350*/ 	.short	0x010a
        /*0352*/ 	.byte	0x04
	.zero		1


	//   ....[36]....
        /*0354*/ 	.word	0x00001c20
        /*0358*/ 	.word	0x000000ff
        /*035c*/ 	.word	0x00000028
        /*0360*/ 	.short	0x010a
        /*0362*/ 	.byte	0x21
	.zero		1


	//   ....[37]....
        /*0364*/ 	.word	0x00001dd0
        /*0368*/ 	.word	0x000000ff
        /*036c*/ 	.word	0x00000028
        /*0370*/ 	.short	0x010a
        /*0372*/ 	.byte	0x05
	.zero		1


	//   ....[38]....
        /*0374*/ 	.word	0x00001ee0
        /*0378*/ 	.word	0x000000ff
        /*037c*/ 	.word	0x00000098
        /*0380*/ 	.short	0x0101
        /*0382*/ 	.byte	0x06
	.zero		1


	//   ....[39]....
        /*0384*/ 	.word	0x00001f00
        /*0388*/ 	.word	0x000000ff
        /*038c*/ 	.word	0x00000028
        /*0390*/ 	.short	0x010a
        /*0392*/ 	.byte	0x04
	.zero		1


	//   ....[40]....
        /*0394*/ 	.word	0x00001f80
        /*0398*/ 	.word	0x000000ff
        /*039c*/ 	.word	0x00000028
        /*03a0*/ 	.short	0x010a
        /*03a2*/ 	.byte	0x11
	.zero		1


	//   ....[41]....
        /*03a4*/ 	.word	0x00002110
        /*03a8*/ 	.word	0x000000ff
        /*03ac*/ 	.word	0x00000028
        /*03b0*/ 	.short	0x010a
        /*03b2*/ 	.byte	0x05
	.zero		1


	//   ....[42]....
        /*03b4*/ 	.word	0x00002270
        /*03b8*/ 	.word	0x00000003
        /*03bc*/ 	.word	0x000000a0
        /*03c0*/ 	.short	0x010a
        /*03c2*/ 	.byte	0xff
	.zero		1


	//   ....[43]....
        /*03c4*/ 	.word	0x000023c0
        /*03c8*/ 	.word	0x00000000
        /*03cc*/ 	.word	0x00000000
        /*03d0*/ 	.short	0x0101
        /*03d2*/ 	.byte	0xff
	.zero		1


	//   ....[44]....
        /*03d4*/ 	.word	0x00002980
        /*03d8*/ 	.word	0x000000ff
        /*03dc*/ 	.word	0x00000000
        /*03e0*/ 	.short	0x010a
        /*03e2*/ 	.byte	0x04
	.zero		1


	//   ....[45]....
        /*03e4*/ 	.word	0x00002a10
        /*03e8*/ 	.word	0x000000ff
        /*03ec*/ 	.word	0x00000000
        /*03f0*/ 	.short	0x010a
        /*03f2*/ 	.byte	0x05
	.zero		1


	//   ....[46]....
        /*03f4*/ 	.word	0x00002aa0
        /*03f8*/ 	.word	0x000000ff
        /*03fc*/ 	.word	0x00000000
        /*0400*/ 	.short	0x010a
        /*0402*/ 	.byte	0x05
	.zero		1


	//   ....[47]....
        /*0404*/ 	.word	0x00002b30
        /*0408*/ 	.word	0x000000ff
        /*040c*/ 	.word	0x00000000
        /*0410*/ 	.short	0x010a
        /*0412*/ 	.byte	0x05
	.zero		1


	//   ....[48]....
        /*0414*/ 	.word	0x00002bd0
        /*0418*/ 	.word	0x00000000
        /*041c*/ 	.word	0x00000000
        /*0420*/ 	.short	0x010a
        /*0422*/ 	.byte	0xff
	.zero		1


	//   ....[49]....
        /*0424*/ 	.word	0x00002cf0
        /*0428*/ 	.word	0x00000000
        /*042c*/ 	.word	0x000000e0
        /*0430*/ 	.short	0x010a
        /*0432*/ 	.byte	0xff
	.zero		1


	//   ....[50]....
        /*0434*/ 	.word	0x00002d60
        /*0438*/ 	.word	0x00000004
        /*043c*/ 	.word	0x00000000
        /*0440*/ 	.short	0x0101
        /*0442*/ 	.byte	0xff
	.zero		1


	//   ....[51]....
        /*0444*/ 	.word	0x00002d80
        /*0448*/ 	.word	0x000000ff
        /*044c*/ 	.word	0x000000b0
        /*0450*/ 	.short	0x010a
        /*0452*/ 	.byte	0x04
	.zero		1


	//   ....[52]....
        /*0454*/ 	.word	0x00002ea0
        /*0458*/ 	.word	0x00000000
        /*045c*/ 	.word	0x000000a0
        /*0460*/ 	.short	0x010a
        /*0462*/ 	.byte	0xff
	.zero		1


	//   ....[53]....
        /*0464*/ 	.word	0x00002fa0
        /*0468*/ 	.word	0x00000000
        /*046c*/ 	.word	0x00000000
        /*0470*/ 	.short	0x0101
        /*0472*/ 	.byte	0xff
	.zero		1


	//   ....[54]....
        /*0474*/ 	.word	0x00003030
        /*0478*/ 	.word	0x000000ff
        /*047c*/ 	.word	0x000000b0
        /*0480*/ 	.short	0x0106
        /*0482*/ 	.byte	0x04
	.zero		1


	//   ....[55]....
        /*0484*/ 	.word	0x00003050
        /*0488*/ 	.word	0x000000ff
        /*048c*/ 	.word	0x000000b0
        /*0490*/ 	.short	0x010a
        /*0492*/ 	.byte	0x04
	.zero		1


	//   ....[56]....
        /*0494*/ 	.word	0x000030e0
        /*0498*/ 	.word	0x000000ff
        /*049c*/ 	.word	0x000000b0
        /*04a0*/ 	.short	0x0106
        /*04a2*/ 	.byte	0x07
	.zero		1


	//   ....[57]....
        /*04a4*/ 	.word	0x00003120
        /*04a8*/ 	.word	0x00000000
        /*04ac*/ 	.word	0x000000b0
        /*04b0*/ 	.short	0x010a
        /*04b2*/ 	.byte	0xff
	.zero		1


	//   ....[58]....
        /*04b4*/ 	.word	0x00003360
        /*04b8*/ 	.word	0x000000ff
        /*04bc*/ 	.word	0x00000008
        /*04c0*/ 	.short	0x010a
        /*04c2*/ 	.byte	0x05
	.zero		1


	//   ....[59]....
        /*04c4*/ 	.word	0x00003380
        /*04c8*/ 	.word	0x000000ff
        /*04cc*/ 	.word	0x00000008
        /*04d0*/ 	.short	0x010a
        /*04d2*/ 	.byte	0x05
	.zero		1


	//   ....[60]....
        /*04d4*/ 	.word	0x00003510
        /*04d8*/ 	.word	0x000000ff
        /*04dc*/ 	.word	0x00000008
        /*04e0*/ 	.short	0x010a
        /*04e2*/ 	.byte	0x05
	.zero		1


	//   ....[61]....
        /*04e4*/ 	.word	0x00003530
        /*04e8*/ 	.word	0x000000ff
        /*04ec*/ 	.word	0x00000008
        /*04f0*/ 	.short	0x010a
        /*04f2*/ 	.byte	0x05
	.zero		1


	//   ....[62]....
        /*04f4*/ 	.word	0x000035f0
        /*04f8*/ 	.word	0x000000ff
        /*04fc*/ 	.word	0x00000000
        /*0500*/ 	.short	0x0101
        /*0502*/ 	.byte	0x04
	.zero		1


	//   ....[63]....
        /*0504*/ 	.word	0x00003930
        /*0508*/ 	.word	0x00000000
        /*050c*/ 	.word	0x000000a0
        /*0510*/ 	.short	0x010a
        /*0512*/ 	.byte	0xff
	.zero		1


	//   ....[64]....
        /*0514*/ 	.word	0x000039f0
        /*0518*/ 	.word	0x00000000
        /*051c*/ 	.word	0x00000000
        /*0520*/ 	.short	0x0101
        /*0522*/ 	.byte	0xff
	.zero		1


	//   ....[65]....
        /*0524*/ 	.word	0x00003ab0
        /*0528*/ 	.word	0x000000ff
        /*052c*/ 	.word	0x00000000
        /*0530*/ 	.short	0x010a
        /*0532*/ 	.byte	0x04
	.zero		1


	//   ....[66]....
        /*0534*/ 	.word	0x00003ac0
        /*0538*/ 	.word	0x000000ff
        /*053c*/ 	.word	0x000000d0
        /*0540*/ 	.short	0x010a
        /*0542*/ 	.byte	0x1f
	.zero		1


	//   ....[67]....
        /*0544*/ 	.word	0x00003b70
        /*0548*/ 	.word	0x000000ff
        /*054c*/ 	.word	0x00000000
        /*0550*/ 	.short	0x010a
        /*0552*/ 	.byte	0x05
	.zero		1


	//   ....[68]....
        /*0554*/ 	.word	0x00003ca0
        /*0558*/ 	.word	0x000000ff
        /*055c*/ 	.word	0x00000000
        /*0560*/ 	.short	0x010a
        /*0562*/ 	.byte	0x04
	.zero		1


	//   ....[69]....
        /*0564*/ 	.word	0x00003fa0
        /*0568*/ 	.word	0x000000ff
        /*056c*/ 	.word	0x00000000
        /*0570*/ 	.short	0x010a
        /*0572*/ 	.byte	0x04
	.zero		1


	//   ....[70]....
        /*0574*/ 	.word	0x00004040
        /*0578*/ 	.word	0x00000000
        /*057c*/ 	.word	0x00000000
        /*0580*/ 	.short	0x010a
        /*0582*/ 	.byte	0xff
	.zero		1


	//   ....[71]....
        /*0584*/ 	.word	0x00004080
        /*0588*/ 	.word	0x00000000
        /*058c*/ 	.word	0x00000000
        /*0590*/ 	.short	0x010a
        /*0592*/ 	.byte	0xff
	.zero		1


	//   ....[72]....
        /*0594*/ 	.word	0x000040f0
        /*0598*/ 	.word	0x000000ff
        /*059c*/ 	.word	0x00000000
        /*05a0*/ 	.short	0x0101
        /*05a2*/ 	.byte	0x04
	.zero		1


	//   ....[73]....
        /*05a4*/ 	.word	0x00004130
        /*05a8*/ 	.word	0x000000ff
        /*05ac*/ 	.word	0x00000100
        /*05b0*/ 	.short	0x010a
        /*05b2*/ 	.byte	0x1a
	.zero		1


	//   ....[74]....
        /*05b4*/ 	.word	0x00004180
        /*05b8*/ 	.word	0x000000ff
        /*05bc*/ 	.word	0x00000000
        /*05c0*/ 	.short	0x0101
        /*05c2*/ 	.byte	0x04
	.zero		1


	//   ....[75]....
        /*05c4*/ 	.word	0x00004660
        /*05c8*/ 	.word	0x00000008
        /*05cc*/ 	.word	0x000000a0
        /*05d0*/ 	.short	0x010a
        /*05d2*/ 	.byte	0xff
	.zero		1


	//   ....[76]....
        /*05d4*/ 	.word	0x000047d0
        /*05d8*/ 	.word	0x00000000
        /*05dc*/ 	.word	0x00000000
        /*05e0*/ 	.short	0x0101
        /*05e2*/ 	.byte	0xff
	.zero		1


	//   ....[77]....
        /*05e4*/ 	.word	0x00004cb0
        /*05e8*/ 	.word	0x000000ff
        /*05ec*/ 	.word	0x00000098
        /*05f0*/ 	.short	0x010a
        /*05f2*/ 	.byte	0x15
	.zero		1


	//   ....[78]....
        /*05f4*/ 	.word	0x00004e40
        /*05f8*/ 	.word	0x000000ff
        /*05fc*/ 	.word	0x00000070
        /*0600*/ 	.short	0x010a
        /*0602*/ 	.byte	0x15
	.zero		1


	//   ....[79]....
        /*0604*/ 	.word	0x00004f90
        /*0608*/ 	.word	0x000000ff
        /*060c*/ 	.word	0x00000050
        /*0610*/ 	.short	0x010b
        /*0612*/ 	.byte	0x15
	.zero		1


	//   ....[80]....
        /*0614*/ 	.word	0x00004fb0
        /*0618*/ 	.word	0x000000ff
        /*061c*/ 	.word	0x00000000
        /*0620*/ 	.short	0x0101
        /*0622*/ 	.byte	0x04
	.zero		1


	//   ....[81]....
        /*0624*/ 	.word	0x00004fc0
        /*0628*/ 	.word	0x000000ff
        /*062c*/ 	.word	0x00000078
        /*0630*/ 	.short	0x010a
        /*0632*/ 	.byte	0x15
	.zero		1


	//   ....[82]....
        /*0634*/ 	.word	0x00005110
        /*0638*/ 	.word	0x000000ff
        /*063c*/ 	.word	0x00000058
        /*0640*/ 	.short	0x010b
        /*0642*/ 	.byte	0x15
	.zero		1


	//   ....[83]....
        /*0644*/ 	.word	0x00005130
        /*0648*/ 	.word	0x000000ff
        /*064c*/ 	.word	0x00000000
        /*0650*/ 	.short	0x0101
        /*0652*/ 	.byte	0x04
	.zero		1


	//   ....[84]....
        /*0654*/ 	.word	0x00005140
        /*0658*/ 	.word	0x000000ff
        /*065c*/ 	.word	0x00000080
        /*0660*/ 	.short	0x010a
        /*0662*/ 	.byte	0x15
	.zero		1


	//   ....[85]....
        /*0664*/ 	.word	0x000052a0
        /*0668*/ 	.word	0x000000ff
        /*066c*/ 	.word	0x00000060
        /*0670*/ 	.short	0x010b
        /*0672*/ 	.byte	0x15
	.zero		1


	//   ....[86]....
        /*0674*/ 	.word	0x000052c0
        /*0678*/ 	.word	0x000000ff
        /*067c*/ 	.word	0x00000000
        /*0680*/ 	.short	0x0101
        /*0682*/ 	.byte	0x04
	.zero		1


	//   ....[87]....
        /*0684*/ 	.word	0x000052d0
        /*0688*/ 	.word	0x000000ff
        /*068c*/ 	.word	0x00000088
        /*0690*/ 	.short	0x010a
        /*0692*/ 	.byte	0x15
	.zero		1


	//   ....[88]....
        /*0694*/ 	.word	0x000054d0
        /*0698*/ 	.word	0x000000ff
        /*069c*/ 	.word	0x00000068
        /*06a0*/ 	.short	0x010b
        /*06a2*/ 	.byte	0x15
	.zero		1


	//   ....[89]....
        /*06a4*/ 	.word	0x000054e0
        /*06a8*/ 	.word	0x000000ff
        /*06ac*/ 	.word	0x00000000
        /*06b0*/ 	.short	0x0101
        /*06b2*/ 	.byte	0x29
	.zero		1


	//   ....[90]....
        /*06b4*/ 	.word	0x00005510
        /*06b8*/ 	.word	0x000000ff
        /*06bc*/ 	.word	0x00000070
        /*06c0*/ 	.short	0x010a
        /*06c2*/ 	.byte	0x15
	.zero		1


	//   ....[91]....
        /*06c4*/ 	.word	0x00005530
        /*06c8*/ 	.word	0x000000ff
        /*06cc*/ 	.word	0x00000078
        /*06d0*/ 	.short	0x010a
        /*06d2*/ 	.byte	0x15
	.zero		1


	//   ....[92]....
        /*06d4*/ 	.word	0x00005550
        /*06d8*/ 	.word	0x000000ff
        /*06dc*/ 	.word	0x00000080
        /*06e0*/ 	.short	0x010a
        /*06e2*/ 	.byte	0x15
	.zero		1


	//   ....[93]....
        /*06e4*/ 	.word	0x00005590
        /*06e8*/ 	.word	0x00000000
        /*06ec*/ 	.word	0x00000088
        /*06f0*/ 	.short	0x010a
        /*06f2*/ 	.byte	0xff
	.zero		1


	//   ....[94]....
        /*06f4*/ 	.word	0x000058b0
        /*06f8*/ 	.word	0x00000003
        /*06fc*/ 	.word	0x000000a0
        /*0700*/ 	.short	0x010a
        /*0702*/ 	.byte	0xff
	.zero		1


	//   ....[95]....
        /*0704*/ 	.word	0x00005a30
        /*0708*/ 	.word	0x00000000
        /*070c*/ 	.word	0x00000000
        /*0710*/ 	.short	0x0101
        /*0712*/ 	.byte	0xff
	.zero		1


	//   ....[96]....
        /*0714*/ 	.word	0x00006590
        /*0718*/ 	.word	0x00000003
        /*071c*/ 	.word	0x00000050
        /*0720*/ 	.short	0x010a
        /*0722*/ 	.byte	0xff
	.zero		1


	//   ....[97]....
        /*0724*/ 	.word	0x000065d0
        /*0728*/ 	.word	0x00000091
        /*072c*/ 	.word	0x000000c0
        /*0730*/ 	.short	0x010a
        /*0732*/ 	.byte	0xff
	.zero		1


	//   ....[98]....
        /*0734*/ 	.word	0x00006710
        /*0738*/ 	.word	0x00000003
        /*073c*/ 	.word	0x00000050
        /*0740*/ 	.short	0x010a
        /*0742*/ 	.byte	0xff
	.zero		1


	//   ....[99]....
        /*0744*/ 	.word	0x00006850
        /*0748*/ 	.word	0x00000000
        /*074c*/ 	.word	0x00000000
        /*0750*/ 	.short	0x0101
        /*0752*/ 	.byte	0xff
	.zero		1


	//   ....[100]....
        /*0754*/ 	.word	0x000068d0
        /*0758*/ 	.word	0x00000091
        /*075c*/ 	.word	0x000000c0
        /*0760*/ 	.short	0x010a
        /*0762*/ 	.byte	0xff
	.zero		1


	//   ....[101]....
        /*0764*/ 	.word	0x00007c60
        /*0768*/ 	.word	0x0000006b
        /*076c*/ 	.word	0x00000050
        /*0770*/ 	.short	0x010a
        /*0772*/ 	.byte	0xff
	.zero		1


	//   ....[102]....
        /*0774*/ 	.word	0x00007d30
        /*0778*/ 	.word	0x0000006b
        /*077c*/ 	.word	0x00000050
        /*0780*/ 	.short	0x010a
        /*0782*/ 	.byte	0xff
	.zero		1


	//   ....[103]....
        /*0784*/ 	.word	0x00007e70
        /*0788*/ 	.word	0x00000000
        /*078c*/ 	.word	0x00000000
        /*0790*/ 	.short	0x0101
        /*0792*/ 	.byte	0xff
	.zero		1


	//   ....[104]....
        /*0794*/ 	.word	0x00009200
        /*0798*/ 	.word	0x00000000
        /*079c*/ 	.word	0x00000050
        /*07a0*/ 	.short	0x010a
        /*07a2*/ 	.byte	0xff
	.zero		1


	//   ....[105]....
        /*07a4*/ 	.word	0x000092d0
        /*07a8*/ 	.word	0x00000000
        /*07ac*/ 	.word	0x00000050
        /*07b0*/ 	.short	0x010a
        /*07b2*/ 	.byte	0xff
	.zero		1


	//   ....[106]....
        /*07b4*/ 	.word	0x00009410
        /*07b8*/ 	.word	0x00000000
        /*07bc*/ 	.word	0x00000000
        /*07c0*/ 	.short	0x0101
        /*07c2*/ 	.byte	0xff
	.zero		1


	//   ....[107]....
        /*07c4*/ 	.word	0x0000a7d0
        /*07c8*/ 	.word	0x00000000
        /*07cc*/ 	.word	0x00000050
        /*07d0*/ 	.short	0x010a
        /*07d2*/ 	.byte	0xff
	.zero		1


	//   ....[108]....
        /*07d4*/ 	.word	0x0000a8a0
        /*07d8*/ 	.word	0x00000000
        /*07dc*/ 	.word	0x00000050
        /*07e0*/ 	.short	0x010a
        /*07e2*/ 	.byte	0xff
	.zero		1


	//   ....[109]....
        /*07e4*/ 	.word	0x0000a9e0
        /*07e8*/ 	.word	0x00000000
        /*07ec*/ 	.word	0x00000000
        /*07f0*/ 	.short	0x0101
        /*07f2*/ 	.byte	0xff
	.zero		1


	//   ....[110]....
        /*07f4*/ 	.word	0x0000acc0
        /*07f8*/ 	.word	0x00000091
        /*07fc*/ 	.word	0x00000000
        /*0800*/ 	.short	0x0101
        /*0802*/ 	.byte	0xff
	.zero		1


	//   ....[111]....
        /*0804*/ 	.word	0x0000bf70
        /*0808*/ 	.word	0x00000003
        /*080c*/ 	.word	0x000000f0
        /*0810*/ 	.short	0x010a
        /*0812*/ 	.byte	0xff
	.zero		1


	//   ....[112]....
        /*0814*/ 	.word	0x0000bfd0
        /*0818*/ 	.word	0x00000000
        /*081c*/ 	.word	0x00000028
        /*0820*/ 	.short	0x010a
        /*0822*/ 	.byte	0xff
	.zero		1


	//   ....[113]....
        /*0824*/ 	.word	0x0000c030
        /*0828*/ 	.word	0x00000000
        /*082c*/ 	.word	0x00000028
        /*0830*/ 	.short	0x010a
        /*0832*/ 	.byte	0xff
	.zero		1


	//   ....[114]....
        /*0834*/ 	.word	0x0000c080
        /*0838*/ 	.word	0x00000003
        /*083c*/ 	.word	0x000000a0
        /*0840*/ 	.short	0x010a
        /*0842*/ 	.byte	0xff
	.zero		1


	//   ....[115]....
        /*0844*/ 	.word	0x0000c0e0
        /*0848*/ 	.word	0x00000000
        /*084c*/ 	.word	0x00000000
        /*0850*/ 	.short	0x010a
        /*0852*/ 	.byte	0xff
	.zero		1


	//   ....[116]....
        /*0854*/ 	.word	0x0000c140
        /*0858*/ 	.word	0x00000000
        /*085c*/ 	.word	0x00000000
        /*0860*/ 	.short	0x010a
        /*0862*/ 	.byte	0xff
	.zero		1


	//   ....[117]....
        /*0864*/ 	.word	0x0000c1a0
        /*0868*/ 	.word	0x00000000
        /*086c*/ 	.word	0x00000000
        /*0870*/ 	.short	0x010a
        /*0872*/ 	.byte	0xff
	.zero		1


	//   ....[118]....
        /*0874*/ 	.word	0x0000c200
        /*0878*/ 	.word	0x00000000
        /*087c*/ 	.word	0x00000000
        /*0880*/ 	.short	0x010a
        /*0882*/ 	.byte	0xff
	.zero		1


	//   ....[119]....
        /*0884*/ 	.word	0x0000c250
        /*0888*/ 	.word	0x00000000
        /*088c*/ 	.word	0x000000e0
        /*0890*/ 	.short	0x010a
        /*0892*/ 	.byte	0xff
	.zero		1


	//   ....[120]....
        /*0894*/ 	.word	0x0000c2b0
        /*0898*/ 	.word	0x00000000
        /*089c*/ 	.word	0x000000b0
        /*08a0*/ 	.short	0x010a
        /*08a2*/ 	.byte	0xff
	.zero		1


	//   ....[121]....
        /*08a4*/ 	.word	0x0000c300
        /*08a8*/ 	.word	0x00000000
        /*08ac*/ 	.word	0x000000a0
        /*08b0*/ 	.short	0x010a
        /*08b2*/ 	.byte	0xff
	.zero		1


	//   ....[122]....
        /*08b4*/ 	.word	0x0000c360
        /*08b8*/ 	.word	0x00000000
        /*08bc*/ 	.word	0x000000b0
        /*08c0*/ 	.short	0x010a
        /*08c2*/ 	.byte	0xff
	.zero		1


	//   ....[123]....
        /*08c4*/ 	.word	0x0000c3c0
        /*08c8*/ 	.word	0x00000005
        /*08cc*/ 	.word	0x00000008
        /*08d0*/ 	.short	0x010a
        /*08d2*/ 	.byte	0xff
	.zero		1


	//   ....[124]....
        /*08d4*/ 	.word	0x0000c4b0
        /*08d8*/ 	.word	0x00000003
        /*08dc*/ 	.word	0x00000008
        /*08e0*/ 	.short	0x010a
        /*08e2*/ 	.byte	0xff
	.zero		1


	//   ....[125]....
        /*08e4*/ 	.word	0x0000c500
        /*08e8*/ 	.word	0x00000000
        /*08ec*/ 	.word	0x000000a0
        /*08f0*/ 	.short	0x010a
        /*08f2*/ 	.byte	0xff
	.zero		1


	//   ....[126]....
        /*08f4*/ 	.word	0x0000c560
        /*08f8*/ 	.word	0x00000000
        /*08fc*/ 	.word	0x000000d0
        /*0900*/ 	.short	0x010a
        /*0902*/ 	.byte	0xff
	.zero		1


	//   ....[127]....
        /*0904*/ 	.word	0x0000c5c0
        /*0908*/ 	.word	0x00000000
        /*090c*/ 	.word	0x00000000
        /*0910*/ 	.short	0x010a
        /*0912*/ 	.byte	0xff
	.zero		1


	//   ....[128]....
        /*0914*/ 	.word	0x0000c620
        /*0918*/ 	.word	0x00000000
        /*091c*/ 	.word	0x00000000
        /*0920*/ 	.short	0x010a
        /*0922*/ 	.byte	0xff
	.zero		1


	//   ....[129]....
        /*0924*/ 	.word	0x0000c680
        /*0928*/ 	.word	0x00000000
        /*092c*/ 	.word	0x00000100
        /*0930*/ 	.short	0x010a
        /*0932*/ 	.byte	0xff
	.zero		1


	//   ....[130]....
        /*0934*/ 	.word	0x0000c6d0
        /*0938*/ 	.word	0x00000008
        /*093c*/ 	.word	0x000000a0
        /*0940*/ 	.short	0x010a
        /*0942*/ 	.byte	0xff
	.zero		1


	//   ....[131]....
        /*0944*/ 	.word	0x0000c730
        /*0948*/ 	.word	0x00000000
        /*094c*/ 	.word	0x00000098
        /*0950*/ 	.short	0x010a
        /*0952*/ 	.byte	0xff
	.zero		1


	//   ....[132]....
        /*0954*/ 	.word	0x0000c790
        /*0958*/ 	.word	0x00000005
        /*095c*/ 	.word	0x00000070
        /*0960*/ 	.short	0x010a
        /*0962*/ 	.byte	0xff
	.zero		1


	//   ....[133]....
        /*0964*/ 	.word	0x0000c7f0
        /*0968*/ 	.word	0x00000005
        /*096c*/ 	.word	0x00000078
        /*0970*/ 	.short	0x010a
        /*0972*/ 	.byte	0xff
	.zero		1


	//   ....[134]....
        /*0974*/ 	.word	0x0000c850
        /*0978*/ 	.word	0x00000005
        /*097c*/ 	.word	0x00000080
        /*0980*/ 	.short	0x010a
        /*0982*/ 	.byte	0xff
	.zero		1


	//   ....[135]....
        /*0984*/ 	.word	0x0000c8b0
        /*0988*/ 	.word	0x00000005
        /*098c*/ 	.word	0x00000088
        /*0990*/ 	.short	0x010a
        /*0992*/ 	.byte	0xff
	.zero		1


	//   ....[136]....
        /*0994*/ 	.word	0x0000c910
        /*0998*/ 	.word	0x00000000
        /*099c*/ 	.word	0x00000070
        /*09a0*/ 	.short	0x010a
        /*09a2*/ 	.byte	0xff
	.zero		1


	//   ....[137]....
        /*09a4*/ 	.word	0x0000c970
        /*09a8*/ 	.word	0x00000000
        /*09ac*/ 	.word	0x00000078
        /*09b0*/ 	.short	0x010a
        /*09b2*/ 	.byte	0xff
	.zero		1


	//   ....[138]....
        /*09b4*/ 	.word	0x0000c9d0
        /*09b8*/ 	.word	0x00000000
        /*09bc*/ 	.word	0x00000080
        /*09c0*/ 	.short	0x010a
        /*09c2*/ 	.byte	0xff
	.zero		1


	//   ....[139]....
        /*09c4*/ 	.word	0x0000ca20
        /*09c8*/ 	.word	0x00000003
        /*09cc*/ 	.word	0x000000a0
        /*09d0*/ 	.short	0x010a
        /*09d2*/ 	.byte	0xff
	.zero		1


	//   ....[140]....
        /*09d4*/ 	.word	0x0000ca70
        /*09d8*/ 	.word	0x00000003
        /*09dc*/ 	.word	0x00000050
        /*09e0*/ 	.short	0x010a
        /*09e2*/ 	.byte	0xff
	.zero		1


	//   ....[141]....
        /*09e4*/ 	.word	0x0000cac0
        /*09e8*/ 	.word	0x00000091
        /*09ec*/ 	.word	0x000000c0
        /*09f0*/ 	.short	0x010a
        /*09f2*/ 	.byte	0xff
	.zero		1


	//   ....[142]....
        /*09f4*/ 	.word	0x0000cb10
        /*09f8*/ 	.word	0x0000006b
        /*09fc*/ 	.word	0x00000050
        /*0a00*/ 	.short	0x010a
        /*0a02*/ 	.byte	0xff
	.zero		1


	//   ....[143]....
        /*0a04*/ 	.word	0x0000cb60
        /*0a08*/ 	.word	0x00000000
        /*0a0c*/ 	.word	0x00000050
        /*0a10*/ 	.short	0x010a
        /*0a12*/ 	.byte	0xff
	.zero		1


	//   ....[144]....
        /*0a14*/ 	.word	0x0000cbb0
        /*0a18*/ 	.word	0x00000000
        /*0a1c*/ 	.word	0x00000050
        /*0a20*/ 	.short	0x010a
        /*0a22*/ 	.byte	0xff
	.zero		1


	//----- nvinfo : EIATTR_NUM_MBARRIERS
	.align		4
.L_48:
        /*0a24*/ 	.byte	0x03, 0x38
        /*0a26*/ 	.short	0x0021


	//----- nvinfo : EIATTR_EXIT_INSTR_OFFSETS
	.align		4
        /*0a28*/ 	.byte	0x04, 0x1c
        /*0a2a*/ 	.short	(.L_50 - .L_49)


	//   ....[0]....
.L_49:
        /*0a2c*/ 	.word	0x00002c00


	//   ....[1]....
        /*0a30*/ 	.word	0x000030f0


	//   ....[2]....
        /*0a34*/ 	.word	0x00003150


	//   ....[3]....
        /*0a38*/ 	.word	0x000043b0


	//   ....[4]....
        /*0a3c*/ 	.word	0x000055c0


	//   ....[5]....
        /*0a40*/ 	.word	0x00005600


	//   ....[6]....
        /*0a44*/ 	.word	0x0000bf60


	//----- nvinfo : EIATTR_MAX_THREADS
	.align		4
.L_50:
        /*0a48*/ 	.byte	0x04, 0x05
        /*0a4a*/ 	.short	(.L_52 - .L_51)
.L_51:
        /*0a4c*/ 	.word	0x00000100
        /*0a50*/ 	.word	0x00000001
        /*0a54*/ 	.word	0x00000001


	//----- nvinfo : EIATTR_CRS_STACK_SIZE
	.align		4
.L_52:
        /*0a58*/ 	.byte	0x04, 0x1e
        /*0a5a*/ 	.short	(.L_54 - .L_53)
.L_53:
        /*0a5c*/ 	.word	0x00000000


	//----- nvinfo : EIATTR_CBANK_PARAM_SIZE
	.align		4
.L_54:
        /*0a60*/ 	.byte	0x03, 0x19
        /*0a62*/ 	.short	0x0800


	//----- nvinfo : EIATTR_PARAM_CBANK
	.align		4
        /*0a64*/ 	.byte	0x04, 0x0a
        /*0a66*/ 	.short	(.L_56 - .L_55)
	.align		4
.L_55:
        /*0a68*/ 	.word	index@(.nv.constant0._ZN7cutlass13device_kernelINS_4gemm6kernel13GemmUniversalIN4cute5tupleIJiiiiEEENS1_10collective13CollectiveMmaINS1_35MainloopSm100TmaUmmaWarpSpecializedILi5ELi2ELi2ENS5_IJNS4_1CILi8EEENSA_ILi1EEESC_EEEEENS5_IJNSA_ILi256EEESF_NSA_ILi128EEEEEEaNS5_IJlSC_lEEEaSI_NS4_8TiledMMAINS4_8MMA_AtomIJNS4_21SM100_MMA_S8_2x1SM_SSIaaiLi256ELi256ELNS4_4UMMA5MajorE0ELSN_0ELNSM_8SaturateE0EEEEEENS4_6LayoutINS5_IJSC_SC_SC_EEENS5_IJNSA_ILi0EEEST_ST_EEEEENS5_IJNS4_10UnderscoreESW_SW_EEEEENS4_18SM100_TMA_2SM_LOADENS4_14ComposedLayoutINS4_7SwizzleILi3ELi4ELi3EEENS4_18smem_ptr_flag_bitsILi8EEENSR_INS5_IJSB_SG_EEENS5_IJSG_SC_EEEEEEEvNS4_8identityENS4_28SM100_TMA_2SM_LOAD_MULTICASTES18_vS19_EENS_8epilogue10collective18CollectiveEpilogueINS1C_23Sm100TmaWarpSpecializedILi4ELi2ELi64ELb0ELb0EEEJNS5_IJSG_SF_SG_EEENS5_IJNSR_ISG_SC_EENSR_INSA_ILi64EEESC_EEEEEaSI_aSI_NS1C_6fusion15FusionCallbacksIS1G_NS1M_17LinearCombinationIaiaiLNS_15FloatRoundStyleE2EEES1H_S1L_JEEENS4_5SM1004TMEM4LOAD26SM100_TMEM_LOAD_32dp32b64xENS4_13SM90_TMA_LOADENS10_INS11_ILi2ELi4ELi3EEES14_NSR_INS5_IJSB_S1J_EEENS5_IJS1J_SC_EEEEEEENS4_39AutoVectorizingCopyWithAssumedAlignmentILi128EEENS4_14SM90_TMA_STOREES21_S23_S23_EEEvvEEEEvNT_6ParamsE)
        /*0a6c*/ 	.short	0x0380
        /*0a6e*/ 	.short	0x0800


	//----- nvinfo : EIATTR_SW_WAR
	.align		4
.L_56:
        /*0a70*/ 	.byte	0x04, 0x36
        /*0a72*/ 	.short	(.L_58 - .L_57)
.L_57:
        /*0a74*/ 	.word	0x00000008
.L_58:


//--------------------- .nv.callgraph             --------------------------
	.section	.nv.callgraph,"",@"SHT_CUDA_CALLGRAPH"
	.align	4
	.sectionentsize	8
	.align		4
        /*0000*/ 	.word	0x00000000
	.align		4
        /*0004*/ 	.word	0xffffffff
	.align		4
        /*0008*/ 	.word	index@(_ZN7cutlass13device_kernelINS_4gemm6kernel13GemmUniversalIN4cute5tupleIJiiiiEEENS1_10collective13CollectiveMmaINS1_35MainloopSm100TmaUmmaWarpSpecializedILi5ELi2ELi2ENS5_IJNS4_1CILi8EEENSA_ILi1EEESC_EEEEENS5_IJNSA_ILi256EEESF_NSA_ILi128EEEEEEaNS5_IJlSC_lEEEaSI_NS4_8TiledMMAINS4_8MMA_AtomIJNS4_21SM100_MMA_S8_2x1SM_SSIaaiLi256ELi256ELNS4_4UMMA5MajorE0ELSN_0ELNSM_8SaturateE0EEEEEENS4_6LayoutINS5_IJSC_SC_SC_EEENS5_IJNSA_ILi0EEEST_ST_EEEEENS5_IJNS4_10UnderscoreESW_SW_EEEEENS4_18SM100_TMA_2SM_LOADENS4_14ComposedLayoutINS4_7SwizzleILi3ELi4ELi3EEENS4_18smem_ptr_flag_bitsILi8EEENSR_INS5_IJSB_SG_EEENS5_IJSG_SC_EEEEEEEvNS4_8identityENS4_28SM100_TMA_2SM_LOAD_MULTICASTES18_vS19_EENS_8epilogue10collective18CollectiveEpilogueINS1C_23Sm100TmaWarpSpecializedILi4ELi2ELi64ELb0ELb0EEEJNS5_IJSG_SF_SG_EEENS5_IJNSR_ISG_SC_EENSR_INSA_ILi64EEESC_EEEEEaSI_aSI_NS1C_6fusion15FusionCallbacksIS1G_NS1M_17LinearCombinationIaiaiLNS_15FloatRoundStyleE2EEES1H_S1L_JEEENS4_5SM1004TMEM4LOAD26SM100_TMEM_LOAD_32dp32b64xENS4_13SM90_TMA_LOADENS10_INS11_ILi2ELi4ELi3EEES14_NSR_INS5_IJSB_S1J_EEENS5_IJS1J_SC_EEEEEEENS4_39AutoVectorizingCopyWithAssumedAlignmentILi128EEENS4_14SM90_TMA_STOREES21_S23_S23_EEEvvEEEEvNT_6ParamsE)
	.align		4
        /*000c*/ 	.word	index@(__assertfail)
	.align		4
        /*0010*/ 	.word	0x00000000
	.align		4
        /*0014*/ 	.word	0xfffffffe
	.align		4
        /*0018*/ 	.word	0x00000000
	.align		4
        /*001c*/ 	.word	0xfffffffd
	.align		4
        /*0020*/ 	.word	0x00000000
	.align		4
        /*0024*/ 	.word	0xfffffffc


//--------------------- .nv.constant4             --------------------------
	.section	.nv.constant4,"a",@progbits
	.align	8
	.align		8
.nv.constant4:
        /*0000*/ 	.dword	__assertfail
	.align		8
        /*0008*/ 	.dword	__unnamed_1
	.align		8
        /*0010*/ 	.dword	__unnamed_2
	.align		8
        /*0018*/ 	.dword	__unnamed_3
	.align		8
        /*0020*/ 	.dword	_ZN40_INTERNAL_0b461e02_4_k_cu_f5375223_316634cuda3std3__45__cpo5beginE
	.align		8
        /*0028*/ 	.dword	_ZN40_INTERNAL_0b461e02_4_k_cu_f5375223_316634cuda3std3__45__cpo3endE
	.align		8
        /*0030*/ 	.dword	_ZN40_INTERNAL_0b461e02_4_k_cu_f5375223_316634cuda3std3__45__cpo6cbeginE
	.align		8
        /*0038*/ 	.dword	_ZN40_INTERNAL_0b461e02_4_k_cu_f5375223_316634cuda3std3__45__cpo4cendE
	.align		8
        /*0040*/ 	.dword	_ZN40_INTERNAL_0b461e02_4_k_cu_f5375223_316634cuda3std3__442_GLOBAL__N__0b461e02_4_k_cu_f5375223_316636ignoreE
	.align		8
        /*0048*/ 	.dword	_ZN40_INTERNAL_0b461e02_4_k_cu_f5375223_316634cuda3std3__419piecewise_constructE
	.align		8
        /*0050*/ 	.dword	_ZN40_INTERNAL_0b461e02_4_k_cu_f5375223_316634cuda3std3__48in_placeE
	.align		8
        /*0058*/ 	.dword	_ZN40_INTERNAL_0b461e02_4_k_cu_f5375223_316634cuda3std6ranges3__45__cpo4swapE
	.align		8
        /*0060*/ 	.dword	_ZN40_INTERNAL_0b461e02_4_k_cu_f5375223_316634cuda3std6ranges3__45__cpo9iter_moveE
	.align		8
        /*0068*/ 	.dword	_ZN40_INTERNAL_0b461e02_4_k_cu_f5375223_316634cute7productE
	.align		8
        /*0070*/ 	.dword	_ZN40_INTERNAL_0b461e02_4_k_cu_f5375223_316634cute1_E
	.align		8
        /*0078*/ 	.dword	$str$25
	.align		8
        /*0080*/ 	.dword	$str$26
	.align		8
        /*0088*/ 	.dword	$str$27
	.align		8
        /*0090*/ 	.dword	$str$28


//--------------------- .text._ZN7cutlass13device_kernelINS_4gemm6kernel13GemmUniversalIN4cute5tupleIJiiiiEEENS1_10collective13CollectiveMmaINS1_35MainloopSm100TmaUmmaWarpSpecializedILi5ELi2ELi2ENS5_IJNS4_1CILi8EEENSA_ILi1EEESC_EEEEENS5_IJNSA_ILi256EEESF_NSA_ILi128EEEEEEaNS5_IJlSC_lEEEaSI_NS4_8TiledMMAINS4_8MMA_AtomIJNS4_21SM100_MMA_S8_2x1SM_SSIaaiLi256ELi256ELNS4_4UMMA5MajorE0ELSN_0ELNSM_8SaturateE0EEEEEENS4_6LayoutINS5_IJSC_SC_SC_EEENS5_IJNSA_ILi0EEEST_ST_EEEEENS5_IJNS4_10UnderscoreESW_SW_EEEEENS4_18SM100_TMA_2SM_LOADENS4_14ComposedLayoutINS4_7SwizzleILi3ELi4ELi3EEENS4_18smem_ptr_flag_bitsILi8EEENSR_INS5_IJSB_SG_EEENS5_IJSG_SC_EEEEEEEvNS4_8identityENS4_28SM100_TMA_2SM_LOAD_MULTICASTES18_vS19_EENS_8epilogue10collective18CollectiveEpilogueINS1C_23Sm100TmaWarpSpecializedILi4ELi2ELi64ELb0ELb0EEEJNS5_IJSG_SF_SG_EEENS5_IJNSR_ISG_SC_EENSR_INSA_ILi64EEESC_EEEEEaSI_aSI_NS1C_6fusion15FusionCallbacksIS1G_NS1M_17LinearCombinationIaiaiLNS_15FloatRoundStyleE2EEES1H_S1L_JEEENS4_5SM1004TMEM4LOAD26SM100_TMEM_LOAD_32dp32b64xENS4_13SM90_TMA_LOADENS10_INS11_ILi2ELi4ELi3EEES14_NSR_INS5_IJSB_S1J_EEENS5_IJS1J_SC_EEEEEEENS4_39AutoVectorizingCopyWithAssumedAlignmentILi128EEENS4_14SM90_TMA_STOREES21_S23_S23_EEEvvEEEEvNT_6ParamsE --------------------------
	.section	.text._ZN7cutlass13device_kernelINS_4gemm6kernel13GemmUniversalIN4cute5tupleIJiiiiEEENS1_10collective13CollectiveMmaINS1_35MainloopSm100TmaUmmaWarpSpecializedILi5ELi2ELi2ENS5_IJNS4_1CILi8EEENSA_ILi1EEESC_EEEEENS5_IJNSA_ILi256EEESF_NSA_ILi128EEEEEEaNS5_IJlSC_lEEEaSI_NS4_8TiledMMAINS4_8MMA_AtomIJNS4_21SM100_MMA_S8_2x1SM_SSIaaiLi256ELi256ELNS4_4UMMA5MajorE0ELSN_0ELNSM_8SaturateE0EEEEEENS4_6LayoutINS5_IJSC_SC_SC_EEENS5_IJNSA_ILi0EEEST_ST_EEEEENS5_IJNS4_10UnderscoreESW_SW_EEEEENS4_18SM100_TMA_2SM_LOADENS4_14ComposedLayoutINS4_7SwizzleILi3ELi4ELi3EEENS4_18smem_ptr_flag_bitsILi8EEENSR_INS5_IJSB_SG_EEENS5_IJSG_SC_EEEEEEEvNS4_8identityENS4_28SM100_TMA_2SM_LOAD_MULTICASTES18_vS19_EENS_8epilogue10collective18CollectiveEpilogueINS1C_23Sm100TmaWarpSpecializedILi4ELi2ELi64ELb0ELb0EEEJNS5_IJSG_SF_SG_EEENS5_IJNSR_ISG_SC_EENSR_INSA_ILi64EEESC_EEEEEaSI_aSI_NS1C_6fusion15FusionCallbacksIS1G_NS1M_17LinearCombinationIaiaiLNS_15FloatRoundStyleE2EEES1H_S1L_JEEENS4_5SM1004TMEM4LOAD26SM100_TMEM_LOAD_32dp32b64xENS4_13SM90_TMA_LOADENS10_INS11_ILi2ELi4ELi3EEES14_NSR_INS5_IJSB_S1J_EEENS5_IJS1J_SC_EEEEEEENS4_39AutoVectorizingCopyWithAssumedAlignmentILi128EEENS4_14SM90_TMA_STOREES21_S23_S23_EEEvvEEEEvNT_6ParamsE,"ax",@progbits
	.align	128
.text._ZN7cutlass13device_kernelINS_4gemm6kernel13GemmUniversalIN4cute5tupleIJiiiiEEENS1_10collective13CollectiveMmaINS1_35MainloopSm100TmaUmmaWarpSpecializedILi5ELi2ELi2ENS5_IJNS4_1CILi8EEENSA_ILi1EEESC_EEEEENS5_IJNSA_ILi256EEESF_NSA_ILi128EEEEEEaNS5_IJlSC_lEEEaSI_NS4_8TiledMMAINS4_8MMA_AtomIJNS4_21SM100_MMA_S8_2x1SM_SSIaaiLi256ELi256ELNS4_4UMMA5MajorE0ELSN_0ELNSM_8SaturateE0EEEEEENS4_6LayoutINS5_IJSC_SC_SC_EEENS5_IJNSA_ILi0EEEST_ST_EEEEENS5_IJNS4_10UnderscoreESW_SW_EEEEENS4_18SM100_TMA_2SM_LOADENS4_14ComposedLayoutINS4_7SwizzleILi3ELi4ELi3EEENS4_18smem_ptr_flag_bitsILi8EEENSR_INS5_IJSB_SG_EEENS5_IJSG_SC_EEEEEEEvNS4_8identityENS4_28SM100_TMA_2SM_LOAD_MULTICASTES18_vS19_EENS_8epilogue10collective18CollectiveEpilogueINS1C_23Sm100TmaWarpSpecializedILi4ELi2ELi64ELb0ELb0EEEJNS5_IJSG_SF_SG_EEENS5_IJNSR_ISG_SC_EENSR_INSA_ILi64EEESC_EEEEEaSI_aSI_NS1C_6fusion15FusionCallbacksIS1G_NS1M_17LinearCombinationIaiaiLNS_15FloatRoundStyleE2EEES1H_S1L_JEEENS4_5SM1004TMEM4LOAD26SM100_TMEM_LOAD_32dp32b64xENS4_13SM90_TMA_LOADENS10_INS11_ILi2ELi4ELi3EEES14_NSR_INS5_IJSB_S1J_EEENS5_IJS1J_SC_EEEEEEENS4_39AutoVectorizingCopyWithAssumedAlignmentILi128EEENS4_14SM90_TMA_STOREES21_S23_S23_EEEvvEEEEvNT_6ParamsE:
        .type           _ZN7cutlass13device_kernelINS_4gemm6kernel13GemmUniversalIN4cute5tupleIJiiiiEEENS1_10collective13CollectiveMmaINS1_35MainloopSm100TmaUmmaWarpSpecializedILi5ELi2ELi2ENS5_IJNS4_1CILi8EEENSA_ILi1EEESC_EEEEENS5_IJNSA_ILi256EEESF_NSA_ILi128EEEEEEaNS5_IJlSC_lEEEaSI_NS4_8TiledMMAINS4_8MMA_AtomIJNS4_21SM100_MMA_S8_2x1SM_SSIaaiLi256ELi256ELNS4_4UMMA5MajorE0ELSN_0ELNSM_8SaturateE0EEEEEENS4_6LayoutINS5_IJSC_SC_SC_EEENS5_IJNSA_ILi0EEEST_ST_EEEEENS5_IJNS4_10UnderscoreESW_SW_EEEEENS4_18SM100_TMA_2SM_LOADENS4_14ComposedLayoutINS4_7SwizzleILi3ELi4ELi3EEENS4_18smem_ptr_flag_bitsILi8EEENSR_INS5_IJSB_SG_EEENS5_IJSG_SC_EEEEEEEvNS4_8identityENS4_28SM100_TMA_2SM_LOAD_MULTICASTES18_vS19_EENS_8epilogue10collective18CollectiveEpilogueINS1C_23Sm100TmaWarpSpecializedILi4ELi2ELi64ELb0ELb0EEEJNS5_IJSG_SF_SG_EEENS5_IJNSR_ISG_SC_EENSR_INSA_ILi64EEESC_EEEEEaSI_aSI_NS1C_6fusion15FusionCallbacksIS1G_NS1M_17LinearCombinationIaiaiLNS_15FloatRoundStyleE2EEES1H_S1L_JEEENS4_5SM1004TMEM4LOAD26SM100_TMEM_LOAD_32dp32b64xENS4_13SM90_TMA_LOADENS10_INS11_ILi2ELi4ELi3EEES14_NSR_INS5_IJSB_S1J_EEENS5_IJS1J_SC_EEEEEEENS4_39AutoVectorizingCopyWithAssumedAlignmentILi128EEENS4_14SM90_TMA_STOREES21_S23_S23_EEEvvEEEEvNT_6ParamsE,@function
        .size           _ZN7cutlass13device_kernelINS_4gemm6kernel13GemmUniversalIN4cute5tupleIJiiiiEEENS1_10collective13CollectiveMmaINS1_35MainloopSm100TmaUmmaWarpSpecializedILi5ELi2ELi2ENS5_IJNS4_1CILi8EEENSA_ILi1EEESC_EEEEENS5_IJNSA_ILi256EEESF_NSA_ILi128EEEEEEaNS5_IJlSC_lEEEaSI_NS4_8TiledMMAINS4_8MMA_AtomIJNS4_21SM100_MMA_S8_2x1SM_SSIaaiLi256ELi256ELNS4_4UMMA5MajorE0ELSN_0ELNSM_8SaturateE0EEEEEENS4_6LayoutINS5_IJSC_SC_SC_EEENS5_IJNSA_ILi0EEEST_ST_EEEEENS5_IJNS4_10UnderscoreESW_SW_EEEEENS4_18SM100_TMA_2SM_LOADENS4_14ComposedLayoutINS4_7SwizzleILi3ELi4ELi3EEENS4_18smem_ptr_flag_bitsILi8EEENSR_INS5_IJSB_SG_EEENS5_IJSG_SC_EEEEEEEvNS4_8identityENS4_28SM100_TMA_2SM_LOAD_MULTICASTES18_vS19_EENS_8epilogue10collective18CollectiveEpilogueINS1C_23Sm100TmaWarpSpecializedILi4ELi2ELi64ELb0ELb0EEEJNS5_IJSG_SF_SG_EEENS5_IJNSR_ISG_SC_EENSR_INSA_ILi64EEESC_EEEEEaSI_aSI_NS1C_6fusion15FusionCallbacksIS1G_NS1M_17LinearCombinationIaiaiLNS_15FloatRoundStyleE2EEES1H_S1L_JEEENS4_5SM1004TMEM4LOAD26SM100_TMEM_LOAD_32dp32b64xENS4_13SM90_TMA_LOADENS10_INS11_ILi2ELi4ELi3EEES14_NSR_INS5_IJSB_S1J_EEENS5_IJS1J_SC_EEEEEEENS4_39AutoVectorizingCopyWithAssumedAlignmentILi128EEENS4_14SM90_TMA_STOREES21_S23_S23_EEEvvEEEEvNT_6ParamsE,(.L_x_188 - _ZN7cutlass13device_kernelINS_4gemm6kernel13GemmUniversalIN4cute5tupleIJiiiiEEENS1_10collective13CollectiveMmaINS1_35MainloopSm100TmaUmmaWarpSpecializedILi5ELi2ELi2ENS5_IJNS4_1CILi8EEENSA_ILi1EEESC_EEEEENS5_IJNSA_ILi256EEESF_NSA_ILi128EEEEEEaNS5_IJlSC_lEEEaSI_NS4_8TiledMMAINS4_8MMA_AtomIJNS4_21SM100_MMA_S8_2x1SM_SSIaaiLi256ELi256ELNS4_4UMMA5MajorE0ELSN_0ELNSM_8SaturateE0EEEEEENS4_6LayoutINS5_IJSC_SC_SC_EEENS5_IJNSA_ILi0EEEST_ST_EEEEENS5_IJNS4_10UnderscoreESW_SW_EEEEENS4_18SM100_TMA_2SM_LOADENS4_14ComposedLayoutINS4_7SwizzleILi3ELi4ELi3EEENS4_18smem_ptr_flag_bitsILi8EEENSR_INS5_IJSB_SG_EEENS5_IJSG_SC_EEEEEEEvNS4_8identityENS4_28SM100_TMA_2SM_LOAD_MULTICASTES18_vS19_EENS_8epilogue10collective18CollectiveEpilogueINS1C_23Sm100TmaWarpSpecializedILi4ELi2ELi64ELb0ELb0EEEJNS5_IJSG_SF_SG_EEENS5_IJNSR_ISG_SC_EENSR_INSA_ILi64EEESC_EEEEEaSI_aSI_NS1C_6fusion15FusionCallbacksIS1G_NS1M_17LinearCombinationIaiaiLNS_15FloatRoundStyleE2EEES1H_S1L_JEEENS4_5SM1004TMEM4LOAD26SM100_TMEM_LOAD_32dp32b64xENS4_13SM90_TMA_LOADENS10_INS11_ILi2ELi4ELi3EEES14_NSR_INS5_IJSB_S1J_EEENS5_IJS1J_SC_EEEEEEENS4_39AutoVectorizingCopyWithAssumedAlignmentILi128EEENS4_14SM90_TMA_STOREES21_S23_S23_EEEvvEEEEvNT_6ParamsE)
        .other          _ZN7cutlass13device_kernelINS_4gemm6kernel13GemmUniversalIN4cute5tupleIJiiiiEEENS1_10collective13CollectiveMmaINS1_35MainloopSm100TmaUmmaWarpSpecializedILi5ELi2ELi2ENS5_IJNS4_1CILi8EEENSA_ILi1EEESC_EEEEENS5_IJNSA_ILi256EEESF_NSA_ILi128EEEEEEaNS5_IJlSC_lEEEaSI_NS4_8TiledMMAINS4_8MMA_AtomIJNS4_21SM100_MMA_S8_2x1SM_SSIaaiLi256ELi256ELNS4_4UMMA5MajorE0ELSN_0ELNSM_8SaturateE0EEEEEENS4_6LayoutINS5_IJSC_SC_SC_EEENS5_IJNSA_ILi0EEEST_ST_EEEEENS5_IJNS4_10UnderscoreESW_SW_EEEEENS4_18SM100_TMA_2SM_LOADENS4_14ComposedLayoutINS4_7SwizzleILi3ELi4ELi3EEENS4_18smem_ptr_flag_bitsILi8EEENSR_INS5_IJSB_SG_EEENS5_IJSG_SC_EEEEEEEvNS4_8identityENS4_28SM100_TMA_2SM_LOAD_MULTICASTES18_vS19_EENS_8epilogue10collective18CollectiveEpilogueINS1C_23Sm100TmaWarpSpecializedILi4ELi2ELi64ELb0ELb0EEEJNS5_IJSG_SF_SG_EEENS5_IJNSR_ISG_SC_EENSR_INSA_ILi64EEESC_EEEEEaSI_aSI_NS1C_6fusion15FusionCallbacksIS1G_NS1M_17LinearCombinationIaiaiLNS_15FloatRoundStyleE2EEES1H_S1L_JEEENS4_5SM1004TMEM4LOAD26SM100_TMEM_LOAD_32dp32b64xENS4_13SM90_TMA_LOADENS10_INS11_ILi2ELi4ELi3EEES14_NSR_INS5_IJSB_S1J_EEENS5_IJS1J_SC_EEEEEEENS4_39AutoVectorizingCopyWithAssumedAlignmentILi128EEENS4_14SM90_TMA_STOREES21_S23_S23_EEEvvEEEEvNT_6ParamsE,@"STO_CUDA_ENTRY STV_DEFAULT"
_ZN7cutlass13device_kernelINS_4gemm6kernel13GemmUniversalIN4cute5tupleIJiiiiEEENS1_10collective13CollectiveMmaINS1_35MainloopSm100TmaUmmaWarpSpecializedILi5ELi2ELi2ENS5_IJNS4_1CILi8EEENSA_ILi1EEESC_EEEEENS5_IJNSA_ILi256EEESF_NSA_ILi128EEEEEEaNS5_IJlSC_lEEEaSI_NS4_8TiledMMAINS4_8MMA_AtomIJNS4_21SM100_MMA_S8_2x1SM_SSIaaiLi256ELi256ELNS4_4UMMA5MajorE0ELSN_0ELNSM_8SaturateE0EEEEEENS4_6LayoutINS5_IJSC_SC_SC_EEENS5_IJNSA_ILi0EEEST_ST_EEEEENS5_IJNS4_10UnderscoreESW_SW_EEEEENS4_18SM100_TMA_2SM_LOADENS4_14ComposedLayoutINS4_7SwizzleILi3ELi4ELi3EEENS4_18smem_ptr_flag_bitsILi8EEENSR_INS5_IJSB_SG_EEENS5_IJSG_SC_EEEEEEEvNS4_8identityENS4_28SM100_TMA_2SM_LOAD_MULTICASTES18_vS19_EENS_8epilogue10collective18CollectiveEpilogueINS1C_23Sm100TmaWarpSpecializedILi4ELi2ELi64ELb0ELb0EEEJNS5_IJSG_SF_SG_EEENS5_IJNSR_ISG_SC_EENSR_INSA_ILi64EEESC_EEEEEaSI_aSI_NS1C_6fusion15FusionCallbacksIS1G_NS1M_17LinearCombinationIaiaiLNS_15FloatRoundStyleE2EEES1H_S1L_JEEENS4_5SM1004TMEM4LOAD26SM100_TMEM_LOAD_32dp32b64xENS4_13SM90_TMA_LOADENS10_INS11_ILi2ELi4ELi3EEES14_NSR_INS5_IJSB_S1J_EEENS5_IJS1J_SC_EEEEEEENS4_39AutoVectorizingCopyWithAssumedAlignmentILi128EEENS4_14SM90_TMA_STOREES21_S23_S23_EEEvvEEEEvNT_6ParamsE:
[----:B------:R-:W1:Y:S01]  /*0000*/  LDC R1, c[0x0][0x37c] ;  /* 0x0000df00ff017b82 */ /* 0x000e620000000800 */
[----:B------:R-:W2:Y:S01]  /*0010*/  S2R R155, SR_TID.X ;  /* 0x00000000009b7919 */ /* 0x000ea20000002100 */
[----:B------:R-:W3:Y:S06]  /*0020*/  LDCU.64 UR8, c[0x0][0x890] ;  /* 0x00011200ff0877ac */ /* 0x000eec0008000a00 */
[----:B------:R-:W4:Y:S01]  /*0030*/  S2UR UR45, SR_CgaCtaId ;  /* 0x00000000002d79c3 */ /* 0x000f220000008800 */
[----:B------:R-:W-:Y:S02]  /*0040*/  PRMT R140, RZ, 0x7610, R140 ;  /* 0x00007610ff8c7816 */ /* 0x000fe4000000008c */
[----:B------:R-:W-:Y:S01]  /*0050*/  ELECT P1, URZ, PT ;  /* 0x0000000000ff782f */ /* 0x000fe20003820000 */
[----:B---3--:R-:W-:-:S04]  /*0060*/  UISETP.NE.U32.AND UP0, UPT, UR8, URZ, UPT ;  /* 0x000000ff0800728c */ /* 0x008fc8000bf05070 */
[----:B------:R-:W-:Y:S02]  /*0070*/  UISETP.NE.AND.EX UP0, UPT, UR9, URZ, UPT, UP0 ;  /* 0x000000ff0900728c */ /* 0x000fe4000bf05300 */
[----:B----4-:R-:W-:Y:S02]  /*0080*/  ULOP3.LUT UR48, UR45, 0x1, URZ, 0xc0, !UPT ;  /* 0x000000012d307892 */ /* 0x010fe4000f8ec0ff */
[----:B------:R-:W-:Y:S01]  /*0090*/  ULOP3.LUT UR49, UR45, 0x1, URZ, 0x3c, !UPT ;  /* 0x000000012d317892 */ /* 0x000fe2000f8e3cff */
[----:B--2---:R-:W-:-:S05]  /*00a0*/  SHF.R.U32.HI R141, RZ, 0x5, R155 ;  /* 0x00000005ff8d7819 */ /* 0x004fca000001169b */
[----:B------:R-:W2:Y:S02]  /*00b0*/  SHFL.IDX PT, R0, R141, RZ, 0x1f ;  /* 0x00001fff8d007589 */ /* 0x000ea400000e0000 */
[----:B--2---:R-:W-:Y:S01]  /*00c0*/  R2UR UR18, R0 ;  /* 0x00000000001272ca */ /* 0x004fe200000e0000 */
[----:B-1----:R-:W-:-:S14]  /*00d0*/  BRA.U UP0, `(.L_x_0) ;  /* 0x0000000100307547 */ /* 0x002fdc000b800000 */
[----:B------:R-:W1:Y:S02]  /*00e0*/  LDCU.64 UR4, c[0x0][0x888] ;  /* 0x00011100ff0477ac */ /* 0x000e640008000a00 */
[----:B-1----:R-:W-:-:S04]  /*00f0*/  UISETP.NE.U32.AND UP0, UPT, UR4, URZ, UPT ;  /* 0x000000ff0400728c */ /* 0x002fc8000bf05070 */
[----:B------:R-:W-:-:S09]  /*0100*/  UISETP.NE.AND.EX UP0, UPT, UR5, URZ, UPT, UP0 ;  /* 0x000000ff0500728c */ /* 0x000fd2000bf05300 */
[----:B------:R-:W-:Y:S05]  /*0110*/  BRA.U !UP0, `(.L_x_1) ;  /* 0x0000000108147547 */ /* 0x000fea000b800000 */
[----:B------:R-:W1:Y:S01]  /*0120*/  LDC.64 R72, c[0x0][0x888] ;  /* 0x00022200ff487b82 */ /* 0x000e620000000a00 */
[----:B------:R-:W1:Y:S02]  /*0130*/  LDCU.64 UR4, c[0x0][0x358] ;  /* 0x00006b00ff0477ac */ /* 0x000e640008000a00 */
[----:B-1----:R1:W5:Y:S01]  /*0140*/  LDG.E R72, desc[UR4][R72.64] ;  /* 0x0000000448487981 */ /* 0x002362000c1e1900 */
[----:B------:R-:W-:Y:S01]  /*0150*/  HFMA2 R140, -RZ, RZ, 0, 5.9604644775390625e-08 ;  /* 0x00000001ff8c7431 */ /* 0x000fe200000001ff */
[----:B------:R-:W-:Y:S05]  /*0160*/  BRA `(.L_x_0) ;  /* 0x00000000000c7947 */ /* 0x000fea0003800000 */
.L_x_1:
[----:B------:R-:W1:Y:S01]  /*0170*/  LDCU UR4, c[0x0][0x880] ;  /* 0x00011000ff0477ac */ /* 0x000e620008000800 */
[----:B------:R-:W-:Y:S01]  /*0180*/  HFMA2 R140, -RZ, RZ, 0, 5.9604644775390625e-08 ;  /* 0x00000001ff8c7431 */ /* 0x000fe200000001ff */
[----:B-1----:R-:W-:-:S07]  /*0190*/  MOV R72, UR4 ;  /* 0x0000000400487c02 */ /* 0x002fce0008000f00 */
.L_x_0:
[----:B------:R-:W2:Y:S02]  /*01a0*/  LDCU.64 UR4, c[0x0][0x8b0] ;  /* 0x00011600ff0477ac */ /* 0x000ea40008000a00 */
[----:B--2---:R-:W-:-:S04]  /*01b0*/  UISETP.NE.U32.AND UP0, UPT, UR4, URZ, UPT ;  /* 0x000000ff0400728c */ /* 0x004fc8000bf05070 */
[----:B------:R-:W-:-:S09]  /*01c0*/  UISETP.NE.AND.EX UP0, UPT, UR5, URZ, UPT, UP0 ;  /* 0x000000ff0500728c */ /* 0x000fd2000bf05300 */
[----:B------:R-:W-:Y:S05]  /*01d0*/  BRA.U UP0, `(.L_x_2) ;  /* 0x0000000100287547 */ /* 0x000fea000b800000 */
[----:B------:R-:W2:Y:S02]  /*01e0*/  LDCU.64 UR4, c[0x0][0x8a8] ;  /* 0x00011500ff0477ac */ /* 0x000ea40008000a00 */
[----:B--2---:R-:W-:-:S04]  /*01f0*/  UISETP.NE.U32.AND UP0, UPT, UR4, URZ, UPT ;  /* 0x000000ff0400728c */ /* 0x004fc8000bf05070 */
[----:B------:R-:W-:-:S09]  /*0200*/  UISETP.NE.AND.EX UP0, UPT, UR5, URZ, UPT, UP0 ;  /* 0x000000ff0500728c */ /* 0x000fd2000bf05300 */
[----:B------:R-:W-:Y:S05]  /*0210*/  BRA.U !UP0, `(.L_x_3) ;  /* 0x0000000108107547 */ /* 0x000fea000b800000 */
[----:B------:R-:W2:Y:S01]  /*0220*/  LDC.64 R70, c[0x0][0x8a8] ;  /* 0x00022a00ff467b82 */ /* 0x000ea20000000a00 */
[----:B------:R-:W2:Y:S02]  /*0230*/  LDCU.64 UR4, c[0x0][0x358] ;  /* 0x00006b00ff0477ac */ /* 0x000ea40008000a00 */
[----:B--2---:R2:W5:Y:S01]  /*0240*/  LDG.E R70, desc[UR4][R70.64] ;  /* 0x0000000446467981 */ /* 0x004562000c1e1900 */
[----:B------:R-:W-:Y:S05]  /*0250*/  BRA `(.L_x_2) ;  /* 0x0000000000087947 */ /* 0x000fea0003800000 */
.L_x_3:
[----:B------:R-:W2:Y:S02]  /*0260*/  LDCU UR4, c[0x0][0x8a0] ;  /* 0x00011400ff0477ac */ /* 0x000ea40008000800 */
[----:B--2---:R-:W-:Y:S02]  /*0270*/  MOV R70, UR4 ;  /* 0x0000000400467c02 */ /* 0x004fe40008000f00 */
.L_x_2:
[----:B------:R-:W-:Y:S01]  /*0280*/  IMAD.U32 R0, RZ, RZ, UR18 ;  /* 0x00000012ff007e24 */ /* 0x000fe2000f8e00ff */
[----:B------:R-:W-:Y:S04]  /*0290*/  BSSY.RECONVERGENT B0, `(.L_x_4) ;  /* 0x000000c000007945 */ /* 0x000fe80003800200 */
[C---:B------:R-:W-:Y:S02]  /*02a0*/  ISETP.NE.OR P2, PT, R0.reuse, 0x1, !P1 ;  /* 0x000000010000780c */ /* 0x040fe40004f45670 */
[----:B------:R-:W-:-:S11]  /*02b0*/  ISETP.NE.OR P0, PT, R0, 0x3, !P1 ;  /* 0x000000030000780c */ /* 0x000fd60004f05670 */
[----:B------:R-:W-:Y:S05]  /*02c0*/  @P2 BRA `(.L_x_5) ;  /* 0x0000000000202947 */ /* 0x000fea0003800000 */
[----:B------:R-:W3:Y:S02]  /*02d0*/  LDCU.64 UR4, c[0x0][0x348] ;  /* 0x00006900ff0477ac */ /* 0x000ee40008000a00 */
[----:B---3--:R-:W-:Y:S02]  /*02e0*/  UIADD3 UR6, UP1, UPT, UR4, 0x80, URZ ;  /* 0x0000008004067890 */ /* 0x008fe4000ff3e0ff */
[----:B------:R-:W-:Y:S02]  /*02f0*/  UIADD3 UR4, UP0, UPT, UR4, 0x180, URZ ;  /* 0x0000018004047890 */ /* 0x000fe4000ff1e0ff */
[----:B------:R-:W-:Y:S02]  /*0300*/  UIADD3.X UR7, UPT, UPT, URZ, UR5, URZ, UP1, !UPT ;  /* 0x00000005ff077290 */ /* 0x000fe40008ffe4ff */
[----:B------:R-:W-:-:S07]  /*0310*/  UIADD3.X UR5, UPT, UPT, URZ, UR5, URZ, UP0, !UPT ;  /* 0x00000005ff057290 */ /* 0x000fce00087fe4ff */
[----:B------:R3:W-:Y:S02]  /*0320*/  UTMACCTL.PF [UR6] ;  /* 0x00000000060079b9 */ /* 0x0007e40008040000 */
[----:B------:R3:W-:Y:S02]  /*0330*/  UTMACCTL.PF [UR4] ;  /* 0x00000000040079b9 */ /* 0x0007e40008040000 */
[----:B---3--:R-:W-:Y:S01]  /*0340*/  NOP ;  /* 0x0000000000007918 */ /* 0x008fe20000000000 */
.L_x_5:
[----:B------:R-:W-:Y:S05]  /*0350*/  BSYNC.RECONVERGENT B0 ;  /* 0x0000000000007941 */ /* 0x000fea0003800200 */
.L_x_4:
[----:B------:R-:W-:Y:S04]  /*0360*/  BSSY.RECONVERGENT B0, `(.L_x_6) ;  /* 0x000000a000007945 */ /* 0x000fe80003800200 */
        /* <DEDUP_REMOVED lines=9> */
.L_x_7:
[----:B------:R-:W-:Y:S05]  /*0400*/  BSYNC.RECONVERGENT B0 ;  /* 0x0000000000007941 */ /* 0x000fea0003800200 */
.L_x_6:
[----:B------:R-:W3:Y:S01]  /*0410*/  LDCU.64 UR4, c[0x0][0x888] ;  /* 0x00011100ff0477ac */ /* 0x000ee20008000a00 */
[----:B------:R-:W-:Y:S02]  /*0420*/  UISETP.EQ.U32.AND UP2, UPT, UR8, URZ, UPT ;  /* 0x000000ff0800728c */ /* 0x000fe4000bf42070 */
[----:B------:R-:W-:Y:S02]  /*0430*/  UPLOP3.LUT UP4, UPT, UPT, UPT, UPT, 0x80, 0x8 ;  /* 0x000000000008789c */ /* 0x000fe40003f8f070 */
[----:B---3--:R-:W-:-:S04]  /*0440*/  UISETP.NE.U32.AND UP0, UPT, UR4, URZ, UPT ;  /* 0x000000ff0400728c */ /* 0x008fc8000bf05070 */
[----:B------:R-:W-:-:S04]  /*0450*/  UISETP.NE.AND.EX UP1, UPT, UR5, URZ, UPT, UP0 ;  /* 0x000000ff0500728c */ /* 0x000fc8000bf25300 */
[----:B------:R-:W-:-:S04]  /*0460*/  UISETP.EQ.OR.EX UP3, UPT, UR9, URZ, !UP1, UP2 ;  /* 0x000000ff0900728c */ /* 0x000fc8000cf62720 */
[----:B------:R-:W-:-:S06]  /*0470*/  UP2UR UR4, UPR, URZ, 0x8 ;  /* 0x00000008ff047883 */ /* 0x000fcc0008000000 */
[----:B------:R-:W-:Y:S01]  /*0480*/  MOV R144, UR4 ;  /* 0x0000000400907c02 */ /* 0x000fe20008000f00 */
[----:B------:R-:W-:Y:S06]  /*0490*/  BRA.U !UP3, `(.L_x_8) ;  /* 0x000000010b207547 */ /* 0x000fec000b800000 */
[----:B-----5:R-:W-:Y:S01]  /*04a0*/  R2UR UR5, R72 ;  /* 0x00000000480572ca */ /* 0x020fe200000e0000 */
[----:B------:R-:W-:Y:S02]  /*04b0*/  UISETP.NE.U32.AND UP2, UPT, UR8, URZ, UPT ;  /* 0x000000ff0800728c */ /* 0x000fe4000bf45070 */
[----:B------:R-:W-:Y:S02]  /*04c0*/  USEL UR4, URZ, 0xffffffff, UP1 ;  /* 0xffffffffff047887 */ /* 0x000fe40008800000 */
[----:B------:R-:W-:-:S08]  /*04d0*/  UISETP.NE.AND.EX UP2, UPT, UR9, URZ, UPT, UP2 ;  /* 0x000000ff0900728c */ /* 0x000fd0000bf45320 */
[----:B------:R-:W-:-:S04]  /*04e0*/  UISETP.NE.AND UP0, UPT, UR5, URZ, UPT ;  /* 0x000000ff0500728c */ /* 0x000fc8000bf05270 */
[----:B------:R-:W-:-:S04]  /*04f0*/  @!UP2 USEL UR4, URZ, 0xffffffff, UP0 ;  /* 0xffffffffff04a887 */ /* 0x000fc80008000000 */
[----:B------:R-:W-:-:S04]  /*0500*/  ULOP3.LUT UR4, UR4, 0x1, URZ, 0xc0, !UPT ;  /* 0x0000000104047892 */ /* 0x000fc8000f8ec0ff */
[----:B------:R-:W-:-:S11]  /*0510*/  UISETP.NE.U32.AND UP4, UPT, UR4, 0x1, UPT ;  /* 0x000000010400788c */ /* 0x000fd6000bf85070 */
.L_x_8:
[----:B------:R-:W3:Y:S01]  /*0520*/  SHFL.IDX PT, R0, R141, RZ, 0x1f ;  /* 0x00001fff8d007589 */ /* 0x000ee200000e0000 */
[----:B------:R-:W-:-:S04]  /*0530*/  UISETP.NE.AND UP0, UPT, UR18, 0x2, UPT ;  /* 0x000000021200788c */ /* 0x000fc8000bf05270 */
[----:B------:R-:W-:Y:S02]  /*0540*/  UISETP.EQ.AND UP2, UPT, UR48, URZ, !UP0 ;  /* 0x000000ff3000728c */ /* 0x000fe4000c742270 */
[----:B------:R-:W-:-:S04]  /*0550*/  USEL UR46, URZ, 0x1, UP0 ;  /* 0x00000001ff2e7887 */ /* 0x000fc80008000000 */
[----:B------:R-:W-:Y:S02]  /*0560*/  PLOP3.LUT P3, PT, P1, PT, UP2, 0x80, 0x8 ;  /* 0x000000000008781c */ /* 0x000fe40000f6f028 */
[----:B---3--:R-:W-:-:S13]  /*0570*/  ISETP.NE.AND P0, PT, R0, RZ, PT ;  /* 0x000000ff0000720c */ /* 0x008fda0003f05270 */
[----:B------:R-:W-:Y:S05]  /*0580*/  @P0 BRA `(.L_x_9) ;  /* 0x00000000005c0947 */ /* 0x000fea0003800000 */
[----:B------:R-:W-:Y:S01]  /*0590*/  UMOV UR4, 0x400 ;  /* 0x0000040000047882 */ /* 0x000fe20000000000 */
[----:B------:R-:W-:Y:S01]  /*05a0*/  UMOV UR8, 0x1 ;  /* 0x0000000100087882 */ /* 0x000fe20000000000 */
[----:B------:R-:W-:Y:S01]  /*05b0*/  UMOV UR6, 0x4 ;  /* 0x0000000400067882 */ /* 0x000fe20000000000 */
[----:B------:R-:W-:Y:S02]  /*05c0*/  ULEA UR4, UR45, UR4, 0x18 ;  /* 0x000000042d047291 */ /* 0x000fe4000f8ec0ff */
[----:B------:R-:W-:-:S04]  /*05d0*/  UIADD3 UR8, UPT, UPT, -UR8, 0x100000, URZ ;  /* 0x0010000008087890 */ /* 0x000fc8000fffe1ff */
[----:B------:R-:W-:Y:S02]  /*05e0*/  USHF.L.U32 UR9, UR8, 0xb, URZ ;  /* 0x0000000b08097899 */ /* 0x000fe400080006ff */
[----:B------:R-:W-:Y:S02]  /*05f0*/  USHF.L.U32 UR8, UR8, 0x1, URZ ;  /* 0x0000000108087899 */ /* 0x000fe400080006ff */
[----:B------:R-:W-:-:S04]  /*0600*/  UIADD3 UR6, UPT, UPT, -UR6, 0x100000, URZ ;  /* 0x0010000006067890 */ /* 0x000fc8000fffe1ff */
[----:B------:R-:W-:Y:S02]  /*0610*/  USHF.L.U32 UR7, UR6, 0xb, URZ ;  /* 0x0000000b06077899 */ /* 0x000fe400080006ff */
[----:B------:R-:W-:Y:S01]  /*0620*/  USHF.L.U32 UR6, UR6, 0x1, URZ ;  /* 0x0000000106067899 */ /* 0x000fe200080006ff */
[----:B------:R-:W-:Y:S01]  /*0630*/  ELECT P0, URZ, PT ;  /* 0x0000000000ff782f */ /* 0x000fe20003800000 */
[----:B------:R-:W3:Y:S02]  /*0640*/  FENCE.VIEW.ASYNC.S ;  /* 0x00000000000073c6 */ /* 0x000ee40000000000 */
[----:B---3--:R3:W4:Y:S08]  /*0650*/  SYNCS.EXCH.64 URZ, [UR4], UR8 ;  /* 0x0000000804ff75b2 */ /* 0x0087300008000100 */
[----:B------:R3:W1:Y:S01]  /*0660*/  SYNCS.EXCH.64 URZ, [UR4+0x28], UR6 ;  /* 0x0000280604ff75b2 */ /* 0x0006620008000100 */
        /* <DEDUP_REMOVED lines=8> */
[----:B------:R-:W-:Y:S01]  /*06f0*/  NOP ;  /* 0x0000000000007918 */ /* 0x000fe20000000000 */
.L_x_9:
[----:B------:R-:W2:Y:S01]  /*0700*/  SHFL.IDX PT, R0, R141, RZ, 0x1f ;  /* 0x00001fff8d007589 */ /* 0x000ea200000e0000 */
[----:B------:R-:W-:Y:S01]  /*0710*/  NOP ;  /* 0x0000000000007918 */ /* 0x000fe20000000000 */
[----:B--2---:R-:W-:-:S13]  /*0720*/  ISETP.NE.AND P0, PT, R0, 0x1, PT ;  /* 0x000000010000780c */ /* 0x004fda0003f05270 */
[----:B------:R-:W-:Y:S05]  /*0730*/  @P0 BRA `(.L_x_10) ;  /* 0x0000000000540947 */ /* 0x000fea0003800000 */
[----:B---3--:R-:W-:Y:S01]  /*0740*/  UMOV UR4, 0x400 ;  /* 0x0000040000047882 */ /* 0x008fe20000000000 */
        /* <DEDUP_REMOVED lines=10> */
[----:B------:R-:W2:Y:S02]  /*07f0*/  FENCE.VIEW.ASYNC.S ;  /* 0x00000000000073c6 */ /* 0x000ea40000000000 */
[----:B--2---:R2:W3:Y:S08]  /*0800*/  SYNCS.EXCH.64 URZ, [UR4+0x50], UR8 ;  /* 0x0000500804ff75b2 */ /* 0x0044f00008000100 */
        /* <DEDUP_REMOVED lines=8> */
.L_x_10:
[----:B------:R-:W4:Y:S01]  /*0890*/  SHFL.IDX PT, R0, R141, RZ, 0x1f ;  /* 0x00001fff8d007589 */ /* 0x000f2200000e0000 */
[----:B------:R-:W-:Y:S01]  /*08a0*/  NOP ;  /* 0x0000000000007918 */ /* 0x000fe20000000000 */
[----:B----4-:R-:W-:-:S13]  /*08b0*/  ISETP.NE.AND P0, PT, R0, 0x3, PT ;  /* 0x000000030000780c */ /* 0x010fda0003f05270 */
[----:B------:R-:W-:Y:S05]  /*08c0*/  @P0 BRA `(.L_x_11) ;  /* 0x00000000002c0947 */ /* 0x000fea0003800000 */
[----:B--23--:R-:W-:Y:S01]  /*08d0*/  UMOV UR6, 0x400 ;  /* 0x0000040000067882 */ /* 0x00cfe20000000000 */
[----:B------:R-:W-:Y:S01]  /*08e0*/  UMOV UR4, 0x20 ;  /* 0x0000002000047882 */ /* 0x000fe20000000000 */
[----:B------:R-:W-:Y:S02]  /*08f0*/  ULEA UR6, UR45, UR6, 0x18 ;  /* 0x000000062d067291 */ /* 0x000fe4000f8ec0ff */
[----:B------:R-:W-:-:S04]  /*0900*/  UIADD3 UR4, UPT, UPT, -UR4, 0x100000, URZ ;  /* 0x0010000004047890 */ /* 0x000fc8000fffe1ff */
[----:B------:R-:W-:Y:S02]  /*0910*/  USHF.L.U32 UR5, UR4, 0xb, URZ ;  /* 0x0000000b04057899 */ /* 0x000fe400080006ff */
[----:B------:R-:W-:Y:S01]  /*0920*/  USHF.L.U32 UR4, UR4, 0x1, URZ ;  /* 0x0000000104047899 */ /* 0x000fe200080006ff */
[----:B------:R-:W-:Y:S01]  /*0930*/  ELECT P0, URZ, PT ;  /* 0x0000000000ff782f */ /* 0x000fe20003800000 */
[----:B------:R-:W2:Y:S10]  /*0940*/  FENCE.VIEW.ASYNC.S ;  /* 0x00000000000073c6 */ /* 0x000eb40000000000 */
[----:B--2---:R4:W2:Y:S01]  /*0950*/  SYNCS.EXCH.64 URZ, [UR6+0x90], UR4 ;  /* 0x0000900406ff75b2 */ /* 0x0048a20008000100 */
[----:B------:R4:W3:Y:S02]  /*0960*/  SYNCS.EXCH.64 URZ, [UR6+0x98], UR4 ;  /* 0x0000980406ff75b2 */ /* 0x0008e40008000100 */
[----:B----4-:R-:W-:Y:S01]  /*0970*/  NOP ;  /* 0x0000000000007918 */ /* 0x010fe20000000000 */
.L_x_11:
[----:B------:R-:W4:Y:S01]  /*0980*/  SHFL.IDX PT, R0, R141, RZ, 0x1f ;  /* 0x00001fff8d007589 */ /* 0x000f2200000e0000 */
[----:B------:R-:W-:Y:S01]  /*0990*/  NOP ;  /* 0x0000000000007918 */ /* 0x000fe20000000000 */
[----:B----4-:R-:W-:-:S13]  /*09a0*/  ISETP.NE.AND P0, PT, R0, 0x4, PT ;  /* 0x000000040000780c */ /* 0x010fda0003f05270 */
[----:B------:R-:W-:Y:S05]  /*09b0*/  @P0 BRA `(.L_x_12) ;  /* 0x0000000000480947 */ /* 0x000fea0003800000 */
[----:B--23--:R-:W-:Y:S01]  /*09c0*/  UMOV UR4, 0x720 ;  /* 0x0000072000047882 */ /* 0x00cfe20000000000 */
[----:B------:R-:W-:Y:S01]  /*09d0*/  UMOV UR6, 0x400 ;  /* 0x0000040000067882 */ /* 0x000fe20000000000 */
[----:B------:R-:W-:Y:S01]  /*09e0*/  USEL UR4, UR4, 0x620, UP4 ;  /* 0x0000062004047887 */ /* 0x000fe2000a000000 */
        /* <DEDUP_REMOVED lines=10> */
[----:B--2---:R4:W2:Y:S08]  /*0a90*/  SYNCS.EXCH.64 URZ, [UR6+0xa0], UR8 ;  /* 0x0000a00806ff75b2 */ /* 0x0048b00008000100 */
[----:B------:R4:W3:Y:S01]  /*0aa0*/  SYNCS.EXCH.64 URZ, [UR6+0xb0], UR4 ;  /* 0x0000b00406ff75b2 */ /* 0x0008e20008000100 */
[----:B------:R4:W1:Y:S01]  /*0ab0*/  SYNCS.EXCH.64 URZ, [UR6+0xa8], UR8 ;  /* 0x0000a80806ff75b2 */ /* 0x0008620008000100 */
[----:B------:R4:W1:Y:S02]  /*0ac0*/  SYNCS.EXCH.64 URZ, [UR6+0xb8], UR4 ;  /* 0x0000b80406ff75b2 */ /* 0x0008640008000100 */
[----:B----4-:R-:W-:Y:S01]  /*0ad0*/  NOP ;  /* 0x0000000000007918 */ /* 0x010fe20000000000 */
.L_x_12:
[----:B------:R-:W4:Y:S01]  /*0ae0*/  SHFL.IDX PT, R0, R141, RZ, 0x1f ;  /* 0x00001fff8d007589 */ /* 0x000f2200000e0000 */
[----:B------:R-:W-:Y:S01]  /*0af0*/  NOP ;  /* 0x0000000000007918 */ /* 0x000fe20000000000 */
[----:B----4-:R-:W-:-:S13]  /*0b00*/  ISETP.NE.AND P0, PT, R0, 0x5, PT ;  /* 0x000000050000780c */ /* 0x010fda0003f05270 */
[----:B------:R-:W-:Y:S05]  /*0b10*/  @P0 BRA `(.L_x_13) ;  /* 0x0000000000440947 */ /* 0x000fea0003800000 */
[----:B--23--:R-:W-:Y:S01]  /*0b20*/  UMOV UR4, 0x400 ;  /* 0x0000040000047882 */ /* 0x00cfe20000000000 */
        /* <DEDUP_REMOVED lines=16> */
.L_x_13:
[----:B------:R-:W4:Y:S01]  /*0c30*/  SHFL.IDX PT, R0, R141, RZ, 0x1f ;  /* 0x00001fff8d007589 */ /* 0x000f2200000e0000 */
[----:B------:R-:W-:Y:S01]  /*0c40*/  ISETP.NE.OR P1, PT, RZ, UR18, !P1 ;  /* 0x00000012ff007c0c */ /* 0x000fe2000cf25670 */
        /* <DEDUP_REMOVED lines=12> */
[----:B------:R4:W3:Y:S01]  /*0d10*/  SYNCS.EXCH.64 URZ, [UR4+0xf0], UR6 ;  /* 0x0000f00604ff75b2 */ /* 0x0008e20008000100 */
[----:B------:R4:W1:Y:S01]  /*0d20*/  SYNCS.EXCH.64 URZ, [UR4+0xe8], UR6 ;  /* 0x0000e80604ff75b2 */ /* 0x0008620008000100 */
[----:B------:R4:W1:Y:S02]  /*0d30*/  SYNCS.EXCH.64 URZ, [UR4+0xf8], UR6 ;  /* 0x0000f80604ff75b2 */ /* 0x0008640008000100 */
[----:B----4-:R-:W-:Y:S01]  /*0d40*/  NOP ;  /* 0x0000000000007918 */ /* 0x010fe20000000000 */
.L_x_14:
[----:B------:R-:W-:Y:S01]  /*0d50*/  VOTEU.ALL UP0, P1 ;  /* 0x0000000000ff7886 */ /* 0x000fe20000800000 */
[----:B--23--:R-:W-:Y:S01]  /*0d60*/  UMOV UR4, 0x20 ;  /* 0x0000002000047882 */ /* 0x00cfe20000000000 */
[----:B------:R-:W2:Y:S01]  /*0d70*/  LDCU UR7, c[0x0][0x36c] ;  /* 0x00006d80ff0777ac */ /* 0x000ea20008000800 */
[----:B------:R-:W-:Y:S01]  /*0d80*/  NOP ;  /* 0x0000000000007918 */ /* 0x000fe20000000000 */
[----:B------:R-:W-:Y:S01]  /*0d90*/  LOP3.LUT R3, R155, 0x1f, RZ, 0xc0, !PT ;  /* 0x0000001f9b037812 */ /* 0x000fe200078ec0ff */
[----:B------:R-:W-:Y:S01]  /*0da0*/  @!UP0 UMOV UR6, 0x400 ;  /* 0x0000040000068882 */ /* 0x000fe20000000000 */
[----:B------:R-:W-:-:S04]  /*0db0*/  @!UP0 UIADD3 UR4, UPT, UPT, -UR4, 0x100000, URZ ;  /* 0x0010000004048890 */ /* 0x000fc8000fffe1ff */
[----:B------:R-:W-:Y:S02]  /*0dc0*/  @!UP0 USHF.L.U32 UR5, UR4, 0xb, URZ ;  /* 0x0000000b04058899 */ /* 0x000fe400080006ff */
[----:B------:R-:W-:Y:S02]  /*0dd0*/  @!UP0 USHF.L.U32 UR4, UR4, 0x1, URZ ;  /* 0x0000000104048899 */ /* 0x000fe400080006ff */
[----:B------:R-:W-:Y:S01]  /*0de0*/  @!UP0 ULEA UR6, UR45, UR6, 0x18 ;  /* 0x000000062d068291 */ /* 0x000fe2000f8ec0ff */
[----:B------:R-:W-:Y:S01]  /*0df0*/  VOTEU.ALL UP0, P1 ;  /* 0x0000000000ff7886 */ /* 0x000fe20000800000 */
[----:B------:R-:W-:Y:S02]  /*0e00*/  UISETP.NE.AND UP5, UPT, UR18, URZ, UPT ;  /* 0x000000ff1200728c */ /* 0x000fe4000bfa5270 */
[----:B--2---:R-:W-:Y:S01]  /*0e10*/  UISETP.EQ.U32.AND UP6, UPT, UR7, 0x1, UPT ;  /* 0x000000010700788c */ /* 0x004fe2000bfc2070 */
[----:B------:R-:W2:Y:S07]  /*0e20*/  FENCE.VIEW.ASYNC.S ;  /* 0x00000000000073c6 */ /* 0x000eae0000000000 */
[----:B--2---:R2:W3:Y:S01]  /*0e30*/  @!UP0 SYNCS.EXCH.64 URZ, [UR6+0x100], UR4 ;  /* 0x0001000406ff85b2 */ /* 0x0044e20008000100 */
[----:B------:R-:W-:Y:S05]  /*0e40*/  BRA.U !UP6, `(.L_x_15) ;  /* 0x000000010e087547 */ /* 0x000fea000b800000 */
[----:B-1-3--:R-:W-:Y:S01]  /*0e50*/  UCGABAR_ARV ;  /* 0x00000000000079c7 */ /* 0x00afe20008000000 */
[----:B------:R-:W-:Y:S05]  /*0e60*/  BRA `(.L_x_16) ;  /* 0x0000000000047947 */ /* 0x000fea0003800000 */
.L_x_15:
[----:B-1-3--:R-:W-:Y:S01]  /*0e70*/  NOP ;  /* 0x0000000000007918 */ /* 0x00afe20000000000 */
.L_x_16:
[----:B------:R-:W1:Y:S01]  /*0e80*/  S2UR UR31, SR_CTAID.X ;  /* 0x00000000001f79c3 */ /* 0x000e620000002500 */
[----:B------:R-:W-:-:S05]  /*0e90*/  CS2R.32 R143, SR_CgaSize ;  /* 0x00000000008f7805 */ /* 0x000fca0000008a00 */
[----:B------:R-:W-:-:S05]  /*0ea0*/  IMAD R143, R143, -0xa0, RZ ;  /* 0xffffff608f8f7824 */ /* 0x000fca00078e02ff */
[----:B--2---:R-:W-:-:S14]  /*0eb0*/  R2UR UR5, R143 ;  /* 0x000000008f0572ca */ /* 0x004fdc00000e0000 */
[----:B------:R-:W2:Y:S01]  /*0ec0*/  LDCU UR5, c[0x0][UR5+0x2b0] ;  /* 0x00005600050577ac */ /* 0x000ea20008000800 */
[----:B------:R-:W-:-:S05]  /*0ed0*/  CS2R.32 R143, SR_CgaSize ;  /* 0x00000000008f7805 */ /* 0x000fca0000008a00 */
[----:B------:R-:W-:-:S05]  /*0ee0*/  IMAD R143, R143, -0xa0, RZ ;  /* 0xffffff608f8f7824 */ /* 0x000fca00078e02ff */
[----:B------:R-:W-:-:S14]  /*0ef0*/  R2UR UR4, R143 ;  /* 0x000000008f0472ca */ /* 0x000fdc00000e0000 */
[----:B------:R-:W3:Y:S01]  /*0f00*/  LDCU UR4, c[0x0][UR4+0x2b4] ;  /* 0x00005680040477ac */ /* 0x000ee20008000800 */
[----:B------:R-:W4:Y:S01]  /*0f10*/  S2UR UR30, SR_CTAID.Y ;  /* 0x00000000001e79c3 */ /* 0x000f220000002600 */
[----:B------:R-:W-:-:S05]  /*0f20*/  CS2R.32 R143, SR_CgaSize ;  /* 0x00000000008f7805 */ /* 0x000fca0000008a00 */
[----:B------:R-:W-:-:S05]  /*0f30*/  IMAD R143, R143, -0xa0, RZ ;  /* 0xffffff608f8f7824 */ /* 0x000fca00078e02ff */
[----:B------:R-:W-:-:S14]  /*0f40*/  R2UR UR7, R143 ;  /* 0x000000008f0772ca */ /* 0x000fdc00000e0000 */
[----:B------:R-:W3:Y:S01]  /*0f50*/  LDCU UR7, c[0x0][UR7+0x2a0] ;  /* 0x00005400070777ac */ /* 0x000ee20008000800 */
[----:B------:R-:W-:-:S05]  /*0f60*/  CS2R.32 R143, SR_CgaSize ;  /* 0x00000000008f7805 */ /* 0x000fca0000008a00 */
[----:B------:R-:W-:-:S05]  /*0f70*/  IMAD R143, R143, -0xa0, RZ ;  /* 0xffffff608f8f7824 */ /* 0x000fca00078e02ff */
[----:B------:R-:W-:-:S14]  /*0f80*/  R2UR UR8, R143 ;  /* 0x000000008f0872ca */ /* 0x000fdc00000e0000 */
[----:B------:R-:W3:Y:S01]  /*0f90*/  LDCU UR8, c[0x0][UR8+0x2a4] ;  /* 0x00005480080877ac */ /* 0x000ee20008000800 */
[----:B------:R-:W-:Y:S01]  /*0fa0*/  UISETP.GT.U32.AND UP0, UPT, UR48, 0xffff, UPT ;  /* 0x0000ffff3000788c */ /* 0x000fe2000bf04070 */
[----:B------:R-:W3:Y:S01]  /*0fb0*/  LDCU UR19, c[0x0][0xb24] ;  /* 0x00016480ff1377ac */ /* 0x000ee20008000800 */
[----:B------:R-:W3:Y:S01]  /*0fc0*/  LDCU UR42, c[0x0][0xb24] ;  /* 0x00016480ff2a77ac */ /* 0x000ee20008000800 */
[----:B-1----:R-:W-:Y:S01]  /*0fd0*/  I2FP.F32.U32 R2, UR31 ;  /* 0x0000001f00027c45 */ /* 0x002fe20008201000 */
[----:B------:R-:W1:Y:S04]  /*0fe0*/  LDCU UR24, c[0x0][0xb30] ;  /* 0x00016600ff1877ac */ /* 0x000e680008000800 */
[----:B--2---:R-:W-:Y:S01]  /*0ff0*/  FMUL R2, R2, UR5 ;  /* 0x0000000502027c20 */ /* 0x004fe20008400000 */
[----:B------:R-:W-:Y:S01]  /*1000*/  USHF.L.U32 UR23, UR45, 0xb, URZ ;  /* 0x0000000b2d177899 */ /* 0x000fe200080006ff */
[----:B----4-:R-:W-:Y:S01]  /*1010*/  I2FP.F32.U32 R0, UR30 ;  /* 0x0000001e00007c45 */ /* 0x010fe20008201000 */
[----:B------:R-:W-:-:S03]  /*1020*/  USHF.L.U32 UR47, UR31, 0x7, URZ ;  /* 0x000000071f2f7899 */ /* 0x000fc600080006ff */
[----:B------:R-:W2:Y:S01]  /*1030*/  F2I.U32.TRUNC.NTZ R2, R2 ;  /* 0x0000000200027305 */ /* 0x000ea2000020f000 */
[----:B------:R-:W-:Y:S01]  /*1040*/  USEL UR22, UR48, 0xffff, !UP0 ;  /* 0x0000ffff30167887 */ /* 0x000fe2000c000000 */
[----:B---3--:R-:W-:-:S06]  /*1050*/  FMUL R0, R0, UR4 ;  /* 0x0000000400007c20 */ /* 0x008fcc0008400000 */
[----:B------:R-:W3:Y:S01]  /*1060*/  F2I.U32.TRUNC.NTZ R0, R0 ;  /* 0x0000000000007305 */ /* 0x000ee2000020f000 */
[----:B--2---:R-:W-:Y:S02]  /*1070*/  R2UR UR4, R2 ;  /* 0x00000000020472ca */ /* 0x004fe400000e0000 */
[----:B------:R-:W-:Y:S02]  /*1080*/  PRMT R2, RZ, 0x7610, R2 ;  /* 0x00007610ff027816 */ /* 0x000fe40000000002 */
[----:B---3--:R-:W-:Y:S02]  /*1090*/  R2UR UR6, R0 ;  /* 0x00000000000672ca */ /* 0x008fe400000e0000 */
[----:B------:R-:W-:-:S07]  /*10a0*/  PRMT R0, RZ, 0x7610, R0 ;  /* 0x00007610ff007816 */ /* 0x000fce0000000000 */
[----:B------:R-:W-:-:S04]  /*10b0*/  UIADD3 UR5, UPT, UPT, -UR4, URZ, URZ ;  /* 0x000000ff04057290 */ /* 0x000fc8000fffe1ff */
[----:B------:R-:W-:Y:S02]  /*10c0*/  UIMAD UR5, UR7, UR5, UR31 ;  /* 0x00000005070572a4 */ /* 0x000fe4000f8e021f */
[----:B------:R-:W-:-:S04]  /*10d0*/  UIADD3 UR4, UPT, UPT, -UR6, URZ, URZ ;  /* 0x000000ff06047290 */ /* 0x000fc8000fffe1ff */
[----:B------:R-:W-:Y:S01]  /*10e0*/  IMAD.U32 R143, RZ, RZ, UR5 ;  /* 0x00000005ff8f7e24 */ /* 0x000fe2000f8e00ff */
[----:B------:R-:W-:-:S06]  /*10f0*/  UIMAD UR4, UR8, UR4, UR30 ;  /* 0x00000004080472a4 */ /* 0x000fcc000f8e021e */
[----:B------:R-:W-:Y:S01]  /*1100*/  IMAD.U32 R142, RZ, RZ, UR4 ;  /* 0x00000004ff8e7e24 */ /* 0x000fe2000f8e00ff */
[----:B-1----:R-:W-:Y:S06]  /*1110*/  BRA.U UP5, `(.L_x_17) ;  /* 0x00000001056c7547 */ /* 0x002fec000b800000 */
[----:B------:R-:W-:Y:S02]  /*1120*/  R2UR UR4, R142 ;  /* 0x000000008e0472ca */ /* 0x000fe400000e0000 */
[----:B------:R-:W-:-:S11]  /*1130*/  R2UR UR10, R143 ;  /* 0x000000008f0a72ca */ /* 0x000fd600000e0000 */
[----:B------:R-:W-:Y:S02]  /*1140*/  UISETP.NE.AND UP0, UPT, UR4, URZ, UPT ;  /* 0x000000ff0400728c */ /* 0x000fe4000bf05270 */
[----:B------:R-:W-:Y:S02]  /*1150*/  ULOP3.LUT UR4, UR10, 0x2, URZ, 0x3c, !UPT ;  /* 0x000000020a047892 */ /* 0x000fe4000f8e3cff */
[----:B------:R-:W-:Y:S02]  /*1160*/  UISETP.GT.U32.AND UP2, UPT, UR10, 0x1, UP0 ;  /* 0x000000010a00788c */ /* 0x000fe40008744070 */
[----:B------:R-:W-:Y:S02]  /*1170*/  ULOP3.LUT UR5, UR10, 0x4, URZ, 0x3c, !UPT ;  /* 0x000000040a057892 */ /* 0x000fe4000f8e3cff */
[----:B------:R-:W-:Y:S02]  /*1180*/  USEL UR8, URZ, 0x1, UP2 ;  /* 0x00000001ff087887 */ /* 0x000fe40009000000 */
[----:B------:R-:W-:-:S02]  /*1190*/  USEL UR7, URZ, 0x2, UP2 ;  /* 0x00000002ff077887 */ /* 0x000fc40009000000 */
[----:B------:R-:W-:Y:S02]  /*11a0*/  UISETP.GT.U32.AND UP2, UPT, UR4, 0x1, UP0 ;  /* 0x000000010400788c */ /* 0x000fe40008744070 */
[----:B------:R-:W-:Y:S02]  /*11b0*/  ULOP3.LUT UR4, UR10, 0x6, URZ, 0x3c, !UPT ;  /* 0x000000060a047892 */ /* 0x000fe4000f8e3cff */
[----:B------:R-:W-:Y:S02]  /*11c0*/  USEL UR6, URZ, 0x4, UP2 ;  /* 0x00000004ff067887 */ /* 0x000fe40009000000 */
[----:B------:R-:W-:Y:S02]  /*11d0*/  USEL UR9, URZ, 0x8, UP2 ;  /* 0x00000008ff097887 */ /* 0x000fe40009000000 */
[----:B------:R-:W-:Y:S02]  /*11e0*/  UISETP.GT.U32.AND UP2, UPT, UR5, 0x1, UP0 ;  /* 0x000000010500788c */ /* 0x000fe40008744070 */
[----:B------:R-:W-:-:S02]  /*11f0*/  UISETP.GT.U32.AND UP0, UPT, UR4, 0x1, UP0 ;  /* 0x000000010400788c */ /* 0x000fc40008704070 */
[----:B------:R-:W-:Y:S02]  /*1200*/  USEL UR4, URZ, 0x10, UP2 ;  /* 0x00000010ff047887 */ /* 0x000fe40009000000 */
[----:B------:R-:W-:Y:S02]  /*1210*/  UIADD3 UR5, UPT, UPT, UR6, UR7, UR8 ;  /* 0x0000000706057290 */ /* 0x000fe4000fffe008 */
[----:B------:R-:W-:Y:S02]  /*1220*/  USEL UR7, URZ, 0x40, UP0 ;  /* 0x00000040ff077887 */ /* 0x000fe40008000000 */
[----:B------:R-:W-:Y:S02]  /*1230*/  USEL UR8, URZ, 0x20, UP2 ;  /* 0x00000020ff087887 */ /* 0x000fe40009000000 */
[----:B------:R-:W-:Y:S02]  /*1240*/  UIADD3 UR5, UPT, UPT, UR4, UR5, UR9 ;  /* 0x0000000504057290 */ /* 0x000fe4000fffe009 */
[----:B------:R-:W-:-:S02]  /*1250*/  ULOP3.LUT UR4, UR10, 0xfffffffe, URZ, 0xc0, !UPT ;  /* 0xfffffffe0a047892 */ /* 0x000fc4000f8ec0ff */
[----:B------:R-:W-:Y:S02]  /*1260*/  USEL UR6, URZ, 0x80, UP0 ;  /* 0x00000080ff067887 */ /* 0x000fe40008000000 */
[----:B------:R-:W-:-:S03]  /*1270*/  UIADD3 UR5, UPT, UPT, UR7, UR5, UR8 ;  /* 0x0000000507057290 */ /* 0x000fc6000fffe008 */
[----:B------:R-:W-:Y:S01]  /*1280*/  UMOV UR7, 0x3 ;  /* 0x0000000300077882 */ /* 0x000fe20000000000 */
[----:B------:R-:W-:Y:S02]  /*1290*/  UIADD3 UR5, UPT, UPT, UR5, UR6, URZ ;  /* 0x0000000605057290 */ /* 0x000fe4000fffe0ff */
[----:B------:R-:W-:-:S04]  /*12a0*/  USHF.L.U32 UR4, UR7, UR4, URZ ;  /* 0x0000000407047299 */ /* 0x000fc800080006ff */
[----:B------:R-:W-:Y:S02]  /*12b0*/  IMAD.U32 R2, RZ, RZ, UR5 ;  /* 0x00000005ff027e24 */ /* 0x000fe4000f8e00ff */
[----:B------:R-:W-:-:S07]  /*12c0*/  IMAD.U32 R0, RZ, RZ, UR4 ;  /* 0x00000004ff007e24 */ /* 0x000fce000f8e00ff */
.L_x_17:
[----:B------:R-:W1:Y:S01]  /*12d0*/  S2UR UR36, SR_CTAID.Z ;  /* 0x00000000002479c3 */ /* 0x000e620000002700 */
[----:B------:R-:W-:Y:S01]  /*12e0*/  UISETP.GE.AND UP0, UPT, UR19, 0x1, UPT ;  /* 0x000000011300788c */ /* 0x000fe2000bf06270 */
[----:B------:R-:W-:-:S08]  /*12f0*/  UMOV UR25, 0x55 ;  /* 0x0000005500197882 */ /* 0x000fd00000000000 */
[----:B------:R-:W-:Y:S05]  /*1300*/  BRA.U !UP0, `(.L_x_18) ;  /* 0x0000000108d07547 */ /* 0x000fea000b800000 */
[----:B------:R-:W2:Y:S01]  /*1310*/  LDCU.128 UR12, c[0x0][0xb10] ;  /* 0x00016200ff0c77ac */ /* 0x000ea20008000c00 */
[----:B------:R-:W3:Y:S01]  /*1320*/  LDCU UR6, c[0x0][0x370] ;  /* 0x00006e00ff0677ac */ /* 0x000ee20008000800 */
[----:B------:R-:W4:Y:S01]  /*1330*/  LDCU UR7, c[0x0][0x374] ;  /* 0x00006e80ff0777ac */ /* 0x000f220008000800 */
[----:B------:R-:W1:Y:S01]  /*1340*/  LDCU UR20, c[0x0][0xb0c] ;  /* 0x00016180ff1477ac */ /* 0x000e620008000800 */
[----:B------:R-:W1:Y:S01]  /*1350*/  LDCU UR21, c[0x0][0xb20] ;  /* 0x00016400ff1577ac */ /* 0x000e620008000800 */
[----:B------:R-:W1:Y:S01]  /*1360*/  LDCU.64 UR8, c[0x0][0xb28] ;  /* 0x00016500ff0877ac */ /* 0x000e620008000a00 */
[----:B--2---:R-:W-:Y:S02]  /*1370*/  UISETP.NE.AND UP3, UPT, UR14, 0x1, UPT ;  /* 0x000000010e00788c */ /* 0x004fe4000bf65270 */
[----:B----4-:R-:W-:Y:S02]  /*1380*/  UIMAD.WIDE.U32 UR10, UR7, UR15, URZ ;  /* 0x0000000f070a72a5 */ /* 0x010fe4000f8e00ff */
[----:B---3--:R-:W-:-:S02]  /*1390*/  UIMAD.WIDE.U32 UR16, UR6, UR12, URZ ;  /* 0x0000000c061072a5 */ /* 0x008fc4000f8e00ff */
[----:B-1----:R-:W-:Y:S02]  /*13a0*/  UISETP.NE.AND UP0, UPT, UR20, 0x1, UPT ;  /* 0x000000011400788c */ /* 0x002fe4000bf05270 */
[----:B------:R-:W-:Y:S01]  /*13b0*/  UIMAD.WIDE.U32 UR4, UR31, UR12, URZ ;  /* 0x0000000c1f0472a5 */ /* 0x000fe2000f8e00ff */
[----:B------:R-:W-:Y:S02]  /*13c0*/  UMOV UR10, UR11 ;  /* 0x0000000b000a7c82 */ /* 0x000fe40008000000 */
[----:B------:R-:W-:Y:S01]  /*13d0*/  UMOV UR16, UR17 ;  /* 0x0000001100107c82 */ /* 0x000fe20008000000 */
[----:B------:R-:W-:Y:S02]  /*13e0*/  @UP3 USHF.R.U32.HI UR7, URZ, UR21, UR10 ;  /* 0x00000015ff073299 */ /* 0x000fe4000801160a */
[----:B------:R-:W-:Y:S02]  /*13f0*/  UISETP.NE.AND UP2, UPT, UR19, 0x1, UPT ;  /* 0x000000011300788c */ /* 0x000fe4000bf45270 */
[----:B------:R-:W-:-:S02]  /*1400*/  USHF.R.U32.HI UR5, URZ, UR13, UR5 ;  /* 0x0000000dff057299 */ /* 0x000fc40008011605 */
[----:B------:R-:W-:Y:S02]  /*1410*/  @UP0 USHF.R.U32.HI UR6, URZ, UR13, UR16 ;  /* 0x0000000dff060299 */ /* 0x000fe40008011610 */
[----:B------:R-:W-:Y:S02]  /*1420*/  UIMAD.WIDE.U32 UR12, UR30, UR15, URZ ;  /* 0x0000000f1e0c72a5 */ /* 0x000fe4000f8e00ff */
[----:B------:R-:W-:Y:S02]  /*1430*/  UIMAD.WIDE.U32 UR10, UR7, UR8, URZ ;  /* 0x00000008070a72a5 */ /* 0x000fe4000f8e00ff */
[----:B------:R-:W-:Y:S02]  /*1440*/  UIMAD.WIDE.U32 UR16, UR6, UR8, URZ ;  /* 0x00000008061072a5 */ /* 0x000fe4000f8e00ff */
[----:B------:R-:W-:Y:S01]  /*1450*/  USEL UR5, UR31, UR5, !UP0 ;  /* 0x000000051f057287 */ /* 0x000fe2000c000000 */
[----:B------:R-:W-:Y:S02]  /*1460*/  UMOV UR4, UR13 ;  /* 0x0000000d00047c82 */ /* 0x000fe40008000000 */
[----:B------:R-:W-:Y:S01]  /*1470*/  UMOV UR10, UR11 ;  /* 0x0000000b000a7c82 */ /* 0x000fe20008000000 */
[----:B------:R-:W-:-:S02]  /*1480*/  USHF.R.U32.HI UR4, URZ, UR21, UR4 ;  /* 0x00000015ff047299 */ /* 0x000fc40008011604 */
[----:B------:R-:W-:Y:S01]  /*1490*/  @UP2 USHF.R.U32.HI UR7, URZ, UR9, UR10 ;  /* 0x00000009ff072299 */ /* 0x000fe2000801160a */
[----:B------:R-:W-:Y:S01]  /*14a0*/  UMOV UR16, UR17 ;  /* 0x0000001100107c82 */ /* 0x000fe20008000000 */
[----:B------:R-:W-:Y:S02]  /*14b0*/  USEL UR4, UR30, UR4, !UP3 ;  /* 0x000000041e047287 */ /* 0x000fe4000d800000 */
[----:B------:R-:W-:Y:S02]  /*14c0*/  @UP2 USHF.R.U32.HI UR6, URZ, UR9, UR16 ;  /* 0x00000009ff062299 */ /* 0x000fe40008011610 */
[----:B------:R-:W-:Y:S02]  /*14d0*/  UIMAD UR7, UR7, UR19, URZ ;  /* 0x00000013070772a4 */ /* 0x000fe4000f8e02ff */
[----:B------:R-:W-:Y:S02]  /*14e0*/  UIMAD UR12, UR6, UR19, URZ ;  /* 0x00000013060c72a4 */ /* 0x000fe4000f8e02ff */
[----:B------:R-:W-:-:S02]  /*14f0*/  UISETP.GE.AND UP0, UPT, UR4, UR7, UPT ;  /* 0x000000070400728c */ /* 0x000fc4000bf06270 */
[----:B------:R-:W-:Y:S02]  /*1500*/  UIMAD.WIDE.U32 UR10, UR4, UR8, URZ ;  /* 0x00000008040a72a5 */ /* 0x000fe4000f8e00ff */
[----:B------:R-:W-:Y:S02]  /*1510*/  UISETP.GE.OR UP0, UPT, UR5, UR12, UP0 ;  /* 0x0000000c0500728c */ /* 0x000fe40008706670 */
[----:B------:R-:W-:Y:S02]  /*1520*/  UIMAD.WIDE.U32 UR12, UR5, UR8, URZ ;  /* 0x00000008050c72a5 */ /* 0x000fe4000f8e00ff */
[----:B------:R-:W-:Y:S01]  /*1530*/  UIADD3 UR10, UPT, UPT, -UR4, URZ, URZ ;  /* 0x000000ff040a7290 */ /* 0x000fe2000fffe1ff */
[----:B------:R-:W-:Y:S01]  /*1540*/  UMOV UR8, UR11 ;  /* 0x0000000b00087c82 */ /* 0x000fe20008000000 */
[----:B------:R-:W-:Y:S02]  /*1550*/  UIADD3 UR11, UPT, UPT, -UR5, URZ, URZ ;  /* 0x000000ff050b7290 */ /* 0x000fe4000fffe1ff */
[----:B------:R-:W-:-:S03]  /*1560*/  USHF.R.U32.HI UR8, URZ, UR9, UR8 ;  /* 0x00000009ff087299 */ /* 0x000fc60008011608 */
[----:B------:R-:W-:Y:S01]  /*1570*/  @!UP0 UMOV UR7, UR13 ;  /* 0x0000000d00078c82 */ /* 0x000fe20008000000 */
[----:B------:R-:W-:Y:S02]  /*1580*/  UIMAD UR30, UR14, UR10, UR30 ;  /* 0x0000000a0e1e72a4 */ /* 0x000fe4000f8e021e */
[----:B------:R-:W-:Y:S02]  /*1590*/  USEL UR8, UR4, UR8, !UP2 ;  /* 0x0000000804087287 */ /* 0x000fe4000d000000 */
[----:B------:R-:W-:Y:S02]  /*15a0*/  @!UP0 USHF.R.U32.HI UR7, URZ, UR9, UR7 ;  /* 0x00000009ff078299 */ /* 0x000fe40008011607 */
[----:B------:R-:W-:Y:S02]  /*15b0*/  UIADD3 UR9, UPT, UPT, -UR8, URZ, URZ ;  /* 0x000000ff08097290 */ /* 0x000fe4000fffe1ff */
[----:B------:R-:W-:Y:S02]  /*15c0*/  @!UP0 USEL UR7, UR5, UR7, !UP2 ;  /* 0x0000000705078287 */ /* 0x000fe4000d000000 */
[----:B------:R-:W-:-:S02]  /*15d0*/  UIMAD UR9, UR19, UR9, UR4 ;  /* 0x00000009130972a4 */ /* 0x000fc4000f8e0204 */
[----:B------:R-:W-:Y:S02]  /*15e0*/  @!UP0 UIADD3 UR8, UPT, UPT, UR8, -UR7, URZ ;  /* 0x8000000708088290 */ /* 0x000fe4000fffe0ff */
[----:B------:R-:W-:Y:S02]  /*15f0*/  @!UP0 UIMAD UR6, UR9, UR6, UR7 ;  /* 0x00000006090682a4 */ /* 0x000fe4000f8e0207 */
[----:B------:R-:W-:Y:S02]  /*1600*/  @!UP0 UIMAD UR4, UR8, UR19, UR5 ;  /* 0x00000013080482a4 */ /* 0x000fe4000f8e0205 */
[----:B------:R-:W-:Y:S02]  /*1610*/  UIMAD UR31, UR20, UR11, UR31 ;  /* 0x0000000b141f72a4 */ /* 0x000fe4000f8e021f */
[----:B------:R-:W-:Y:S01]  /*1620*/  UIMAD UR30, UR4, UR14, UR30 ;  /* 0x0000000e041e72a4 */ /* 0x000fe2000f8e021e */
[----:B------:R-:W-:Y:S02]  /*1630*/  @!UP0 UMOV UR5, UR6 ;  /* 0x0000000600058c82 */ /* 0x000fe40008000000 */
[----:B------:R-:W-:-:S12]  /*1640*/  UIMAD UR31, UR5, UR20, UR31 ;  /* 0x00000014051f72a4 */ /* 0x000fd8000f8e021f */
.L_x_18:
[----:B------:R-:W-:Y:S02]  /*1650*/  UISETP.NE.AND UP2, UPT, UR24, 0x1, UPT ;  /* 0x000000011800788c */ /* 0x000fe4000bf45270 */
[----:B------:R-:W-:Y:S02]  /*1660*/  ULOP3.LUT UR22, UR22, 0xffff, URZ, 0xc0, !UPT ;  /* 0x0000ffff16167892 */ /* 0x000fe4000f8ec0ff */
[----:B------:R-:W-:Y:S02]  /*1670*/  UISETP.NE.AND UP0, UPT, UR18, 0x2, UPT ;  /* 0x000000021200788c */ /* 0x000fe4000bf05270 */
[----:B------:R-:W-:Y:S02]  /*1680*/  ULOP3.LUT UR23, UR23, 0x3000, URZ, 0xc0, !UPT ;  /* 0x0000300017177892 */ /* 0x000fe4000f8ec0ff */
[----:B------:R-:W-:Y:S02]  /*1690*/  ULOP3.LUT UR47, UR47, 0x80, URZ, 0xc0, !UPT ;  /* 0x000000802f2f7892 */ /* 0x000fe4000f8ec0ff */
[----:B------:R-:W-:Y:S01]  /*16a0*/  USHF.L.U32 UR22, UR25, UR22, URZ ;  /* 0x0000001619167299 */ /* 0x000fe200080006ff */
[----:B------:R-:W-:Y:S11]  /*16b0*/  BRA.U UP2, `(.L_x_19) ;  /* 0x0000000102407547 */ /* 0x000ff6000b800000 */
[----:B------:R-:W2:Y:S01]  /*16c0*/  LDCU.128 UR8, c[0x0][0xb10] ;  /* 0x00016200ff0877ac */ /* 0x000ea20008000c00 */
[----:B------:R-:W3:Y:S01]  /*16d0*/  LDCU UR12, c[0x0][0xb0c] ;  /* 0x00016180ff0c77ac */ /* 0x000ee20008000800 */
[----:B------:R-:W4:Y:S01]  /*16e0*/  LDCU UR13, c[0x0][0xb20] ;  /* 0x00016400ff0d77ac */ /* 0x000f220008000800 */
[----:B--2---:R-:W-:Y:S02]  /*16f0*/  UIMAD.WIDE.U32 UR4, UR31, UR8, URZ ;  /* 0x000000081f0472a5 */ /* 0x004fe4000f8e00ff */
[----:B------:R-:W-:Y:S02]  /*1700*/  UIMAD.WIDE.U32 UR6, UR30, UR11, URZ ;  /* 0x0000000b1e0672a5 */ /* 0x000fe4000f8e00ff */
[----:B---3--:R-:W-:Y:S02]  /*1710*/  UISETP.NE.AND UP2, UPT, UR12, 0x1, UPT ;  /* 0x000000010c00788c */ /* 0x008fe4000bf45270 */
[----:B------:R-:W-:-:S03]  /*1720*/  USHF.R.U32.HI UR5, URZ, UR9, UR5 ;  /* 0x00000009ff057299 */ /* 0x000fc60008011605 */
[----:B------:R-:W-:Y:S01]  /*1730*/  UMOV UR4, UR7 ;  /* 0x0000000700047c82 */ /* 0x000fe20008000000 */
[----:B------:R-:W-:Y:S02]  /*1740*/  USEL UR5, UR31, UR5, !UP2 ;  /* 0x000000051f057287 */ /* 0x000fe4000d000000 */
[----:B------:R-:W-:Y:S02]  /*1750*/  UISETP.NE.AND UP2, UPT, UR10, 0x1, UPT ;  /* 0x000000010a00788c */ /* 0x000fe4000bf45270 */
[----:B----4-:R-:W-:-:S04]  /*1760*/  USHF.R.U32.HI UR4, URZ, UR13, UR4 ;  /* 0x0000000dff047299 */ /* 0x010fc80008011604 */
[----:B------:R-:W-:-:S04]  /*1770*/  USEL UR4, UR30, UR4, !UP2 ;  /* 0x000000041e047287 */ /* 0x000fc8000d000000 */
[----:B------:R-:W-:Y:S02]  /*1780*/  UIADD3 UR6, UPT, UPT, UR5, -UR4, URZ ;  /* 0x8000000405067290 */ /* 0x000fe4000fffe0ff */
[----:B------:R-:W-:Y:S02]  /*1790*/  UIADD3 UR4, UPT, UPT, -UR5, UR4, URZ ;  /* 0x0000000405047290 */ /* 0x000fe4000fffe1ff */
[----:B------:R-:W-:Y:S02]  /*17a0*/  UIMAD UR30, UR6, UR10, UR30 ;  /* 0x0000000a061e72a4 */ /* 0x000fe4000f8e021e */
[----:B------:R-:W-:-:S12]  /*17b0*/  UIMAD UR31, UR4, UR12, UR31 ;  /* 0x0000000c041f72a4 */ /* 0x000fd8000f8e021f */
.L_x_19:
[----:B------:R-:W-:Y:S05]  /*17c0*/  BRA.U !UP6, `(.L_x_20) ;  /* 0x000000010e0c7547 */ /* 0x000fea000b800000 */
[----:B------:R-:W-:Y:S01]  /*17d0*/  UCGABAR_WAIT ;  /* 0x0000000000007dc7 */ /* 0x000fe20008000000 */
[----:B------:R-:W-:Y:S01]  /*17e0*/  CCTL.IVALL ;  /* 0x00000000ff00798f */ /* 0x000fe20002000000 */
[----:B------:R-:W-:Y:S05]  /*17f0*/  BRA `(.L_x_21) ;  /* 0x0000000000047947 */ /* 0x000fea0003800000 */
.L_x_20:
[----:B------:R-:W-:Y:S06]  /*1800*/  BAR.SYNC.DEFER_BLOCKING 0x0 ;  /* 0x0000000000007b1d */ /* 0x000fec0000010000 */
.L_x_21:
[----:B------:R-:W-:Y:S05]  /*1810*/  BRA.U UP0, `(.L_x_22) ;  /* 0x0000001500007547 */ /* 0x000fea000b800000 */
[----:B------:R-:W2:Y:S01]  /*1820*/  LDCU UR6, c[0x0][0x38c] ;  /* 0x00007180ff0677ac */ /* 0x000ea20008000800 */
[----:B------:R-:W-:Y:S01]  /*1830*/  PLOP3.LUT P1, PT, PT, PT, UP4, 0x80, 0x8 ;  /* 0x000000000008781c */ /* 0x000fe20003f2f048 */
[----:B------:R-:W-:Y:S01]  /*1840*/  IMAD.MOV.U32 R12, RZ, RZ, 0x1 ;  /* 0x00000001ff0c7424 */ /* 0x000fe200078e00ff */
[----:B------:R-:W-:Y:S02]  /*1850*/  ISETP.NE.AND P2, PT, R3, RZ, P3 ;  /* 0x000000ff0300720c */ /* 0x000fe40001f45270 */
[----:B------:R-:W-:Y:S02]  /*1860*/  CS2R R10, SRZ ;  /* 0x00000000000a7805 */ /* 0x000fe4000001ff00 */
[----:B------:R-:W-:Y:S01]  /*1870*/  PLOP3.LUT P1, PT, P1, PT, PT, 0x8, 0x80 ;  /* 0x000000000080781c */ /* 0x000fe20000f2e170 */
[----:B------:R-:W-:Y:S01]  /*1880*/  IMAD.MOV.U32 R9, RZ, RZ, RZ ;  /* 0x000000ffff097224 */ /* 0x000fe200078e00ff */
[----:B------:R-:W3:Y:S01]  /*1890*/  LDCU UR39, c[0x0][0x370] ;  /* 0x00006e00ff2777ac */ /* 0x000ee20008000800 */
[----:B------:R-:W-:Y:S01]  /*18a0*/  IMAD.MOV.U32 R8, RZ, RZ, 0x1 ;  /* 0x00000001ff087424 */ /* 0x000fe200078e00ff */
[----:B------:R-:W4:Y:S01]  /*18b0*/  LDCU.64 UR26, c[0x0][0x348] ;  /* 0x00006900ff1a77ac */ /* 0x000f220008000a00 */
[----:B------:R-:W-:Y:S01]  /*18c0*/  ULEA.HI UR44, UR23, UR47, URZ, 0x19 ;  /* 0x0000002f172c7291 */ /* 0x000fe2000f8fc8ff */
[----:B------:R-:W1:Y:S01]  /*18d0*/  LDCU UR38, c[0x0][0x374] ;  /* 0x00006e80ff2677ac */ /* 0x000e620008000800 */
[----:B--2---:R-:W-:-:S02]  /*18e0*/  UIADD3 UR5, UPT, UPT, UR6, 0x7f, URZ ;  /* 0x0000007f06057890 */ /* 0x004fc4000fffe0ff */
[----:B------:R-:W-:Y:S02]  /*18f0*/  UIADD3 UR48, UPT, UPT, UR6, 0xfe, URZ ;  /* 0x000000fe06307890 */ /* 0x000fe4000fffe0ff */
[----:B------:R-:W-:Y:S01]  /*1900*/  USHF.R.S32.HI UR4, URZ, 0x1f, UR5 ;  /* 0x0000001fff047899 */ /* 0x000fe20008011405 */
[----:B------:R-:W-:-:S03]  /*1910*/  UMOV UR7, URZ ;  /* 0x000000ff00077c82 */ /* 0x000fc60008000000 */
[----:B------:R-:W-:Y:S02]  /*1920*/  ULEA.HI UR4, UR4, UR5, URZ, 0x7 ;  /* 0x0000000504047291 */ /* 0x000fe4000f8f38ff */
[----:B------:R-:W-:Y:S02]  /*1930*/  UIADD3 UR5, UPT, UPT, UR6, -0x1, URZ ;  /* 0xffffffff06057890 */ /* 0x000fe4000fffe0ff */
[----:B------:R-:W-:Y:S02]  /*1940*/  USHF.R.S32.HI UR41, URZ, 0x7, UR4 ;  /* 0x00000007ff297899 */ /* 0x000fe40008011404 */
[----:B------:R-:W-:Y:S02]  /*1950*/  UISETP.GE.U32.AND UP1, UPT, UR5, -0xff, UPT ;  /* 0xffffff010500788c */ /* 0x000fe4000bf26070 */
[----:B------:R-:W-:-:S04]  /*1960*/  UISETP.LT.U32.AND UP0, UPT, UR41, 0x5, UPT ;  /* 0x000000052900788c */ /* 0x000fc8000bf01070 */
[----:B------:R-:W-:Y:S02]  /*1970*/  USEL UR40, UR41, 0x5, UP0 ;  /* 0x0000000529287887 */ /* 0x000fe40008000000 */
[----:B------:R-:W-:Y:S02]  /*1980*/  UISETP.NE.AND UP0, UPT, UR18, URZ, UPT ;  /* 0x000000ff1200728c */ /* 0x000fe4000bf05270 */
[----:B------:R-:W-:Y:S02]  /*1990*/  UIADD3 UR4, UPT, UPT, UR40, -0x1, URZ ;  /* 0xffffffff28047890 */ /* 0x000fe4000fffe0ff */
[----:B------:R-:W-:Y:S02]  /*19a0*/  @UP1 UIADD3 UR4, UPT, UPT, UR40, URZ, URZ ;  /* 0x000000ff28041290 */ /* 0x000fe4000fffe0ff */
[----:B------:R-:W-:Y:S02]  /*19b0*/  USEL UR24, UR46, 0x2, UP0 ;  /* 0x000000022e187887 */ /* 0x000fe40008000000 */
[----:B------:R-:W-:-:S02]  /*19c0*/  UIADD3 UR46, UPT, UPT, UR41, -UR40, URZ ;  /* 0x80000028292e7290 */ /* 0x000fc4000fffe0ff */
[----:B------:R-:W-:Y:S02]  /*19d0*/  UIADD3 UR28, UPT, UPT, UR4, 0x1, URZ ;  /* 0x00000001041c7890 */ /* 0x000fe4000fffe0ff */
[----:B-1-34-:R-:W-:-:S12]  /*19e0*/  UIADD3 UR43, UPT, UPT, -UR4, URZ, URZ ;  /* 0x000000ff042b7290 */ /* 0x01afd8000fffe1ff */
.L_x_42:
[----:B------:R-:W-:Y:S01]  /*19f0*/  UISETP.NE.AND UP0, UPT, UR45, URZ, UPT ;  /* 0x000000ff2d00728c */ /* 0x000fe2000bf05270 */
[----:B-1----:R-:W1:Y:S08]  /*1a00*/  S2UR UR45, SR_CgaCtaId ;  /* 0x00000000002d79c3 */ /* 0x002e700000008800 */
[----:B------:R-:W-:Y:S05]  /*1a10*/  BRA.U UP0, `(.L_x_23) ;  /* 0x0000000100347547 */ /* 0x000fea000b800000 */
[----:B------:R-:W2:Y:S01]  /*1a20*/  S2R R0, SR_CgaCtaId ;  /* 0x0000000000007919 */ /* 0x000ea20000008800 */
[----:B------:R-:W-:Y:S02]  /*1a30*/  MOV R3, 0x400 ;  /* 0x0000040000037802 */ /* 0x000fe40000000f00 */
[----:B------:R-:W-:Y:S02]  /*1a40*/  SHF.L.U32 R2, R8, 0x1f, RZ ;  /* 0x0000001f08027819 */ /* 0x000fe400000006ff */
[----:B--2---:R-:W-:-:S05]  /*1a50*/  LEA R0, R0, R3, 0x18 ;  /* 0x0000000300007211 */ /* 0x004fca00078ec0ff */
[----:B------:R-:W-:-:S04]  /*1a60*/  IMAD R3, R9, 0x8, R0 ;  /* 0x0000000809037824 */ /* 0x000fc800078e0200 */
[----:B------:R-:W2:Y:S02]  /*1a70*/  SYNCS.PHASECHK.TRANS64.TRYWAIT P0, [R3+URZ+0xf0], R2 ;  /* 0x0000f002030075a7 */ /* 0x000ea400080011ff */
[----:B--2---:R-:W-:Y:S05]  /*1a80*/  @!P0 BRA `(.L_x_24) ;  /* 0x000000a400388947 */ /* 0x004fea0003800000 */
.L_x_142:
[----:B------:R-:W-:Y:S01]  /*1a90*/  VIADD R9, R9, 0x1 ;  /* 0x0000000109097836 */ /* 0x000fe20000000000 */
[----:B------:R2:W-:Y:S04]  /*1aa0*/  SYNCS.ARRIVE.TRANS64.A1T0 RZ, [R3+URZ+0xe0], RZ ;  /* 0x0000e0ff03ff79a7 */ /* 0x0005e800081000ff */
[----:B------:R-:W-:-:S04]  /*1ab0*/  ISETP.NE.AND P0, PT, R9, 0x2, PT ;  /* 0x000000020900780c */ /* 0x000fc80003f05270 */
[----:B------:R-:W-:Y:S02]  /*1ac0*/  SEL R9, R9, RZ, P0 ;  /* 0x000000ff09097207 */ /* 0x000fe40000000000 */
[----:B--2---:R-:W-:-:S04]  /*1ad0*/  SEL R3, RZ, 0x1, P0 ;  /* 0x00000001ff037807 */ /* 0x004fc80000000000 */
[----:B------:R-:W-:-:S07]  /*1ae0*/  LOP3.LUT R8, R8, R3, RZ, 0x3c, !PT ;  /* 0x0000000308087212 */ /* 0x000fce00078e3cff */
.L_x_23:
[----:B------:R-:W-:Y:S01]  /*1af0*/  UMOV UR6, 0x400 ;  /* 0x0000040000067882 */ /* 0x000fe20000000000 */
[----:B------:R-:W-:Y:S01]  /*1b00*/  UISETP.GE.U32.AND UP0, UPT, UR48, 0xff, UPT ;  /* 0x000000ff3000788c */ /* 0x000fe2000bf06070 */
[----:B------:R-:W-:Y:S01]  /*1b10*/  SHF.L.U32 R0, R12, 0x1f, RZ ;  /* 0x0000001f0c007819 */ /* 0x000fe200000006ff */
[----:B-1----:R-:W-:Y:S02]  /*1b20*/  ULEA UR6, UR45, UR6, 0x18 ;  /* 0x000000062d067291 */ /* 0x002fe4000f8ec0ff */
[----:B------:R-:W-:Y:S02]  /*1b30*/  ULEA UR11, UR30, UR44, 0x8 ;  /* 0x0000002c1e0b7291 */ /* 0x000fe4000f8e40ff */
[----:B------:R-:W-:Y:S01]  /*1b40*/  ULEA UR4, UR7, UR6, 0x3 ;  /* 0x0000000607047291 */ /* 0x000fe2000f8e18ff */
[----:B------:R-:W-:-:S08]  /*1b50*/  UMOV UR13, URZ ;  /* 0x000000ff000d7c82 */ /* 0x000fd00008000000 */
[----:B------:R1:W2:Y:S01]  /*1b60*/  SYNCS.PHASECHK.TRANS64.TRYWAIT P0, [UR4+0x28], R0 ;  /* 0x00002800ff0075a7 */ /* 0x0002a20008001104 */
[----:B------:R-:W-:-:S04]  /*1b70*/  ULEA.HI UR4, UR31, UR31, URZ, 0x1 ;  /* 0x0000001f1f047291 */ /* 0x000fc8000f8f08ff */
[----:B------:R-:W-:-:S04]  /*1b80*/  USHF.L.U32 UR4, UR4, 0x7, URZ ;  /* 0x0000000704047899 */ /* 0x000fc800080006ff */
[----:B------:R-:W-:Y:S01]  /*1b90*/  ULOP3.LUT UR35, UR47, 0xffffff00, UR4, 0xf8, !UPT ;  /* 0xffffff002f237892 */ /* 0x000fe2000f8ef804 */
[----:B------:R-:W-:Y:S11]  /*1ba0*/  BRA.U !UP0, `(.L_x_25) ;  /* 0x0000000108c47547 */ /* 0x000ff6000b800000 */
[----:B------:R-:W-:Y:S01]  /*1bb0*/  UMOV UR16, UR43 ;  /* 0x0000002b00107c82 */ /* 0x000fe20008000000 */
[----:B------:R-:W-:Y:S01]  /*1bc0*/  UMOV UR4, UR7 ;  /* 0x0000000700047c82 */ /* 0x000fe20008000000 */
[----:B------:R-:W-:-:S05]  /*1bd0*/  UMOV UR34, URZ ;  /* 0x000000ff00227c82 */ /* 0x000fca0008000000 */
.L_x_31:
[----:B------:R-:W-:Y:S01]  /*1be0*/  ULEA UR33, UR4, UR6, 0x3 ;  /* 0x0000000604217291 */ /* 0x000fe2000f8e18ff */
[----:B------:R-:W-:Y:S01]  /*1bf0*/  @P3 MOV R2, 0x10000 ;  /* 0x0001000000023802 */ /* 0x000fe20000000f00 */
[----:B--234-:R-:W-:Y:S10]  /*1c00*/  @P0 BRA `(.L_x_26) ;  /* 0x00000000000c0947 */ /* 0x01cff40003800000 */
[----:B------:R-:W-:-:S04]  /*1c10*/  SHF.L.U32 R3, R12, 0x1f, RZ ;  /* 0x0000001f0c037819 */ /* 0x000fc800000006ff */
[----:B------:R-:W2:Y:S02]  /*1c20*/  SYNCS.PHASECHK.TRANS64.TRYWAIT P0, [UR33+0x28], R3 ;  /* 0x00002803ff0075a7 */ /* 0x000ea40008001121 */
[----:B--2---:R-:W-:Y:S05]  /*1c30*/  @!P0 BRA `(.L_x_27) ;  /* 0x000000a000e08947 */ /* 0x004fea0003800000 */
.L_x_26:
[----:B------:R2:W-:Y:S01]  /*1c40*/  @P3 SYNCS.ARRIVE.TRANS64 RZ, [UR33], R2 ;  /* 0x00000002ffff39a7 */ /* 0x0005e20008000021 */
[----:B------:R-:W-:Y:S02]  /*1c50*/  ULOP3.LUT UR5, UR24, 0x2, URZ, 0xfc, !UPT ;  /* 0x0000000218057892 */ /* 0x000fe4000f8efcff */
[----:B------:R-:W-:Y:S02]  /*1c60*/  UIADD3 UR16, UPT, UPT, UR16, 0x1, URZ ;  /* 0x0000000110107890 */ /* 0x000fe4000fffe0ff */
[----:B------:R-:W-:Y:S02]  /*1c70*/  UISETP.NE.AND UP0, UPT, UR5, 0x2, UPT ;  /* 0x000000020500788c */ /* 0x000fe4000bf05270 */
[----:B------:R-:W-:-:S07]  /*1c80*/  UISETP.NE.AND UP2, UPT, UR16, 0x1, UPT ;  /* 0x000000011000788c */ /* 0x000fce000bf45270 */
[----:B------:R-:W-:Y:S05]  /*1c90*/  BRA.U UP0, `(.L_x_28) ;  /* 0x0000000100047547 */ /* 0x000fea000b800000 */
[----:B------:R-:W-:Y:S05]  /*1ca0*/  BPT.TRAP 0x1 ;  /* 0x000000040000795c */ /* 0x000fea0000300000 */
.L_x_28:
[----:B------:R-:W-:Y:S04]  /*1cb0*/  BSSY.RECONVERGENT B0, `(.L_x_29) ;  /* 0x0000003000007945 */ /* 0x000fe80003800200 */
[----:B------:R-:W-:Y:S05]  /*1cc0*/  @!P2 BRA `(.L_x_30) ;  /* 0x000000000004a947 */ /* 0x000fea0003800000 */
[----:B------:R-:W-:Y:S05]  /*1cd0*/  BPT.TRAP 0x1 ;  /* 0x000000040000795c */ /* 0x000fea0000300000 */
.L_x_30:
[----:B------:R-:W-:Y:S05]  /*1ce0*/  BSYNC.RECONVERGENT B0 ;  /* 0x0000000000007941 */ /* 0x000fea0003800200 */
.L_x_29:
[----:B------:R-:W-:Y:S02]  /*1cf0*/  UIADD3 UR5, UPT, UPT, UR4, 0x1, URZ ;  /* 0x0000000104057890 */ /* 0x000fe4000fffe0ff */
[----:B------:R-:W-:Y:S02]  /*1d00*/  USHF.L.U32 UR32, UR4, 0xe, URZ ;  /* 0x0000000e04207899 */ /* 0x000fe400080006ff */
[----:B------:R-:W-:Y:S02]  /*1d10*/  UISETP.NE.AND UP0, UPT, UR5, 0x5, UPT ;  /* 0x000000050500788c */ /* 0x000fe4000bf05270 */
[----:B------:R-:W-:Y:S02]  /*1d20*/  UIADD3 UR14, UP1, UPT, UR26, 0x80, URZ ;  /* 0x000000801a0e7890 */ /* 0x000fe4000ff3e0ff */
[----:B------:R-:W-:Y:S02]  /*1d30*/  USEL UR8, URZ, 0x1, UP0 ;  /* 0x00000001ff087887 */ /* 0x000fe40008000000 */
[----:B------:R-:W-:-:S02]  /*1d40*/  USEL UR7, UR5, URZ, UP0 ;  /* 0x000000ff05077287 */ /* 0x000fc40008000000 */
[----:B------:R-:W-:Y:S02]  /*1d50*/  UIADD3 UR4, UP0, UPT, UR26, 0x180, URZ ;  /* 0x000001801a047890 */ /* 0x000fe4000ff1e0ff */
[----:B------:R-:W-:Y:S01]  /*1d60*/  ULEA UR5, UR7, UR6, 0x3 ;  /* 0x0000000607057291 */ /* 0x000fe2000f8e18ff */
[----:B------:R-:W-:Y:S01]  /*1d70*/  LOP3.LUT R12, R12, UR8, RZ, 0x3c, !PT ;  /* 0x000000080c0c7c12 */ /* 0x000fe2000f8e3cff */
[----:B------:R-:W-:Y:S02]  /*1d80*/  ULOP3.LUT UR8, UR32, UR23, URZ, 0xfc, !UPT ;  /* 0x0000001720087292 */ /* 0x000fe4000f8efcff */
[----:B------:R-:W-:Y:S01]  /*1d90*/  ULOP3.LUT UR33, UR33, 0xfefffff8, URZ, 0xc0, !UPT ;  /* 0xfefffff821217892 */ /* 0x000fe2000f8ec0ff */
[----:B-1----:R-:W-:Y:S01]  /*1da0*/  SHF.L.U32 R0, R12, 0x1f, RZ ;  /* 0x0000001f0c007819 */ /* 0x002fe200000006ff */
[----:B------:R-:W-:Y:S02]  /*1db0*/  UIADD3.X UR15, UPT, UPT, URZ, UR27, URZ, UP1, !UPT ;  /* 0x0000001bff0f7290 */ /* 0x000fe40008ffe4ff */
[----:B------:R-:W-:Y:S01]  /*1dc0*/  UIADD3 UR32, UPT, UPT, UR6, 0xc400, UR32 ;  /* 0x0000c40006207890 */ /* 0x000fe2000fffe020 */
[----:B------:R3:W4:Y:S01]  /*1dd0*/  SYNCS.PHASECHK.TRANS64.TRYWAIT P0, [UR5+0x28], R0 ;  /* 0x00002800ff0075a7 */ /* 0x0007220008001105 */
[----:B------:R-:W-:-:S02]  /*1de0*/  UIADD3 UR8, UPT, UPT, UR6, 0x20400, UR8 ;  /* 0x0002040006087890 */ /* 0x000fc4000fffe008 */
[----:B------:R-:W-:Y:S02]  /*1df0*/  UIADD3.X UR5, UPT, UPT, URZ, UR27, URZ, UP0, !UPT ;  /* 0x0000001bff057290 */ /* 0x000fe400087fe4ff */
[----:B------:R-:W-:Y:S01]  /*1e00*/  UPRMT UR13, URZ, 0x5410, UR22 ;  /* 0x00005410ff0d7896 */ /* 0x000fe20008000016 */
[----:B------:R-:W-:Y:S01]  /*1e10*/  UMOV UR18, 0x0 ;  /* 0x0000000000127882 */ /* 0x000fe20000000000 */
[----:B------:R-:W-:Y:S01]  /*1e20*/  UMOV UR19, 0x10000000 ;  /* 0x1000000000137882 */ /* 0x000fe20000000000 */
[----:B------:R-:W-:Y:S01]  /*1e30*/  UMOV UR10, UR34 ;  /* 0x00000022000a7c82 */ /* 0x000fe20008000000 */
[----:B------:R-:W-:Y:S01]  /*1e40*/  UMOV UR12, UR36 ;  /* 0x00000024000c7c82 */ /* 0x000fe20008000000 */
[----:B------:R-:W-:Y:S01]  /*1e50*/  UMOV UR9, UR33 ;  /* 0x0000002100097c82 */ /* 0x000fe20008000000 */
[----:B------:R1:W-:Y:S03]  /*1e60*/  UTMALDG.3D.2CTA [UR32], [UR14], desc[UR18] ;  /* 0x000012200e0075b4 */ /* 0x0003e60008211000 */
[----:B------:R2:W-:Y:S01]  /*1e70*/  UTMALDG.3D.MULTICAST.2CTA [UR8], [UR4], UR13, desc[UR18] ;  /* 0x00001208040073b4 */ /* 0x0005e2000821180d */
[----:B-1----:R-:W-:Y:S01]  /*1e80*/  UIADD3 UR34, UPT, UPT, UR34, 0x80, URZ ;  /* 0x0000008022227890 */ /* 0x002fe2000fffe0ff */
[----:B--2---:R-:W-:Y:S01]  /*1e90*/  UMOV UR13, UR28 ;  /* 0x0000001c000d7c82 */ /* 0x004fe20008000000 */
[----:B------:R-:W-:Y:S01]  /*1ea0*/  UMOV UR4, UR7 ;  /* 0x0000000700047c82 */ /* 0x000fe20008000000 */
[----:B------:R-:W-:Y:S09]  /*1eb0*/  BRA.U UP2, `(.L_x_31) ;  /* 0xfffffffd02487547 */ /* 0x000ff2000b83ffff */
.L_x_25:
[----:B------:R-:W-:Y:S01]  /*1ec0*/  ULEA UR4, UR7, UR6, 0x3 ;  /* 0x0000000607047291 */ /* 0x000fe2000f8e18ff */
[----:B-1-3--:R-:W-:Y:S01]  /*1ed0*/  SHF.L.U32 R0, R12, 0x1f, RZ ;  /* 0x0000001f0c007819 */ /* 0x00afe200000006ff */
[----:B------:R-:W-:Y:S01]  /*1ee0*/  @!P1 SYNCS.ARRIVE.TRANS64.A1T0 RZ, [UR6+0x98], RZ ;  /* 0x000098ffffff99a7 */ /* 0x000fe20008100006 */
[----:B------:R-:W-:-:S06]  /*1ef0*/  UISETP.GT.AND UP0, UPT, UR41, UR40, UPT ;  /* 0x000000282900728c */ /* 0x000fcc000bf04270 */
[----:B--2-4-:R1:W2:Y:S03]  /*1f00*/  SYNCS.PHASECHK.TRANS64.TRYWAIT P0, [UR4+0x28], R0 ;  /* 0x00002800ff0075a7 */ /* 0x0142a60008001104 */
[----:B------:R-:W-:Y:S05]  /*1f10*/  BRA.U !UP0, `(.L_x_32) ;  /* 0x0000000108c47547 */ /* 0x000fea000b800000 */
[----:B------:R-:W-:Y:S01]  /*1f20*/  UIADD3 UR25, UPT, UPT, UR46, UR13, URZ ;  /* 0x0000000d2e197290 */ /* 0x000fe2000fffe0ff */
[----:B------:R-:W-:-:S11]  /*1f30*/  UMOV UR4, UR7 ;  /* 0x0000000700047c82 */ /* 0x000fd60008000000 */
.L_x_38:
[----:B------:R-:W-:Y:S01]  /*1f40*/  ULEA UR17, UR4, UR6, 0x3 ;  /* 0x0000000604117291 */ /* 0x000fe2000f8e18ff */
[----:B--2---:R-:W-:Y:S01]  /*1f50*/  @P3 MOV R2, 0x10000 ;  /* 0x0001000000023802 */ /* 0x004fe20000000f00 */
[----:B--2-4-:R-:W-:Y:S10]  /*1f60*/  @P0 BRA `(.L_x_33) ;  /* 0x00000000000c0947 */ /* 0x014ff40003800000 */
[----:B------:R-:W-:-:S04]  /*1f70*/  SHF.L.U32 R3, R12, 0x1f, RZ ;  /* 0x0000001f0c037819 */ /* 0x000fc800000006ff */
[----:B------:R-:W2:Y:S02]  /*1f80*/  SYNCS.PHASECHK.TRANS64.TRYWAIT P0, [UR17+0x28], R3 ;  /* 0x00002803ff0075a7 */ /* 0x000ea40008001111 */
[----:B--2---:R-:W-:Y:S05]  /*1f90*/  @!P0 BRA `(.L_x_34) ;  /* 0x000000a000208947 */ /* 0x004fea0003800000 */
.L_x_33:
[----:B------:R2:W-:Y:S01]  /*1fa0*/  @P3 SYNCS.ARRIVE.TRANS64 RZ, [UR17], R2 ;  /* 0x00000002ffff39a7 */ /* 0x0005e20008000011 */
[----:B------:R-:W-:-:S04]  /*1fb0*/  ULOP3.LUT UR5, UR24, 0x2, URZ, 0xfc, !UPT ;  /* 0x0000000218057892 */ /* 0x000fc8000f8efcff */
[----:B------:R-:W-:-:S09]  /*1fc0*/  UISETP.NE.AND UP0, UPT, UR5, 0x2, UPT ;  /* 0x000000020500788c */ /* 0x000fd2000bf05270 */
[----:B------:R-:W-:Y:S05]  /*1fd0*/  BRA.U UP0, `(.L_x_35) ;  /* 0x0000000100047547 */ /* 0x000fea000b800000 */
[----:B------:R-:W-:Y:S05]  /*1fe0*/  BPT.TRAP 0x1 ;  /* 0x000000040000795c */ /* 0x000fea0000300000 */
.L_x_35:
[----:B------:R-:W-:Y:S04]  /*1ff0*/  BSSY.RECONVERGENT B0, `(.L_x_36) ;  /* 0x0000003000007945 */ /* 0x000fe80003800200 */
[----:B------:R-:W-:Y:S05]  /*2000*/  @!P2 BRA `(.L_x_37) ;  /* 0x000000000004a947 */ /* 0x000fea0003800000 */
[----:B------:R-:W-:Y:S05]  /*2010*/  BPT.TRAP 0x1 ;  /* 0x000000040000795c */ /* 0x000fea0000300000 */
.L_x_37:
[----:B------:R-:W-:Y:S05]  /*2020*/  BSYNC.RECONVERGENT B0 ;  /* 0x0000000000007941 */ /* 0x000fea0003800200 */
.L_x_36:
        /* <DEDUP_REMOVED lines=10> */
[----:B------:R-:W-:Y:S01]  /*20d0*/  USHF.L.U32 UR18, UR13, 0x7, URZ ;  /* 0x000000070d127899 */ /* 0x000fe200080006ff */
[----:B-1----:R-:W-:Y:S01]  /*20e0*/  SHF.L.U32 R0, R12, 0x1f, RZ ;  /* 0x0000001f0c007819 */ /* 0x002fe200000006ff */
[----:B------:R-:W-:Y:S02]  /*20f0*/  ULOP3.LUT UR17, UR17, 0xfefffff8, URZ, 0xc0, !UPT ;  /* 0xfefffff811117892 */ /* 0x000fe4000f8ec0ff */
[----:B------:R-:W-:Y:S01]  /*2100*/  UIADD3 UR16, UPT, UPT, UR6, 0xc400, UR16 ;  /* 0x0000c40006107890 */ /* 0x000fe2000fffe010 */
[----:B------:R3:W4:Y:S01]  /*2110*/  SYNCS.PHASECHK.TRANS64.TRYWAIT P0, [UR5+0x28], R0 ;  /* 0x00002800ff0075a7 */ /* 0x0007220008001105 */
[----:B------:R-:W-:-:S02]  /*2120*/  UIADD3.X UR5, UPT, UPT, URZ, UR27, URZ, UP1, !UPT ;  /* 0x0000001bff057290 */ /* 0x000fc40008ffe4ff */
[----:B------:R-:W-:Y:S02]  /*2130*/  UIADD3 UR8, UPT, UPT, UR6, 0x20400, UR8 ;  /* 0x0002040006087890 */ /* 0x000fe4000fffe008 */
[----:B------:R-:W-:Y:S02]  /*2140*/  UPRMT UR21, URZ, 0x5410, UR22 ;  /* 0x00005410ff157896 */ /* 0x000fe40008000016 */
[----:B------:R-:W-:Y:S01]  /*2150*/  UIADD3.X UR15, UPT, UPT, URZ, UR27, URZ, UP0, !UPT ;  /* 0x0000001bff0f7290 */ /* 0x000fe200087fe4ff */
[----:B------:R-:W-:Y:S01]  /*2160*/  UMOV UR30, 0x0 ;  /* 0x00000000001e7882 */ /* 0x000fe20000000000 */
[----:B------:R-:W-:Y:S01]  /*2170*/  UMOV UR31, 0x10000000 ;  /* 0x10000000001f7882 */ /* 0x000fe20000000000 */
[----:B------:R-:W-:Y:S01]  /*2180*/  UMOV UR19, UR35 ;  /* 0x0000002300137c82 */ /* 0x000fe20008000000 */
[----:B------:R-:W-:Y:S01]  /*2190*/  UMOV UR20, UR36 ;  /* 0x0000002400147c82 */ /* 0x000fe20008000000 */
[----:B------:R-:W-:Y:S01]  /*21a0*/  UMOV UR12, UR36 ;  /* 0x00000024000c7c82 */ /* 0x000fe20008000000 */
[----:B------:R-:W-:Y:S01]  /*21b0*/  UMOV UR9, UR17 ;  /* 0x0000001100097c82 */ /* 0x000fe20008000000 */
[----:B------:R-:W-:Y:S01]  /*21c0*/  UMOV UR10, UR18 ;  /* 0x00000012000a7c82 */ /* 0x000fe20008000000 */
[----:B------:R1:W-:Y:S01]  /*21d0*/  UTMALDG.3D.2CTA [UR16], [UR4], desc[UR30] ;  /* 0x00001e10040075b4 */ /* 0x0003e20008211000 */
[----:B------:R-:W-:-:S04]  /*21e0*/  UIADD3 UR13, UPT, UPT, UR13, 0x1, URZ ;  /* 0x000000010d0d7890 */ /* 0x000fc8000fffe0ff */
[----:B------:R-:W-:Y:S01]  /*21f0*/  UISETP.NE.AND UP0, UPT, UR13, UR25, UPT ;  /* 0x000000190d00728c */ /* 0x000fe2000bf05270 */
[----:B------:R3:W-:Y:S01]  /*2200*/  UTMALDG.3D.MULTICAST.2CTA [UR8], [UR14], UR21, desc[UR30] ;  /* 0x00001e080e0073b4 */ /* 0x0007e20008211815 */
[----:B-1----:R-:W-:-:S07]  /*2210*/  UMOV UR4, UR7 ;  /* 0x0000000700047c82 */ /* 0x002fce0008000000 */
[----:B---3--:R-:W-:Y:S05]  /*2220*/  BRA.U UP0, `(.L_x_38) ;  /* 0xfffffffd00447547 */ /* 0x008fea000b83ffff */
.L_x_32:
[C---:B------:R-:W-:Y:S01]  /*2230*/  LEA R3, R11.reuse, UR6, 0x3 ;  /* 0x000000060b037c11 */ /* 0x040fe2000f8e18ff */
[----:B------:R-:W-:Y:S01]  /*2240*/  NOP ;  /* 0x0000000000007918 */ /* 0x000fe20000000000 */
[----:B-1----:R-:W-:Y:S02]  /*2250*/  SHF.L.U32 R0, R10, 0x1f, RZ ;  /* 0x0000001f0a007819 */ /* 0x002fe400000006ff */
[----:B------:R-:W-:Y:S02]  /*2260*/  LEA R5, R11, UR6, 0x4 ;  /* 0x000000060b057c11 */ /* 0x000fe4000f8e20ff */
[----:B--2-4-:R-:W1:Y:S02]  /*2270*/  SYNCS.PHASECHK.TRANS64.TRYWAIT P0, [R3+URZ+0xa0], R0 ;  /* 0x0000a000030075a7 */ /* 0x014e6400080011ff */
[----:B-1----:R-:W-:Y:S05]  /*2280*/  @!P0 BRA `(.L_x_39) ;  /* 0x0000009c007c8947 */ /* 0x002fea0003800000 */
.L_x_145:
[----:B------:R-:W2:Y:S01]  /*2290*/  LDS.128 R4, [R5+0x110] ;  /* 0x0001100005047984 */ /* 0x000ea20000000c00 */
[----:B------:R-:W-:Y:S01]  /*22a0*/  UISETP.GE.AND UP0, UPT, UR42, 0x1, UPT ;  /* 0x000000012a00788c */ /* 0x000fe2000bf06270 */
[----:B------:R-:W-:Y:S01]  /*22b0*/  @!PT LDS RZ, [RZ] ;  /* 0x00000000fffff984 */ /* 0x000fe20000000800 */
[----:B------:R-:W-:Y:S01]  /*22c0*/  @!PT LDS RZ, [RZ] ;  /* 0x00000000fffff984 */ /* 0x000fe20000000800 */
[----:B------:R-:W-:Y:S01]  /*22d0*/  @!PT LDS RZ, [RZ] ;  /* 0x00000000fffff984 */ /* 0x000fe20000000800 */
[----:B------:R-:W-:Y:S01]  /*22e0*/  @!PT LDS RZ, [RZ] ;  /* 0x00000000fffff984 */ /* 0x000fe20000000800 */
[----:B------:R3:W-:Y:S06]  /*22f0*/  MEMBAR.ALL.CTA ;  /* 0x0000000000007992 */ /* 0x0007ec0000008000 */
[----:B---3--:R-:W3:Y:S01]  /*2300*/  FENCE.VIEW.ASYNC.S ;  /* 0x00000000000073c6 */ /* 0x008ee20000000000 */
[----:B--2---:R-:W-:-:S13]  /*2310*/  LOP3.LUT P0, RZ, R6, 0x1, RZ, 0xc0, !PT ;  /* 0x0000000106ff7812 */ /* 0x004fda000780c0ff */
[----:B---3--:R-:W-:Y:S01]  /*2320*/  VOTEU.ANY UP1, P0 ;  /* 0x0000000000ff7886 */ /* 0x008fe20000020100 */
[----:B------:R-:W-:-:S13]  /*2330*/  PLOP3.LUT P0, PT, PT, PT, UP1, 0x80, 0x8 ;  /* 0x000000000008781c */ /* 0x000fda0003f0f018 */
[----:B-1----:R-:W-:Y:S02]  /*2340*/  @P0 LOP3.LUT R0, R5, 0xffff, RZ, 0xc0, !PT ;  /* 0x0000ffff05000812 */ /* 0x002fe400078ec0ff */
[----:B------:R-:W-:Y:S02]  /*2350*/  @P0 MOV R2, R4 ;  /* 0x0000000400020202 */ /* 0x000fe40000000f00 */
[----:B------:R-:W-:Y:S01]  /*2360*/  @P0 R2UR UR5, R0 ;  /* 0x00000000000502ca */ /* 0x000fe200000e0000 */
[----:B------:R-:W-:Y:S01]  /*2370*/  VIADD R0, R3, 0xb0 ;  /* 0x000000b003007836 */ /* 0x000fe20000000000 */
[----:B------:R-:W-:Y:S02]  /*2380*/  @P0 SHF.R.U32.HI R4, RZ, 0x10, R5 ;  /* 0x00000010ff040819 */ /* 0x000fe40000011605 */
[----:B------:R-:W-:Y:S02]  /*2390*/  @P0 R2UR UR8, R2 ;  /* 0x00000000020802ca */ /* 0x000fe400000e0000 */
[----:B------:R-:W-:-:S02]  /*23a0*/  PRMT R0, RZ, 0x654, R0 ;  /* 0x00000654ff007816 */ /* 0x000fc40000000000 */
[----:B------:R-:W-:Y:S02]  /*23b0*/  @P0 R2UR UR4, R4 ;  /* 0x00000000040402ca */ /* 0x000fe400000e0000 */
[----:B------:R1:W-:Y:S03]  /*23c0*/  SYNCS.ARRIVE.TRANS64.RED.A1T0 RZ, [R0+URZ], RZ ;  /* 0x000000ff00ff79a7 */ /* 0x0003e600081004ff */
[----:B------:R-:W-:-:S04]  /*23d0*/  @UP1 UMOV UR29, UR5 ;  /* 0x00000005001d1c82 */ /* 0x000fc80008000000 */
[----:B------:R-:W-:-:S04]  /*23e0*/  @UP1 UMOV UR37, UR8 ;  /* 0x0000000800251c82 */ /* 0x000fc80008000000 */
[----:B------:R-:W-:Y:S01]  /*23f0*/  @UP1 UMOV UR36, UR4 ;  /* 0x0000000400241c82 */ /* 0x000fe20008000000 */
[----:B------:R-:W-:Y:S05]  /*2400*/  BRA.U !UP0, `(.L_x_40) ;  /* 0x0000000108d47547 */ /* 0x000fea000b800000 */
[----:B------:R-:W2:Y:S01]  /*2410*/  LDCU.128 UR12, c[0x0][0xb10] ;  /* 0x00016200ff0c77ac */ /* 0x000ea20008000c00 */
[----:B------:R-:W3:Y:S01]  /*2420*/  LDCU UR30, c[0x0][0xb20] ;  /* 0x00016400ff1e77ac */ /* 0x000ee20008000800 */
[----:B------:R-:W4:Y:S01]  /*2430*/  LDCU UR25, c[0x0][0xb0c] ;  /* 0x00016180ff1977ac */ /* 0x000f220008000800 */
[----:B------:R-:W1:Y:S01]  /*2440*/  LDCU.64 UR10, c[0x0][0xb28] ;  /* 0x00016500ff0a77ac */ /* 0x000e620008000a00 */
[----:B------:R-:W-:Y:S02]  /*2450*/  UISETP.NE.AND UP3, UPT, UR42, 0x1, UPT ;  /* 0x000000012a00788c */ /* 0x000fe4000bf65270 */
[----:B--2---:R-:W-:Y:S02]  /*2460*/  UIMAD.WIDE.U32 UR8, UR38, UR15, URZ ;  /* 0x0000000f260872a5 */ /* 0x004fe4000f8e00ff */
[----:B------:R-:W-:Y:S02]  /*2470*/  UIMAD.WIDE.U32 UR4, UR39, UR12, URZ ;  /* 0x0000000c270472a5 */ /* 0x000fe4000f8e00ff */
[----:B------:R-:W-:-:S02]  /*2480*/  UISETP.NE.AND UP0, UPT, UR14, 0x1, UPT ;  /* 0x000000010e00788c */ /* 0x000fc4000bf05270 */
[----:B------:R-:W-:Y:S01]  /*2490*/  UIMAD.WIDE.U32 UR20, UR29, UR15, URZ ;  /* 0x0000000f1d1472a5 */ /* 0x000fe2000f8e00ff */
[----:B------:R-:W-:Y:S02]  /*24a0*/  UMOV UR8, UR9 ;  /* 0x0000000900087c82 */ /* 0x000fe40008000000 */
[----:B------:R-:W-:Y:S01]  /*24b0*/  UMOV UR4, UR5 ;  /* 0x0000000500047c82 */ /* 0x000fe20008000000 */
[----:B---3--:R-:W-:Y:S02]  /*24c0*/  USHF.R.U32.HI UR8, URZ, UR30, UR8 ;  /* 0x0000001eff087299 */ /* 0x008fe40008011608 */
[----:B----4-:R-:W-:Y:S02]  /*24d0*/  UISETP.NE.AND UP2, UPT, UR25, 0x1, UPT ;  /* 0x000000011900788c */ /* 0x010fe4000bf45270 */
[----:B------:R-:W-:Y:S02]  /*24e0*/  USHF.R.U32.HI UR4, URZ, UR13, UR4 ;  /* 0x0000000dff047299 */ /* 0x000fe40008011604 */
[----:B------:R-:W-:-:S02]  /*24f0*/  USEL UR5, UR38, UR8, !UP0 ;  /* 0x0000000826057287 */ /* 0x000fc4000c000000 */
[----:B------:R-:W-:Y:S02]  /*2500*/  USEL UR8, UR39, UR4, !UP2 ;  /* 0x0000000427087287 */ /* 0x000fe4000d000000 */
[----:B-1----:R-:W-:Y:S01]  /*2510*/  UIMAD.WIDE.U32 UR16, UR5, UR10, URZ ;  /* 0x0000000a051072a5 */ /* 0x002fe2000f8e00ff */
[----:B------:R-:W-:Y:S01]  /*2520*/  UMOV UR4, UR21 ;  /* 0x0000001500047c82 */ /* 0x000fe20008000000 */
[----:B------:R-:W-:Y:S02]  /*2530*/  UIMAD.WIDE.U32 UR18, UR37, UR12, URZ ;  /* 0x0000000c251272a5 */ /* 0x000fe4000f8e00ff */
[----:B------:R-:W-:-:S03]  /*2540*/  UIMAD.WIDE.U32 UR20, UR8, UR10, URZ ;  /* 0x0000000a081472a5 */ /* 0x000fc6000f8e00ff */
[----:B------:R-:W-:Y:S01]  /*2550*/  UMOV UR16, UR17 ;  /* 0x0000001100107c82 */ /* 0x000fe20008000000 */
[----:B------:R-:W-:Y:S02]  /*2560*/  USHF.R.U32.HI UR4, URZ, UR30, UR4 ;  /* 0x0000001eff047299 */ /* 0x000fe40008011604 */
[----:B------:R-:W-:Y:S01]  /*2570*/  @UP3 USHF.R.U32.HI UR5, URZ, UR11, UR16 ;  /* 0x0000000bff053299 */ /* 0x000fe20008011610 */
[----:B------:R-:W-:Y:S01]  /*2580*/  UMOV UR18, UR19 ;  /* 0x0000001300127c82 */ /* 0x000fe20008000000 */
[----:B------:R-:W-:Y:S01]  /*2590*/  UMOV UR20, UR21 ;  /* 0x0000001500147c82 */ /* 0x000fe20008000000 */
[----:B------:R-:W-:Y:S02]  /*25a0*/  USHF.R.U32.HI UR13, URZ, UR13, UR18 ;  /* 0x0000000dff0d7299 */ /* 0x000fe40008011612 */
[----:B------:R-:W-:Y:S02]  /*25b0*/  USEL UR4, UR29, UR4, !UP0 ;  /* 0x000000041d047287 */ /* 0x000fe4000c000000 */
[----:B------:R-:W-:-:S02]  /*25c0*/  @UP3 USHF.R.U32.HI UR8, URZ, UR11, UR20 ;  /* 0x0000000bff083299 */ /* 0x000fc40008011614 */
[----:B------:R-:W-:Y:S02]  /*25d0*/  UIMAD UR9, UR42, UR5, URZ ;  /* 0x000000052a0972a4 */ /* 0x000fe4000f8e02ff */
[----:B------:R-:W-:Y:S02]  /*25e0*/  USEL UR5, UR37, UR13, !UP2 ;  /* 0x0000000d25057287 */ /* 0x000fe4000d000000 */
[----:B------:R-:W-:Y:S02]  /*25f0*/  UIMAD UR12, UR42, UR8, URZ ;  /* 0x000000082a0c72a4 */ /* 0x000fe4000f8e02ff */
[----:B------:R-:W-:Y:S02]  /*2600*/  UISETP.GE.AND UP0, UPT, UR4, UR9, UPT ;  /* 0x000000090400728c */ /* 0x000fe4000bf06270 */
[----:B------:R-:W-:Y:S02]  /*2610*/  UIMAD.WIDE.U32 UR16, UR4, UR10, URZ ;  /* 0x0000000a041072a5 */ /* 0x000fe4000f8e00ff */
[----:B------:R-:W-:-:S02]  /*2620*/  UISETP.GE.OR UP0, UPT, UR5, UR12, UP0 ;  /* 0x0000000c0500728c */ /* 0x000fc40008706670 */
        /* <DEDUP_REMOVED lines=19> */
.L_x_40:
[----:B------:R-:W2:Y:S02]  /*2760*/  LDCU UR4, c[0x0][0xb30] ;  /* 0x00016600ff0477ac */ /* 0x000ea40008000800 */
[----:B--2---:R-:W-:-:S09]  /*2770*/  UISETP.NE.AND UP0, UPT, UR4, 0x1, UPT ;  /* 0x000000010400788c */ /* 0x004fd2000bf05270 */
[----:B------:R-:W-:Y:S05]  /*2780*/  BRA.U UP0, `(.L_x_41) ;  /* 0x0000000100447547 */ /* 0x000fea000b800000 */
[----:B------:R-:W2:Y:S01]  /*2790*/  LDCU.128 UR12, c[0x0][0xb10] ;  /* 0x00016200ff0c77ac */ /* 0x000ea20008000c00 */
[----:B------:R-:W3:Y:S01]  /*27a0*/  LDCU UR10, c[0x0][0xb0c] ;  /* 0x00016180ff0a77ac */ /* 0x000ee20008000800 */
[----:B------:R-:W4:Y:S01]  /*27b0*/  LDCU UR11, c[0x0][0xb20] ;  /* 0x00016400ff0b77ac */ /* 0x000f220008000800 */
[----:B--2---:R-:W-:Y:S02]  /*27c0*/  UIMAD.WIDE.U32 UR8, UR37, UR12, URZ ;  /* 0x0000000c250872a5 */ /* 0x004fe4000f8e00ff */
[----:B------:R-:W-:Y:S02]  /*27d0*/  UIMAD.WIDE.U32 UR4, UR29, UR15, URZ ;  /* 0x0000000f1d0472a5 */ /* 0x000fe4000f8e00ff */
[----:B---3--:R-:W-:Y:S02]  /*27e0*/  UISETP.NE.AND UP2, UPT, UR10, 0x1, UPT ;  /* 0x000000010a00788c */ /* 0x008fe4000bf45270 */
[----:B------:R-:W-:Y:S01]  /*27f0*/  UISETP.NE.AND UP0, UPT, UR14, 0x1, UPT ;  /* 0x000000010e00788c */ /* 0x000fe2000bf05270 */
[----:B------:R-:W-:-:S02]  /*2800*/  UMOV UR8, UR9 ;  /* 0x0000000900087c82 */ /* 0x000fc40008000000 */
[----:B------:R-:W-:Y:S01]  /*2810*/  UMOV UR4, UR5 ;  /* 0x0000000500047c82 */ /* 0x000fe20008000000 */
[----:B------:R-:W-:Y:S02]  /*2820*/  USHF.R.U32.HI UR13, URZ, UR13, UR8 ;  /* 0x0000000dff0d7299 */ /* 0x000fe40008011608 */
[----:B----4-:R-:W-:Y:S02]  /*2830*/  USHF.R.U32.HI UR4, URZ, UR11, UR4 ;  /* 0x0000000bff047299 */ /* 0x010fe40008011604 */
[----:B------:R-:W-:Y:S02]  /*2840*/  USEL UR5, UR37, UR13, !UP2 ;  /* 0x0000000d25057287 */ /* 0x000fe4000d000000 */
[----:B------:R-:W-:-:S04]  /*2850*/  USEL UR4, UR29, UR4, !UP0 ;  /* 0x000000041d047287 */ /* 0x000fc8000c000000 */
[----:B------:R-:W-:Y:S02]  /*2860*/  UIADD3 UR8, UPT, UPT, UR5, -UR4, URZ ;  /* 0x8000000405087290 */ /* 0x000fe4000fffe0ff */
[----:B------:R-:W-:Y:S02]  /*2870*/  UIADD3 UR4, UPT, UPT, -UR5, UR4, URZ ;  /* 0x0000000405047290 */ /* 0x000fe4000fffe1ff */
[----:B------:R-:W-:Y:S02]  /*2880*/  UIMAD UR29, UR8, UR14, UR29 ;  /* 0x0000000e081d72a4 */ /* 0x000fe4000f8e021d */
[----:B------:R-:W-:-:S12]  /*2890*/  UIMAD UR37, UR4, UR10, UR37 ;  /* 0x0000000a042572a4 */ /* 0x000fd8000f8e0225 */
.L_x_41:
[----:B------:R-:W-:Y:S01]  /*28a0*/  VIADD R11, R11, 0x1 ;  /* 0x000000010b0b7836 */ /* 0x000fe20000000000 */
[----:B------:R-:W-:Y:S02]  /*28b0*/  R2UR UR5, R143 ;  /* 0x000000008f0572ca */ /* 0x000fe400000e0000 */
[----:B------:R-:W-:Y:S02]  /*28c0*/  R2UR UR4, R142 ;  /* 0x000000008e0472ca */ /* 0x000fe400000e0000 */
[C---:B------:R-:W-:Y:S02]  /*28d0*/  ISETP.NE.AND P0, PT, R11.reuse, 0x2, PT ;  /* 0x000000020b00780c */ /* 0x040fe40003f05270 */
[----:B------:R-:W-:Y:S02]  /*28e0*/  PLOP3.LUT P1, PT, PT, PT, PT, 0x80, 0x8 ;  /* 0x000000000008781c */ /* 0x000fe40003f2f070 */
[----:B------:R-:W-:Y:S02]  /*28f0*/  SEL R3, RZ, 0x1, P0 ;  /* 0x00000001ff037807 */ /* 0x000fe40000000000 */
[----:B------:R-:W-:-:S02]  /*2900*/  SEL R11, R11, RZ, P0 ;  /* 0x000000ff0b0b7207 */ /* 0x000fc40000000000 */
[----:B------:R-:W-:Y:S01]  /*2910*/  LOP3.LUT R10, R10, R3, RZ, 0x3c, !PT ;  /* 0x000000030a0a7212 */ /* 0x000fe200078e3cff */
[----:B------:R-:W-:Y:S02]  /*2920*/  UIADD3 UR31, UPT, UPT, UR37, UR5, URZ ;  /* 0x00000005251f7290 */ /* 0x000fe4000fffe0ff */
[----:B------:R-:W-:Y:S01]  /*2930*/  UIADD3 UR30, UPT, UPT, UR29, UR4, URZ ;  /* 0x000000041d1e7290 */ /* 0x000fe2000fffe0ff */
[----:B------:R-:W-:Y:S11]  /*2940*/  BRA.U UP1, `(.L_x_42) ;  /* 0xfffffff101287547 */ /* 0x000ff6000b83ffff */
[----:B------:R-:W-:Y:S01]  /*2950*/  UIADD3 UR8, UPT, UPT, UR6, 0x28, URZ ;  /* 0x0000002806087890 */ /* 0x000fe2000fffe0ff */
[----:B------:R-:W-:-:S03]  /*2960*/  SHF.L.U32 R3, R12, 0x1f, RZ ;  /* 0x0000001f0c037819 */ /* 0x000fc600000006ff */
[----:B------:R-:W-:-:S09]  /*2970*/  ULEA UR4, UR7, UR8, 0x3 ;  /* 0x0000000807047291 */ /* 0x000fd2000f8e18ff */
[----:B------:R-:W2:Y:S02]  /*2980*/  SYNCS.PHASECHK.TRANS64.TRYWAIT P0, [UR4], R3 ;  /* 0x00000003ff0075a7 */ /* 0x000ea40008001104 */
[----:B--2---:R-:W-:Y:S05]  /*2990*/  @!P0 BRA `(.L_x_43) ;  /* 0x0000009400cc8947 */ /* 0x004fea0003800000 */
.L_x_147:
[----:B------:R-:W-:-:S04]  /*29a0*/  UIADD3 UR4, UPT, UPT, UR7, 0x1, URZ ;  /* 0x0000000107047890 */ /* 0x000fc8000fffe0ff */
[----:B------:R-:W-:-:S04]  /*29b0*/  UISETP.NE.AND UP0, UPT, UR4, 0x5, UPT ;  /* 0x000000050400788c */ /* 0x000fc8000bf05270 */
[----:B------:R-:W-:Y:S02]  /*29c0*/  USEL UR6, URZ, 0x1, UP0 ;  /* 0x00000001ff067887 */ /* 0x000fe40008000000 */
[----:B------:R-:W-:-:S04]  /*29d0*/  USEL UR4, UR4, URZ, UP0 ;  /* 0x000000ff04047287 */ /* 0x000fc80008000000 */
[----:B------:R-:W-:Y:S01]  /*29e0*/  ULEA UR5, UR4, UR8, 0x3 ;  /* 0x0000000804057291 */ /* 0x000fe2000f8e18ff */
[----:B------:R-:W-:-:S04]  /*29f0*/  LOP3.LUT R2, R12, UR6, RZ, 0x3c, !PT ;  /* 0x000000060c027c12 */ /* 0x000fc8000f8e3cff */
[----:B-1----:R-:W-:-:S04]  /*2a00*/  SHF.L.U32 R3, R2, 0x1f, RZ ;  /* 0x0000001f02037819 */ /* 0x002fc800000006ff */
[----:B------:R-:W1:Y:S02]  /*2a10*/  SYNCS.PHASECHK.TRANS64.TRYWAIT P0, [UR5], R3 ;  /* 0x00000003ff0075a7 */ /* 0x000e640008001105 */
[----:B-1----:R-:W-:Y:S05]  /*2a20*/  @!P0 BRA `(.L_x_44) ;  /* 0x0000009400c08947 */ /* 0x002fea0003800000 */
.L_x_149:
        /* <DEDUP_REMOVED lines=9> */
.L_x_151:
        /* <DEDUP_REMOVED lines=9> */
.L_x_153:
[----:B------:R-:W-:-:S04]  /*2b50*/  UIADD3 UR4, UPT, UPT, UR4, 0x1, URZ ;  /* 0x0000000104047890 */ /* 0x000fc8000fffe0ff */
[----:B------:R-:W-:-:S04]  /*2b60*/  UISETP.NE.AND UP0, UPT, UR4, 0x5, UPT ;  /* 0x000000050400788c */ /* 0x000fc8000bf05270 */
[----:B------:R-:W-:Y:S02]  /*2b70*/  USEL UR5, URZ, 0x1, UP0 ;  /* 0x00000001ff057887 */ /* 0x000fe40008000000 */
[----:B------:R-:W-:-:S04]  /*2b80*/  USEL UR4, UR4, URZ, UP0 ;  /* 0x000000ff04047287 */ /* 0x000fc80008000000 */
[----:B------:R-:W-:Y:S01]  /*2b90*/  ULEA UR4, UR4, UR8, 0x3 ;  /* 0x0000000804047291 */ /* 0x000fe2000f8e18ff */
[----:B-1----:R-:W-:-:S04]  /*2ba0*/  LOP3.LUT R3, R2, UR5, RZ, 0x3c, !PT ;  /* 0x0000000502037c12 */ /* 0x002fc8000f8e3cff */
[----:B------:R-:W-:Y:S01]  /*2bb0*/  SHF.L.U32 R3, R3, 0x1f, RZ ;  /* 0x0000001f03037819 */ /* 0x000fe200000006ff */
[----:B------:R-:W-:-:S07]  /*2bc0*/  IMAD.U32 R0, RZ, RZ, UR4 ;  /* 0x00000004ff007e24 */ /* 0x000fce000f8e00ff */
.L_x_47:
[----:B-1----:R1:W2:Y:S02]  /*2bd0*/  SYNCS.PHASECHK.TRANS64.TRYWAIT P0, [R0+URZ], R3 ;  /* 0x00000003000075a7 */ /* 0x0022a400080011ff */
[----:B--2---:R-:W-:Y:S05]  /*2be0*/  @!P0 NANOSLEEP.SYNCS 0x989680 ;  /* 0x009896800000895d */ /* 0x004fea0003900000 */
[----:B------:R-:W2:Y:S02]  /*2bf0*/  @!P0 SYNCS.PHASECHK.TRANS64 P0, [R0+URZ], R3 ;  /* 0x00000003000085a7 */ /* 0x000ea400080010ff */
[----:B--2---:R-:W-:Y:S05]  /*2c00*/  @P0 EXIT ;  /* 0x000000000000094d */ /* 0x004fea0003800000 */
[----:B------:R-:W-:Y:S05]  /*2c10*/  BRA `(.L_x_47) ;  /* 0xfffffffc00ec7947 */ /* 0x000fea000383ffff */
.L_x_22:
[----:B------:R-:W-:-:S04]  /*2c20*/  UISETP.NE.AND UP0, UPT, UR45, URZ, UPT ;  /* 0x000000ff2d00728c */ /* 0x000fc8000bf05270 */
[----:B------:R-:W-:-:S09]  /*2c30*/  UISETP.NE.OR UP0, UPT, UR18, 0x1, UP0 ;  /* 0x000000011200788c */ /* 0x000fd20008705670 */
[----:B------:R-:W-:Y:S05]  /*2c40*/  BRA.U UP0, `(.L_x_48) ;  /* 0x0000000500487547 */ /* 0x000fea000b800000 */
[----:B------:R-:W-:Y:S01]  /*2c50*/  ISETP.GE.U32.AND P2, PT, R3, 0x8, PT ;  /* 0x000000080300780c */ /* 0x000fe20003f46070 */
[----:B------:R-:W-:Y:S01]  /*2c60*/  IMAD.MOV.U32 R12, RZ, RZ, 0x1 ;  /* 0x00000001ff0c7424 */ /* 0x000fe200078e00ff */
[----:B------:R-:W-:Y:S02]  /*2c70*/  CS2R R10, SRZ ;  /* 0x00000000000a7805 */ /* 0x000fe4000001ff00 */
[----:B------:R-:W-:Y:S01]  /*2c80*/  CS2R R8, SRZ ;  /* 0x0000000000087805 */ /* 0x000fe2000001ff00 */
[----:B------:R-:W-:Y:S01]  /*2c90*/  UMOV UR6, 0x400 ;  /* 0x0000040000067882 */ /* 0x000fe20000000000 */
[----:B------:R-:W-:Y:S01]  /*2ca0*/  UMOV UR5, URZ ;  /* 0x000000ff00057c82 */ /* 0x000fe20008000000 */
[----:B------:R-:W-:-:S12]  /*2cb0*/  ULEA UR6, UR45, UR6, 0x18 ;  /* 0x000000062d067291 */ /* 0x000fd8000f8ec0ff */
.L_x_52:
[----:B------:R-:W-:Y:S02]  /*2cc0*/  LEA R0, R8, UR6, 0x3 ;  /* 0x0000000608007c11 */ /* 0x000fe4000f8e18ff */
[----:B------:R-:W-:-:S03]  /*2cd0*/  SHF.L.U32 R5, R9, 0x1f, RZ ;  /* 0x0000001f09057819 */ /* 0x000fc600000006ff */
[----:B------:R-:W-:Y:S01]  /*2ce0*/  VIADD R4, R0, 0xf0 ;  /* 0x000000f000047836 */ /* 0x000fe20000000000 */
[----:B------:R-:W2:Y:S02]  /*2cf0*/  SYNCS.PHASECHK.TRANS64.TRYWAIT P0, [R0+URZ+0xe0], R5 ;  /* 0x0000e005000075a7 */ /* 0x000ea400080011ff */
[----:B--2---:R-:W-:Y:S05]  /*2d00*/  @!P0 BRA `(.L_x_49) ;  /* 0x0000009400508947 */ /* 0x004fea0003800000 */
.L_x_154:
[----:B------:R-:W-:Y:S01]  /*2d10*/  ULEA UR4, UR5, UR6, 0x3 ;  /* 0x0000000605047291 */ /* 0x000fe2000f8e18ff */
[----:B------:R-:W-:Y:S01]  /*2d20*/  PRMT R4, RZ, 0x654, R4 ;  /* 0x00000654ff047816 */ /* 0x000fe20000000004 */
[----:B--2---:R-:W-:Y:S01]  /*2d30*/  @!P2 IMAD.MOV.U32 R5, RZ, RZ, 0x10 ;  /* 0x00000010ff05a424 */ /* 0x004fe200078e00ff */
[----:B------:R-:W-:Y:S01]  /*2d40*/  SHF.L.U32 R7, R12, 0x1f, RZ ;  /* 0x0000001f0c077819 */ /* 0x000fe200000006ff */
[----:B------:R-:W-:Y:S01]  /*2d50*/  UIADD3 UR7, UPT, UPT, UR4, 0xa0, URZ ;  /* 0x000000a004077890 */ /* 0x000fe2000fffe0ff */
[----:B------:R2:W-:Y:S05]  /*2d60*/  SYNCS.ARRIVE.TRANS64.RED.A1T0 RZ, [R4+URZ], RZ ;  /* 0x000000ff04ff79a7 */ /* 0x0005ea00081004ff */
[----:B------:R-:W-:Y:S01]  /*2d70*/  IMAD.U32 R0, RZ, RZ, UR7 ;  /* 0x00000007ff007e24 */ /* 0x000fe2000f8e00ff */
[----:B------:R-:W3:Y:S04]  /*2d80*/  SYNCS.PHASECHK.TRANS64.TRYWAIT P0, [UR4+0xb0], R7 ;  /* 0x0000b007ff0075a7 */ /* 0x000ee80008001104 */
[----:B------:R-:W-:Y:S01]  /*2d90*/  PRMT R13, R3, 0x654, R0 ;  /* 0x00000654030d7816 */ /* 0x000fe20000000000 */
[----:B--23--:R-:W-:Y:S06]  /*2da0*/  @!P0 BRA `(.L_x_50) ;  /* 0x00000094003c8947 */ /* 0x00cfec0003800000 */
.L_x_156:
[----:B------:R-:W-:Y:S01]  /*2db0*/  ULEA UR8, UR5, UR6, 0x4 ;  /* 0x0000000605087291 */ /* 0x000fe2000f8e20ff */
[----:B------:R-:W-:Y:S01]  /*2dc0*/  SEL R2, R13, R2, !P2 ;  /* 0x000000020d027207 */ /* 0x000fe20005000000 */
[----:B------:R-:W-:Y:S01]  /*2dd0*/  UIADD3 UR9, UPT, UPT, UR4, 0xa0, URZ ;  /* 0x000000a004097890 */ /* 0x000fe2000fffe0ff */
[----:B--2---:R-:W-:Y:S01]  /*2de0*/  LEA R0, R11, UR6, 0x3 ;  /* 0x000000060b007c11 */ /* 0x004fe2000f8e18ff */
[----:B------:R-:W-:Y:S01]  /*2df0*/  UIADD3 UR8, UPT, UPT, UR8, 0x110, URZ ;  /* 0x0000011008087890 */ /* 0x000fe2000fffe0ff */
[----:B------:R2:W-:Y:S01]  /*2e00*/  @!P2 SYNCS.ARRIVE.TRANS64.RED RZ, [R2+URZ], R5 ;  /* 0x0000000502ffa9a7 */ /* 0x0005e200080004ff */
[----:B------:R-:W-:Y:S01]  /*2e10*/  UIADD3 UR4, UPT, UPT, UR5, 0x1, URZ ;  /* 0x0000000105047890 */ /* 0x000fe2000fffe0ff */
[----:B------:R-:W-:-:S03]  /*2e20*/  VIADD R8, R8, 0x1 ;  /* 0x0000000108087836 */ /* 0x000fc60000000000 */
[----:B------:R-:W-:Y:S02]  /*2e30*/  UISETP.NE.AND UP0, UPT, UR4, 0x2, UPT ;  /* 0x000000020400788c */ /* 0x000fe4000bf05270 */
[----:B------:R-:W-:Y:S01]  /*2e40*/  ISETP.NE.AND P0, PT, R8, 0x2, PT ;  /* 0x000000020800780c */ /* 0x000fe20003f05270 */
[----:B------:R-:W-:Y:S06]  /*2e50*/  UGETNEXTWORKID.BROADCAST [UR8], [UR9] ;  /* 0x00000000080073ca */ /* 0x000fec0008000100 */
[----:B------:R-:W-:Y:S02]  /*2e60*/  USEL UR7, URZ, 0x1, UP0 ;  /* 0x00000001ff077887 */ /* 0x000fe40008000000 */
[----:B------:R-:W-:-:S04]  /*2e70*/  USEL UR5, UR4, URZ, UP0 ;  /* 0x000000ff04057287 */ /* 0x000fc80008000000 */
[----:B------:R-:W-:Y:S02]  /*2e80*/  LOP3.LUT R12, R12, UR7, RZ, 0x3c, !PT ;  /* 0x000000070c0c7c12 */ /* 0x000fe4000f8e3cff */
[----:B--2---:R-:W-:-:S04]  /*2e90*/  SHF.L.U32 R5, R10, 0x1f, RZ ;  /* 0x0000001f0a057819 */ /* 0x004fc800000006ff */
[----:B------:R-:W2:Y:S02]  /*2ea0*/  SYNCS.PHASECHK.TRANS64.TRYWAIT P1, [R0+URZ+0xa0], R5 ;  /* 0x0000a005000075a7 */ /* 0x000ea400080211ff */
[----:B--2---:R-:W-:Y:S05]  /*2eb0*/  @!P1 BRA `(.L_x_51) ;  /* 0x0000009400109947 */ /* 0x004fea0003800000 */
.L_x_157:
[C---:B------:R-:W-:Y:S01]  /*2ec0*/  LEA R4, R11.reuse, UR6, 0x4 ;  /* 0x000000060b047c11 */ /* 0x040fe2000f8e20ff */
[----:B--2---:R-:W-:Y:S01]  /*2ed0*/  VIADD R0, R0, 0xb0 ;  /* 0x000000b000007836 */ /* 0x004fe20000000000 */
[----:B------:R-:W-:Y:S01]  /*2ee0*/  SEL R8, R8, RZ, P0 ;  /* 0x000000ff08087207 */ /* 0x000fe20000000000 */
[----:B------:R-:W-:-:S03]  /*2ef0*/  VIADD R11, R11, 0x1 ;  /* 0x000000010b0b7836 */ /* 0x000fc60000000000 */
[----:B------:R-:W2:Y:S01]  /*2f00*/  LDS.128 R4, [R4+0x110] ;  /* 0x0001100004047984 */ /* 0x000ea20000000c00 */
[----:B------:R-:W-:Y:S02]  /*2f10*/  PRMT R0, RZ, 0x654, R0 ;  /* 0x00000654ff007816 */ /* 0x000fe40000000000 */
[C---:B------:R-:W-:Y:S01]  /*2f20*/  ISETP.NE.AND P1, PT, R11.reuse, 0x2, PT ;  /* 0x000000020b00780c */ /* 0x040fe20003f25270 */
[----:B------:R-:W-:Y:S01]  /*2f30*/  @!PT LDS RZ, [RZ] ;  /* 0x00000000fffff984 */ /* 0x000fe20000000800 */
[----:B------:R-:W-:Y:S01]  /*2f40*/  @!PT LDS RZ, [RZ] ;  /* 0x00000000fffff984 */ /* 0x000fe20000000800 */
[----:B------:R-:W-:Y:S01]  /*2f50*/  @!PT LDS RZ, [RZ] ;  /* 0x00000000fffff984 */ /* 0x000fe20000000800 */
[----:B------:R-:W-:Y:S01]  /*2f60*/  @!PT LDS RZ, [RZ] ;  /* 0x00000000fffff984 */ /* 0x000fe20000000800 */
[----:B------:R3:W-:Y:S06]  /*2f70*/  MEMBAR.ALL.CTA ;  /* 0x0000000000007992 */ /* 0x0007ec0000008000 */
[----:B---3--:R-:W3:Y:S01]  /*2f80*/  FENCE.VIEW.ASYNC.S ;  /* 0x00000000000073c6 */ /* 0x008ee20000000000 */
[----:B------:R-:W-:Y:S01]  /*2f90*/  SEL R11, R11, RZ, P1 ;  /* 0x000000ff0b0b7207 */ /* 0x000fe20000800000 */
[----:B---3--:R3:W-:Y:S01]  /*2fa0*/  SYNCS.ARRIVE.TRANS64.RED.A1T0 RZ, [R0+URZ], RZ ;  /* 0x000000ff00ff79a7 */ /* 0x0087e200081004ff */
[----:B--2---:R-:W-:-:S02]  /*2fb0*/  LOP3.LUT P3, RZ, R6, 0x1, RZ, 0xc0, !PT ;  /* 0x0000000106ff7812 */ /* 0x004fc4000786c0ff */
[----:B------:R-:W-:-:S04]  /*2fc0*/  SEL R5, RZ, 0x1, P1 ;  /* 0x00000001ff057807 */ /* 0x000fc80000800000 */
[----:B------:R-:W-:Y:S02]  /*2fd0*/  LOP3.LUT R10, R10, R5, RZ, 0x3c, !PT ;  /* 0x000000050a0a7212 */ /* 0x000fe400078e3cff */
[----:B---3--:R-:W-:-:S04]  /*2fe0*/  SEL R0, RZ, 0x1, P0 ;  /* 0x00000001ff007807 */ /* 0x008fc80000000000 */
[----:B------:R-:W-:Y:S01]  /*2ff0*/  LOP3.LUT R9, R9, R0, RZ, 0x3c, !PT ;  /* 0x0000000009097212 */ /* 0x000fe200078e3cff */
[----:B------:R-:W-:Y:S06]  /*3000*/  @P3 BRA `(.L_x_52) ;  /* 0xfffffffc002c3947 */ /* 0x000fec000383ffff */
[----:B------:R-:W-:Y:S01]  /*3010*/  ULEA UR4, UR5, UR6, 0x3 ;  /* 0x0000000605047291 */ /* 0x000fe2000f8e18ff */
[----:B------:R-:W-:-:S08]  /*3020*/  SHF.L.U32 R3, R12, 0x1f, RZ ;  /* 0x0000001f0c037819 */ /* 0x000fd000000006ff */
[----:B------:R-:W2:Y:S02]  /*3030*/  SYNCS.PHASECHK.TRANS64 P0, [UR4+0xb0], R3 ;  /* 0x0000b003ff0075a7 */ /* 0x000ea40008001004 */
[----:B--2---:R-:W-:Y:S05]  /*3040*/  @P0 BRA `(.L_x_53) ;  /* 0x0000000000080947 */ /* 0x004fea0003800000 */
[----:B------:R-:W2:Y:S02]  /*3050*/  SYNCS.PHASECHK.TRANS64.TRYWAIT P0, [UR4+0xb0], R3 ;  /* 0x0000b003ff0075a7 */ /* 0x000ea40008001104 */
[----:B--2---:R-:W-:Y:S05]  /*3060*/  @!P0 BRA `(.L_x_54) ;  /* 0x0000009000b88947 */ /* 0x004fea0003800000 */
.L_x_53:
[----:B------:R-:W-:-:S04]  /*3070*/  UIADD3 UR7, UPT, UPT, UR5, 0x1, URZ ;  /* 0x0000000105077890 */ /* 0x000fc8000fffe0ff */
[----:B------:R-:W-:-:S04]  /*3080*/  UISETP.NE.AND UP0, UPT, UR7, 0x2, UPT ;  /* 0x000000020700788c */ /* 0x000fc8000bf05270 */
[----:B------:R-:W-:Y:S02]  /*3090*/  USEL UR8, URZ, 0x1, UP0 ;  /* 0x00000001ff087887 */ /* 0x000fe40008000000 */
[----:B------:R-:W-:-:S04]  /*30a0*/  USEL UR7, UR7, URZ, UP0 ;  /* 0x000000ff07077287 */ /* 0x000fc80008000000 */
[----:B------:R-:W-:Y:S01]  /*30b0*/  ULEA UR7, UR7, UR6, 0x3 ;  /* 0x0000000607077291 */ /* 0x000fe2000f8e18ff */
[----:B--2---:R-:W-:-:S04]  /*30c0*/  LOP3.LUT R3, R12, UR8, RZ, 0x3c, !PT ;  /* 0x000000080c037c12 */ /* 0x004fc8000f8e3cff */
[----:B------:R-:W-:-:S04]  /*30d0*/  SHF.L.U32 R0, R3, 0x1f, RZ ;  /* 0x0000001f03007819 */ /* 0x000fc800000006ff */
[----:B------:R-:W2:Y:S02]  /*30e0*/  SYNCS.PHASECHK.TRANS64 P0, [UR7+0xb0], R0 ;  /* 0x0000b000ff0075a7 */ /* 0x000ea40008001007 */
[----:B-12---:R-:W-:Y:S05]  /*30f0*/  @P0 EXIT ;  /* 0x000000000000094d */ /* 0x006fea0003800000 */
[----:B------:R-:W-:Y:S02]  /*3100*/  SHF.L.U32 R3, R3, 0x1f, RZ ;  /* 0x0000001f03037819 */ /* 0x000fe400000006ff */
[----:B------:R-:W-:-:S07]  /*3110*/  MOV R0, UR7 ;  /* 0x0000000700007c02 */ /* 0x000fce0008000f00 */
.L_x_55:
[----:B-1----:R1:W2:Y:S02]  /*3120*/  SYNCS.PHASECHK.TRANS64.TRYWAIT P0, [R0+URZ+0xb0], R3 ;  /* 0x0000b003000075a7 */ /* 0x0022a400080011ff */
[----:B--2---:R-:W-:Y:S05]  /*3130*/  @!P0 NANOSLEEP.SYNCS 0x989680 ;  /* 0x009896800000895d */ /* 0x004fea0003900000 */
[----:B------:R-:W2:Y:S02]  /*3140*/  @!P0 SYNCS.PHASECHK.TRANS64 P0, [R0+URZ+0xb0], R3 ;  /* 0x0000b003000085a7 */ /* 0x000ea400080010ff */
[----:B--2---:R-:W-:Y:S05]  /*3150*/  @P0 EXIT ;  /* 0x000000000000094d */ /* 0x004fea0003800000 */
[----:B------:R-:W-:Y:S05]  /*3160*/  BRA `(.L_x_55) ;  /* 0xfffffffc00ec7947 */ /* 0x000fea000383ffff */
.L_x_48:
[----:B------:R-:W-:Y:S05]  /*3170*/  BRA.U UP5, `(.L_x_56) ;  /* 0x0000001105907547 */ /* 0x000fea000b800000 */
[----:B------:R-:W-:Y:S01]  /*3180*/  UMOV UR4, 0x40 ;  /* 0x0000004000047882 */ /* 0x000fe20000000000 */
[----:B------:R-:W-:Y:S01]  /*3190*/  NOP ;  /* 0x0000000000007918 */ /* 0x000fe20000000000 */
[----:B------:R-:W-:Y:S01]  /*31a0*/  ULEA UR5, UR45, UR4, 0x18 ;  /* 0x000000042d057291 */ /* 0x000fe2000f8ec0ff */
[----:B------:R-:W-:Y:S02]  /*31b0*/  UMOV UR6, 0x400 ;  /* 0x0000040000067882 */ /* 0x000fe40000000000 */
[----:B------:R-:W-:-:S06]  /*31c0*/  ULEA UR6, UR45, UR6, 0x18 ;  /* 0x000000062d067291 */ /* 0x000fcc000f8ec0ff */
[----:B------:R-:W2:Y:S02]  /*31d0*/  LDS.U8 R3, [UR5+0x1c] ;  /* 0x00001c05ff037984 */ /* 0x000ea40008000000 */
[----:B--2---:R-:W-:-:S13]  /*31e0*/  ISETP.NE.AND P0, PT, R3, RZ, PT ;  /* 0x000000ff0300720c */ /* 0x004fda0003f05270 */
[----:B------:R-:W-:Y:S05]  /*31f0*/  @P0 BRA `(.L_x_57) ;  /* 0x0000000400080947 */ /* 0x000fea0003800000 */
[----:B------:R-:W-:Y:S02]  /*3200*/  UISETP.NE.U32.AND UP1, UPT, UR48, 0x1, UPT ;  /* 0x000000013000788c */ /* 0x000fe4000bf25070 */
[----:B------:R-:W-:-:S07]  /*3210*/  UIADD3 UR7, UPT, UPT, UR5, 0x8, URZ ;  /* 0x0000000805077890 */ /* 0x000fce000fffe0ff */
[----:B------:R-:W-:Y:S05]  /*3220*/  BRA.U !UP1, `(.L_x_58) ;  /* 0x00000001099c7547 */ /* 0x000fea000b800000 */
[----:B------:R-:W-:Y:S01]  /*3230*/  ELECT P0, URZ, PT ;  /* 0x0000000000ff782f */ /* 0x000fe20003800000 */
[----:B------:R-:W-:-:S12]  /*3240*/  BSSY B0, `(.L_x_58) ;  /* 0x0000025000007945 */ /* 0x000fd80003800000 */
[----:B------:R-:W-:Y:S05]  /*3250*/  @!P0 BRA `(.L_x_59) ;  /* 0x00000000008c8947 */ /* 0x000fea0003800000 */
[----:B------:R-:W-:-:S05]  /*3260*/  UMOV UR4, 0x10 ;  /* 0x0000001000047882 */ /* 0x000fca0000000000 */
[----:B------:R-:W-:Y:S04]  /*3270*/  DEPBAR.LE SB2, 0x36 ;  /* 0x0000ad800000791a */ /* 0x000fe80000000000 */
[----:B------:R-:W2:Y:S02]  /*3280*/  UTCATOMSWS.2CTA.FIND_AND_SET.ALIGN UP0, UR4, UR4 ;  /* 0x00000004000475e3 */ /* 0x000ea40008200800 */
[----:B--2---:R-:W-:Y:S01]  /*3290*/  MOV R10, UR4 ;  /* 0x00000004000a7c02 */ /* 0x004fe20008000f00 */
[----:B------:R-:W-:Y:S06]  /*32a0*/  BRA.U UP0, `(.L_x_60) ;  /* 0x0000000100187547 */ /* 0x000fec000b800000 */
.L_x_61:
[----:B------:R-:W-:Y:S05]  /*32b0*/  NANOSLEEP 0x64 ;  /* 0x000000640000795d */ /* 0x000fea0003800000 */
[----:B------:R-:W-:-:S05]  /*32c0*/  UMOV UR4, 0x10 ;  /* 0x0000001000047882 */ /* 0x000fca0000000000 */
[----:B------:R-:W-:Y:S04]  /*32d0*/  DEPBAR.LE SB2, 0x36 ;  /* 0x0000ad800000791a */ /* 0x000fe80000000000 */
[----:B------:R-:W2:Y:S02]  /*32e0*/  UTCATOMSWS.2CTA.FIND_AND_SET.ALIGN UP0, UR4, UR4 ;  /* 0x00000004000475e3 */ /* 0x000ea40008200800 */
[----:B--2---:R-:W-:Y:S01]  /*32f0*/  MOV R10, UR4 ;  /* 0x00000004000a7c02 */ /* 0x004fe20008000f00 */
[----:B------:R-:W-:Y:S05]  /*3300*/  BRA.U !UP0, `(.L_x_61) ;  /* 0xfffffffd08e87547 */ /* 0x000fea000b83ffff */
.L_x_60:
[----:B------:R-:W2:Y:S01]  /*3310*/  LDS R6, [UR5+0x10] ;  /* 0x00001005ff067984 */ /* 0x000ea20008000800 */
[----:B------:R-:W-:Y:S01]  /*3320*/  IMAD.U32 R3, RZ, RZ, UR6 ;  /* 0x00000006ff037e24 */ /* 0x000fe2000f8e00ff */
[----:B------:R-:W-:-:S03]  /*3330*/  MOV R4, UR49 ;  /* 0x0000003100047c02 */ /* 0x000fc60008000f00 */
[----:B------:R-:W-:Y:S01]  /*3340*/  VIADD R3, R3, 0x130 ;  /* 0x0000013003037836 */ /* 0x000fe20000000000 */
[----:B--2---:R-:W-:-:S04]  /*3350*/  SHF.L.U32 R6, R6, 0x1f, RZ ;  /* 0x0000001f06067819 */ /* 0x004fc800000006ff */
[----:B------:R-:W2:Y:S02]  /*3360*/  SYNCS.PHASECHK.TRANS64.TRYWAIT P0, [UR5+0x8], R6 ;  /* 0x00000806ff0075a7 */ /* 0x000ea40008001105 */
[----:B--2---:R-:W-:Y:S05]  /*3370*/  @P0 BRA `(.L_x_62) ;  /* 0x0000000000080947 */ /* 0x004fea0003800000 */
[----:B------:R-:W2:Y:S02]  /*3380*/  SYNCS.PHASECHK.TRANS64.TRYWAIT P0, [UR5+0x8], R6 ;  /* 0x00000806ff0075a7 */ /* 0x000ea40008001105 */
[----:B--2---:R-:W-:Y:S05]  /*3390*/  @!P0 BRA `(.L_x_63) ;  /* 0x0000009000048947 */ /* 0x004fea0003800000 */
.L_x_62:
[----:B------:R-:W-:Y:S01]  /*33a0*/  PRMT R4, R4, 0x654, R3 ;  /* 0x0000065404047816 */ /* 0x000fe20000000003 */
[----:B------:R-:W-:Y:S01]  /*33b0*/  HFMA2 R3, -RZ, RZ, 0, 5.9604644775390625e-08 ;  /* 0x00000001ff037431 */ /* 0x000fe200000001ff */
[----:B------:R-:W-:Y:S01]  /*33c0*/  UPRMT UR4, UR49, 0x654, UR7 ;  /* 0x0000065431047896 */ /* 0x000fe20008000007 */
[----:B------:R-:W-:Y:S02]  /*33d0*/  IMAD.MOV.U32 R7, RZ, RZ, 0xffff ;  /* 0x0000ffffff077424 */ /* 0x000fe400078e00ff */
[----:B--2---:R-:W-:Y:S02]  /*33e0*/  IMAD.MOV.U32 R6, RZ, RZ, 0x4 ;  /* 0x00000004ff067424 */ /* 0x004fe400078e00ff */
[----:B------:R-:W-:Y:S01]  /*33f0*/  IMAD.SHL.U32 R9, R10, 0x20, RZ ;  /* 0x000000200a097824 */ /* 0x000fe200078e00ff */
[----:B------:R-:W-:Y:S02]  /*3400*/  MOV R5, UR4 ;  /* 0x0000000400057c02 */ /* 0x000fe40008000f00 */
[-C--:B------:R-:W-:Y:S01]  /*3410*/  SHF.L.U32 R8, R7, R10.reuse, RZ ;  /* 0x0000000a07087219 */ /* 0x080fe200000006ff */
[----:B------:R2:W-:Y:S01]  /*3420*/  SYNCS.ARRIVE.TRANS64.RED RZ, [UR4], R6 ;  /* 0x00000006ffff79a7 */ /* 0x0005e20008000404 */
[----:B------:R-:W-:Y:S01]  /*3430*/  SHF.L.U32 R7, R3, R10, RZ ;  /* 0x0000000a03077219 */ /* 0x000fe200000006ff */
[----:B------:R2:W-:Y:S04]  /*3440*/  STS [UR6+0x130], R9 ;  /* 0x00013009ff007988 */ /* 0x0005e80008000806 */
[----:B------:R2:W-:Y:S04]  /*3450*/  STAS [R4.64], R10 ;  /* 0x0000000a04007dbd */ /* 0x0005e8000c0008ff */
[----:B------:R2:W-:Y:S04]  /*3460*/  ATOMS.OR RZ, [UR5+0x14], R8 ;  /* 0x00001408ffff798c */ /* 0x0005e8000b000005 */
[----:B------:R2:W-:Y:S04]  /*3470*/  ATOMS.OR RZ, [UR5+0x18], R7 ;  /* 0x00001807ffff798c */ /* 0x0005e8000b000005 */
[----:B------:R2:W-:Y:S02]  /*3480*/  ATOMS.XOR RZ, [UR5+0x10], R3 ;  /* 0x00001003ffff798c */ /* 0x0005e4000b800005 */
.L_x_59:
[----:B-1----:R-:W-:Y:S05]  /*3490*/  BSYNC B0 ;  /* 0x0000000000007941 */ /* 0x002fea0003800000 */
.L_x_58:
[----:B------:R-:W-:Y:S05]  /*34a0*/  BRA.U UP1, `(.L_x_64) ;  /* 0x00000001016c7547 */ /* 0x000fea000b800000 */
[----:B------:R-:W-:-:S03]  /*34b0*/  UMOV UR4, 0xffffffff ;  /* 0xffffffff00047882 */ /* 0x000fc60000000000 */
[----:B------:R-:W-:Y:S05]  /*34c0*/  BRA.DIV UR4, `(.L_x_65) ;  /* 0x0000008e04d07947 */ /* 0x000fea000b800000 */
[----:B------:R-:W-:-:S13]  /*34d0*/  ELECT P0, URZ, PT ;  /* 0x0000000000ff782f */ /* 0x000fda0003800000 */
.L_x_161:
[----:B------:R-:W-:Y:S05]  /*34e0*/  @!P0 BRA `(.L_x_64) ;  /* 0x00000000005c8947 */ /* 0x000fea0003800000 */
[----:B--2---:R-:W2:Y:S02]  /*34f0*/  LDS R4, [UR5+0x10] ;  /* 0x00001005ff047984 */ /* 0x004ea40008000800 */
[----:B--2---:R-:W-:-:S04]  /*3500*/  SHF.L.U32 R4, R4, 0x1f, RZ ;  /* 0x0000001f04047819 */ /* 0x004fc800000006ff */
[----:B------:R-:W2:Y:S02]  /*3510*/  SYNCS.PHASECHK.TRANS64.TRYWAIT P0, [UR5+0x8], R4 ;  /* 0x00000804ff0075a7 */ /* 0x000ea40008001105 */
[----:B--2---:R-:W-:Y:S05]  /*3520*/  @P0 BRA `(.L_x_66) ;  /* 0x0000000000080947 */ /* 0x004fea0003800000 */
[----:B------:R-:W2:Y:S02]  /*3530*/  SYNCS.PHASECHK.TRANS64.TRYWAIT P0, [UR5+0x8], R4 ;  /* 0x00000804ff0075a7 */ /* 0x000ea40008001105 */
[----:B--2---:R-:W-:Y:S05]  /*3540*/  @!P0 BRA `(.L_x_67) ;  /* 0x0000008c00d48947 */ /* 0x004fea0003800000 */
.L_x_66:
[----:B------:R-:W3:Y:S01]  /*3550*/  LDS R6, [UR6+0x130] ;  /* 0x00013006ff067984 */ /* 0x000ee20008000800 */
[----:B--2---:R-:W-:Y:S02]  /*3560*/  HFMA2 R3, -RZ, RZ, 0, 5.9604644775390625e-08 ;  /* 0x00000001ff037431 */ /* 0x004fe400000001ff */
[----:B------:R-:W-:Y:S01]  /*3570*/  IMAD.MOV.U32 R4, RZ, RZ, 0xffff ;  /* 0x0000ffffff047424 */ /* 0x000fe200078e00ff */
[----:B------:R-:W-:Y:S01]  /*3580*/  UPRMT UR4, UR49, 0x654, UR7 ;  /* 0x0000065431047896 */ /* 0x000fe20008000007 */
[----:B---3--:R-:W-:-:S03]  /*3590*/  IMAD.SHL.U32 R5, R6, 0x20, RZ ;  /* 0x0000002006057824 */ /* 0x008fc600078e00ff */
[-C--:B------:R-:W-:Y:S02]  /*35a0*/  SHF.L.U32 R4, R4, R6.reuse, RZ ;  /* 0x0000000604047219 */ /* 0x080fe400000006ff */
[----:B------:R-:W-:Y:S01]  /*35b0*/  SHF.L.U32 R6, R3, R6, RZ ;  /* 0x0000000603067219 */ /* 0x000fe200000006ff */
[----:B------:R3:W-:Y:S04]  /*35c0*/  STS [UR6+0x130], R5 ;  /* 0x00013005ff007988 */ /* 0x0007e80008000806 */
[----:B------:R3:W-:Y:S04]  /*35d0*/  ATOMS.OR RZ, [UR5+0x14], R4 ;  /* 0x00001404ffff798c */ /* 0x0007e8000b000005 */
[----:B------:R3:W-:Y:S01]  /*35e0*/  ATOMS.OR RZ, [UR5+0x18], R6 ;  /* 0x00001806ffff798c */ /* 0x0007e2000b000005 */
[----:B------:R-:W-:Y:S03]  /*35f0*/  SYNCS.ARRIVE.TRANS64.RED.A1T0 RZ, [UR4], RZ ;  /* 0x000000ffffff79a7 */ /* 0x000fe60008100404 */
[----:B------:R3:W-:Y:S01]  /*3600*/  ATOMS.XOR RZ, [UR5+0x10], R3 ;  /* 0x00001003ffff798c */ /* 0x0007e2000b800005 */
[----:B------:R-:W-:Y:S05]  /*3610*/  BRA `(.L_x_64) ;  /* 0x0000000000107947 */ /* 0x000fea0003800000 */
.L_x_57:
[----:B------:R-:W-:Y:S02]  /*3620*/  MOV R3, 0xffffffff ;  /* 0xffffffff00037802 */ /* 0x000fe40000000f00 */
[----:B------:R-:W-:-:S03]  /*3630*/  MOV R4, 0x3660 ;  /* 0x0000366000047802 */ /* 0x000fc60000000f00 */
[----:B------:R2:W-:Y:S04]  /*3640*/  STS [UR6+0x130], R3 ;  /* 0x00013003ff007988 */ /* 0x0005e80008000806 */
[----:B-12--5:R-:W-:Y:S05]  /*3650*/  CALL.REL.NOINC `($__internal_1_$__cuda_sm10x_tcgen05_guardrail_trap_phase_invalid_during_alloc) ;  /* 0x0000009400747944 */ /* 0x026fea0003c00000 */
.L_x_64:
[----:B------:R-:W-:Y:S05]  /*3660*/  WARPSYNC.ALL ;  /* 0x0000000000007948 */ /* 0x000fea0003800000 */
[----:B------:R-:W4:Y:S01]  /*3670*/  S2UR UR4, SR_CgaCtaId ;  /* 0x00000000000479c3 */ /* 0x000f220000008800 */
[----:B------:R-:W-:Y:S01]  /*3680*/  UMOV UR26, 0x400 ;  /* 0x00000400001a7882 */ /* 0x000fe20000000000 */
[----:B------:R-:W-:-:S06]  /*3690*/  NOP ;  /* 0x0000000000007918 */ /* 0x000fcc0000000000 */
[----:B------:R-:W-:Y:S06]  /*36a0*/  BAR.ARV 0x6, 0xa0 ;  /* 0x0182800000007b1d */ /* 0x000fec0000002000 */
[----:B------:R-:W1:Y:S01]  /*36b0*/  LDCU UR6, c[0x0][0x38c] ;  /* 0x00007180ff0677ac */ /* 0x000e620008000800 */
[----:B------:R-:W-:Y:S01]  /*36c0*/  LOP3.LUT R0, R0, 0xffff, RZ, 0xc0, !PT ;  /* 0x0000ffff00007812 */ /* 0x000fe200078ec0ff */
[----:B--2---:R-:W-:Y:S01]  /*36d0*/  IMAD.MOV.U32 R9, RZ, RZ, 0x1 ;  /* 0x00000001ff097424 */ /* 0x004fe200078e00ff */
[----:B------:R-:W-:Y:S01]  /*36e0*/  LOP3.LUT R2, R2, 0xffff, RZ, 0xc0, !PT ;  /* 0x0000ffff02027812 */ /* 0x000fe200078ec0ff */
[----:B------:R-:W-:Y:S01]  /*36f0*/  IMAD.MOV.U32 R8, RZ, RZ, RZ ;  /* 0x000000ffff087224 */ /* 0x000fe200078e00ff */
[----:B------:R-:W-:Y:S01]  /*3700*/  R2UR UR42, R0 ;  /* 0x00000000002a72ca */ /* 0x000fe200000e0000 */
[----:B------:R-:W-:Y:S01]  /*3710*/  UMOV UR32, URZ ;  /* 0x000000ff00207c82 */ /* 0x000fe20008000000 */
[----:B------:R-:W-:Y:S01]  /*3720*/  R2UR UR28, R2 ;  /* 0x00000000021c72ca */ /* 0x000fe200000e0000 */
[----:B------:R-:W-:Y:S01]  /*3730*/  UMOV UR23, URZ ;  /* 0x000000ff00177c82 */ /* 0x000fe20008000000 */
[----:B------:R-:W-:Y:S01]  /*3740*/  UMOV UR22, URZ ;  /* 0x000000ff00167c82 */ /* 0x000fe20008000000 */
[----:B----4-:R-:W-:-:S02]  /*3750*/  ULEA UR26, UR4, UR26, 0x18 ;  /* 0x0000001a041a7291 */ /* 0x010fc4000f8ec0ff */
[----:B------:R-:W-:Y:S02]  /*3760*/  UISETP.NE.AND UP3, UPT, UR48, URZ, UPT ;  /* 0x000000ff3000728c */ /* 0x000fe4000bf65270 */
[----:B------:R-:W-:Y:S02]  /*3770*/  UIADD3 UR5, UPT, UPT, UR26, 0xc400, URZ ;  /* 0x0000c4001a057890 */ /* 0x000fe4000fffe0ff */
[----:B------:R-:W-:Y:S02]  /*3780*/  UIADD3 UR4, UPT, UPT, UR26, 0x20400, URZ ;  /* 0x000204001a047890 */ /* 0x000fe4000fffe0ff */
[----:B-1----:R-:W-:Y:S01]  /*3790*/  UIADD3 UR6, UPT, UPT, UR6, 0x7f, URZ ;  /* 0x0000007f06067890 */ /* 0x002fe2000fffe0ff */
[----:B---3--:R-:W1:Y:S01]  /*37a0*/  LDS R3, [UR26+0x130] ;  /* 0x0001301aff037984 */ /* 0x008e620008000800 */
[----:B------:R-:W-:Y:S02]  /*37b0*/  USHF.R.U32.HI UR5, URZ, 0x4, UR5 ;  /* 0x00000004ff057899 */ /* 0x000fe40008011605 */
[----:B------:R-:W-:-:S02]  /*37c0*/  USHF.R.S32.HI UR33, URZ, 0x1f, UR6 ;  /* 0x0000001fff217899 */ /* 0x000fc40008011406 */
[----:B------:R-:W-:Y:S02]  /*37d0*/  USHF.R.U32.HI UR4, URZ, 0x4, UR4 ;  /* 0x00000004ff047899 */ /* 0x000fe40008011604 */
[----:B------:R-:W-:Y:S02]  /*37e0*/  ULEA.HI UR33, UR33, UR6, URZ, 0x7 ;  /* 0x0000000621217291 */ /* 0x000fe4000f8f38ff */
[----:B------:R-:W-:Y:S02]  /*37f0*/  ULOP3.LUT UR5, UR5, 0x3fff, URZ, 0xc0, !UPT ;  /* 0x00003fff05057892 */ /* 0x000fe4000f8ec0ff */
[----:B------:R-:W-:Y:S02]  /*3800*/  USHF.R.S32.HI UR33, URZ, 0x7, UR33 ;  /* 0x00000007ff217899 */ /* 0x000fe40008011421 */
[----:B------:R-:W-:Y:S02]  /*3810*/  ULOP3.LUT UR30, UR4, 0x3fff, URZ, 0xc0, !UPT ;  /* 0x00003fff041e7892 */ /* 0x000fe4000f8ec0ff */
[----:B------:R-:W-:Y:S01]  /*3820*/  UISETP.LT.AND UP0, UPT, UR33, 0x1, UPT ;  /* 0x000000012100788c */ /* 0x000fe2000bf01270 */
[----:B------:R-:W-:Y:S01]  /*3830*/  UMOV UR40, 0x0 ;  /* 0x0000000000287882 */ /* 0x000fe20000000000 */
[----:B------:R-:W-:Y:S01]  /*3840*/  UMOV UR41, 0x104004a0 ;  /* 0x104004a000297882 */ /* 0x000fe20000000000 */
[----:B------:R-:W-:-:S02]  /*3850*/  ULOP3.LUT UR29, UR5, 0x10000, URZ, 0xfc, !UPT ;  /* 0x00010000051d7892 */ /* 0x000fc4000f8efcff */
[----:B------:R-:W-:Y:S02]  /*3860*/  ULOP3.LUT UR30, UR30, 0x10000, URZ, 0xfc, !UPT ;  /* 0x000100001e1e7892 */ /* 0x000fe4000f8efcff */
[----:B------:R-:W-:Y:S01]  /*3870*/  USEL UR43, UR33, 0x1, !UP0 ;  /* 0x00000001212b7887 */ /* 0x000fe2000c000000 */
[----:B------:R-:W-:Y:S01]  /*3880*/  UMOV UR38, 0x0 ;  /* 0x0000000000267882 */ /* 0x000fe20000000000 */
[----:B------:R-:W-:Y:S01]  /*3890*/  UMOV UR39, 0x104004a0 ;  /* 0x104004a000277882 */ /* 0x000fe20000000000 */
[----:B------:R-:W-:Y:S01]  /*38a0*/  UMOV UR36, 0x0 ;  /* 0x0000000000247882 */ /* 0x000fe20000000000 */
[----:B------:R-:W-:Y:S01]  /*38b0*/  UMOV UR37, 0x104004a0 ;  /* 0x104004a000257882 */ /* 0x000fe20000000000 */
[----:B------:R-:W-:Y:S01]  /*38c0*/  UMOV UR34, 0x0 ;  /* 0x0000000000227882 */ /* 0x000fe20000000000 */
[----:B------:R-:W-:Y:S01]  /*38d0*/  UMOV UR35, 0x104004a0 ;  /* 0x104004a000237882 */ /* 0x000fe20000000000 */
[----:B-1----:R-:W-:Y:S02]  /*38e0*/  R2UR UR44, R3 ;  /* 0x00000000032c72ca */ /* 0x002fe400000e0000 */
[----:B------:R-:W-:-:S13]  /*38f0*/  CS2R R2, SRZ ;  /* 0x0000000000027805 */ /* 0x000fda000001ff00 */
.L_x_75:
[C---:B------:R-:W-:Y:S02]  /*3900*/  LEA R0, R8.reuse, UR26, 0x3 ;  /* 0x0000001a08007c11 */ /* 0x040fe4000f8e18ff */
[----:B------:R-:W-:Y:S02]  /*3910*/  SHF.L.U32 R5, R3, 0x1f, RZ ;  /* 0x0000001f03057819 */ /* 0x000fe400000006ff */
[----:B------:R-:W-:Y:S02]  /*3920*/  LEA R4, R8, UR26, 0x4 ;  /* 0x0000001a08047c11 */ /* 0x000fe4000f8e20ff */
[----:B------:R-:W1:Y:S02]  /*3930*/  SYNCS.PHASECHK.TRANS64.TRYWAIT P0, [R0+URZ+0xa0], R5 ;  /* 0x0000a005000075a7 */ /* 0x000e6400080011ff */
[----:B-1-3--:R-:W-:Y:S05]  /*3940*/  @!P0 BRA `(.L_x_68) ;  /* 0x0000008800ec8947 */ /* 0x00afea0003800000 */
.L_x_162:
[----:B-1----:R-:W1:Y:S01]  /*3950*/  LDS.128 R4, [R4+0x110] ;  /* 0x0001100004047984 */ /* 0x002e620000000c00 */
[----:B------:R-:W-:Y:S02]  /*3960*/  VIADD R0, R0, 0xb0 ;  /* 0x000000b000007836 */ /* 0x000fe40000000000 */
[----:B------:R-:W-:Y:S01]  /*3970*/  VIADD R8, R8, 0x1 ;  /* 0x0000000108087836 */ /* 0x000fe20000000000 */
[----:B------:R-:W-:Y:S01]  /*3980*/  @!PT LDS RZ, [RZ] ;  /* 0x00000000fffff984 */ /* 0x000fe20000000800 */
[----:B------:R-:W-:Y:S01]  /*3990*/  @!PT LDS RZ, [RZ] ;  /* 0x00000000fffff984 */ /* 0x000fe20000000800 */
[----:B------:R-:W-:Y:S01]  /*39a0*/  @!PT LDS RZ, [RZ] ;  /* 0x00000000fffff984 */ /* 0x000fe20000000800 */
[----:B------:R-:W-:Y:S01]  /*39b0*/  @!PT LDS RZ, [RZ] ;  /* 0x00000000fffff984 */ /* 0x000fe20000000800 */
[----:B------:R2:W-:Y:S06]  /*39c0*/  MEMBAR.ALL.CTA ;  /* 0x0000000000007992 */ /* 0x0005ec0000008000 */
[----:B--2---:R-:W2:Y:S01]  /*39d0*/  FENCE.VIEW.ASYNC.S ;  /* 0x00000000000073c6 */ /* 0x004ea20000000000 */
[----:B------:R-:W-:-:S04]  /*39e0*/  PRMT R0, RZ, 0x654, R0 ;  /* 0x00000654ff007816 */ /* 0x000fc80000000000 */
[----:B--2---:R2:W-:Y:S01]  /*39f0*/  SYNCS.ARRIVE.TRANS64.RED.A1T0 RZ, [R0+URZ], RZ ;  /* 0x000000ff00ff79a7 */ /* 0x0045e200081004ff */
[----:B-1----:R-:W-:Y:S01]  /*3a00*/  LOP3.LUT P1, RZ, R6, 0x1, RZ, 0xc0, !PT ;  /* 0x0000000106ff7812 */ /* 0x002fe2000782c0ff */
[----:B--2---:R-:W-:-:S12]  /*3a10*/  BRA.U UP3, `(.L_x_69) ;  /* 0x0000000503087547 */ /* 0x004fd8000b800000 */
[----:B------:R-:W1:Y:S01]  /*3a20*/  LDCU UR4, c[0x0][0x38c] ;  /* 0x00007180ff0477ac */ /* 0x000e620008000800 */
[----:B------:R-:W-:Y:S02]  /*3a30*/  PLOP3.LUT P2, PT, PT, PT, PT, 0x80, 0x8 ;  /* 0x000000000008781c */ /* 0x000fe40003f4f070 */
[----:B------:R-:W-:Y:S01]  /*3a40*/  SHF.L.U32 R5, R9, 0x1f, RZ ;  /* 0x0000001f09057819 */ /* 0x000fe200000006ff */
[----:B------:R-:W-:Y:S02]  /*3a50*/  ULEA UR31, UR32, UR26, 0x3 ;  /* 0x0000001a201f7291 */ /* 0x000fe4000f8e18ff */
[----:B------:R-:W-:Y:S02]  /*3a60*/  ULEA UR11, UR32, UR44, 0x8 ;  /* 0x0000002c200b7291 */ /* 0x000fe4000f8e40ff */
[----:B-1----:R-:W-:-:S06]  /*3a70*/  UISETP.GE.AND UP0, UPT, UR4, 0x1, UPT ;  /* 0x000000010400788c */ /* 0x002fcc000bf06270 */
[----:B------:R-:W-:-:S05]  /*3a80*/  PLOP3.LUT P0, PT, PT, PT, UP0, 0x80, 0x8 ;  /* 0x000000000008781c */ /* 0x000fca0003f0f008 */
[----:B------:R-:W-:-:S08]  /*3a90*/  @UP0 ULEA UR4, UR23, UR26, 0x3 ;  /* 0x0000001a17040291 */ /* 0x000fd0000f8e18ff */
[----:B------:R-:W-:-:S04]  /*3aa0*/  @P0 SHF.L.U32 R0, R2, 0x1f, RZ ;  /* 0x0000001f02000819 */ /* 0x000fc800000006ff */
[----:B------:R1:W2:Y:S01]  /*3ab0*/  @P0 SYNCS.PHASECHK.TRANS64.TRYWAIT P2, [UR4], R0 ;  /* 0x00000000ff0005a7 */ /* 0x0002a20008041104 */
[----:B------:R-:W3:Y:S02]  /*3ac0*/  SYNCS.PHASECHK.TRANS64.TRYWAIT P0, [UR31+0xd0], R5 ;  /* 0x0000d005ff0075a7 */ /* 0x000ee4000800111f */
[----:B-123--:R-:W-:Y:S05]  /*3ad0*/  @!P0 BRA `(.L_x_70) ;  /* 0x00000088009c8947 */ /* 0x00efea0003800000 */
.L_x_164:
[----:B------:R-:W-:Y:S01]  /*3ae0*/  UMOV UR27, UR22 ;  /* 0x00000016001b7c82 */ /* 0x000fe20008000000 */
[----:B------:R-:W-:Y:S05]  /*3af0*/  BRA.U !UP0, `(.L_x_71) ;  /* 0x0000000108c07547 */ /* 0x000fea000b800000 */
[----:B------:R-:W-:Y:S02]  /*3b00*/  UIADD3 UR27, UPT, UPT, UR43, UR22, URZ ;  /* 0x000000162b1b7290 */ /* 0x000fe4000fffe0ff */
[----:B------:R-:W-:Y:S01]  /*3b10*/  UPLOP3.LUT UP2, UPT, UPT, UPT, UPT, 0x40, 0x4 ;  /* 0x000000000004789c */ /* 0x000fe20003f4e870 */
[----:B------:R-:W-:Y:S01]  /*3b20*/  UMOV UR24, UR33 ;  /* 0x0000002100187c82 */ /* 0x000fe20008000000 */
[----:B------:R-:W-:-:S09]  /*3b30*/  UMOV UR10, UR23 ;  /* 0x00000017000a7c82 */ /* 0x000fd20008000000 */
.L_x_74:
[----:B--2---:R-:W-:Y:S01]  /*3b40*/  ULEA UR5, UR10, UR26, 0x3 ;  /* 0x0000001a0a057291 */ /* 0x004fe2000f8e18ff */
[----:B---3--:R-:W-:Y:S11]  /*3b50*/  @P2 BRA `(.L_x_72) ;  /* 0x00000000000c2947 */ /* 0x008ff60003800000 */
[----:B-1----:R-:W-:Y:S04]  /*3b60*/  SHF.L.U32 R5, R2, 0x1f, RZ ;  /* 0x0000001f02057819 */ /* 0x002fe800000006ff */
[----:B------:R-:W1:Y:S02]  /*3b70*/  SYNCS.PHASECHK.TRANS64.TRYWAIT P0, [UR5], R5 ;  /* 0x00000005ff0075a7 */ /* 0x000e640008001105 */
[----:B-1----:R-:W-:Y:S05]  /*3b80*/  @!P0 BRA `(.L_x_73) ;  /* 0x0000008800888947 */ /* 0x002fea0003800000 */
.L_x_72:
[----:B------:R-:W-:Y:S01]  /*3b90*/  UISETP.NE.AND UP0, UPT, UR24, 0x1, UPT ;  /* 0x000000011800788c */ /* 0x000fe2000bf05270 */
[----:B------:R-:W-:Y:S01]  /*3ba0*/  PLOP3.LUT P2, PT, PT, PT, PT, 0x80, 0x8 ;  /* 0x000000000008781c */ /* 0x000fe20003f4f070 */
[----:B------:R-:W-:Y:S02]  /*3bb0*/  UIADD3 UR4, UPT, UPT, UR10, 0x1, URZ ;  /* 0x000000010a047890 */ /* 0x000fe4000fffe0ff */
[----:B------:R-:W-:Y:S02]  /*3bc0*/  UIADD3 UR25, UPT, UPT, UR5, 0x28, URZ ;  /* 0x0000002805197890 */ /* 0x000fe4000fffe0ff */
[----:B------:R-:W-:Y:S01]  /*3bd0*/  UISETP.NE.AND UP1, UPT, UR4, 0x5, UPT ;  /* 0x000000050400788c */ /* 0x000fe2000bf25270 */
[----:B------:R-:W-:Y:S01]  /*3be0*/  PLOP3.LUT P0, PT, PT, PT, UP0, 0x80, 0x8 ;  /* 0x000000000008781c */ /* 0x000fe20003f0f008 */
[----:B------:R-:W-:Y:S02]  /*3bf0*/  UIADD3 UR22, UPT, UPT, UR22, 0x1, URZ ;  /* 0x0000000116167890 */ /* 0x000fe4000fffe0ff */
[----:B------:R-:W-:Y:S02]  /*3c00*/  USEL UR6, URZ, 0x1, UP1 ;  /* 0x00000001ff067887 */ /* 0x000fe40008800000 */
[----:B------:R-:W-:Y:S02]  /*3c10*/  USEL UR23, UR4, URZ, UP1 ;  /* 0x000000ff04177287 */ /* 0x000fe40008800000 */
[----:B------:R-:W-:Y:S02]  /*3c20*/  UIADD3 UR24, UPT, UPT, UR24, -0x1, URZ ;  /* 0xffffffff18187890 */ /* 0x000fe4000fffe0ff */
[----:B------:R-:W-:Y:S01]  /*3c30*/  @UP0 ULEA UR4, UR23, UR26, 0x3 ;  /* 0x0000001a17040291 */ /* 0x000fe2000f8e18ff */
[----:B------:R-:W-:Y:S01]  /*3c40*/  LOP3.LUT R2, R2, UR6, RZ, 0x3c, !PT ;  /* 0x0000000602027c12 */ /* 0x000fe2000f8e3cff */
[----:B------:R-:W-:Y:S02]  /*3c50*/  ULEA UR6, UR10, UR30, 0xa ;  /* 0x0000001e0a067291 */ /* 0x000fe4000f8e50ff */
[----:B------:R-:W-:Y:S01]  /*3c60*/  UISETP.NE.AND UP0, UPT, UR22, UR27, UPT ;  /* 0x0000001b1600728c */ /* 0x000fe2000bf05270 */
[----:B-1----:R-:W-:Y:S01]  /*3c70*/  @P0 SHF.L.U32 R0, R2, 0x1f, RZ ;  /* 0x0000001f02000819 */ /* 0x002fe200000006ff */
[----:B------:R-:W-:Y:S02]  /*3c80*/  UIADD3 UR20, UPT, UPT, UR6, 0x2, URZ ;  /* 0x0000000206147890 */ /* 0x000fe4000fffe0ff */
[----:B------:R-:W-:Y:S01]  /*3c90*/  UIADD3 UR16, UPT, UPT, UR6, 0x4, URZ ;  /* 0x0000000406107890 */ /* 0x000fe2000fffe0ff */
[----:B------:R2:W3:Y:S01]  /*3ca0*/  @P0 SYNCS.PHASECHK.TRANS64.TRYWAIT P2, [UR4], R0 ;  /* 0x00000000ff0005a7 */ /* 0x0004e20008041104 */
[----:B------:R-:W-:Y:S02]  /*3cb0*/  ULEA UR4, UR10, UR29, 0xa ;  /* 0x0000001d0a047291 */ /* 0x000fe4000f8e50ff */
[----:B------:R-:W-:Y:S02]  /*3cc0*/  UIADD3 UR12, UPT, UPT, UR6, 0x6, URZ ;  /* 0x00000006060c7890 */ /* 0x000fe4000fffe0ff */
[----:B------:R-:W-:Y:S02]  /*3cd0*/  UIADD3 UR18, UPT, UPT, UR4, 0x2, URZ ;  /* 0x0000000204127890 */ /* 0x000fe4000fffe0ff */
[----:B------:R-:W-:Y:S02]  /*3ce0*/  UIADD3 UR14, UPT, UPT, UR4, 0x4, URZ ;  /* 0x00000004040e7890 */ /* 0x000fe4000fffe0ff */
[----:B------:R-:W-:Y:S01]  /*3cf0*/  UIADD3 UR8, UPT, UPT, UR4, 0x6, URZ ;  /* 0x0000000604087890 */ /* 0x000fe2000fffe0ff */
[----:B------:R-:W-:Y:S01]  /*3d00*/  UMOV UR7, 0x40004040 ;  /* 0x4000404000077882 */ /* 0x000fe20000000000 */
[----:B------:R-:W-:Y:S01]  /*3d10*/  UMOV UR5, 0x40004040 ;  /* 0x4000404000057882 */ /* 0x000fe20000000000 */
[----:B------:R-:W-:Y:S01]  /*3d20*/  UMOV UR21, 0x40004040 ;  /* 0x4000404000157882 */ /* 0x000fe20000000000 */
[----:B------:R2:W-:Y:S01]  /*3d30*/  UTCIMMA.2CTA gdesc[UR4], gdesc[UR6], tmem[UR11], tmem[UR40], idesc[UR41], UP2 ;  /* 0x00ff2806040075ea */ /* 0x0005e2000920010b */
[----:B------:R-:W-:Y:S01]  /*3d40*/  UPLOP3.LUT UP2, UPT, UPT, UPT, UPT, 0x80, 0x8 ;  /* 0x000000000008789c */ /* 0x000fe20003f4f070 */
[----:B------:R-:W-:Y:S01]  /*3d50*/  UMOV UR19, 0x40004040 ;  /* 0x4000404000137882 */ /* 0x000fe20000000000 */
[----:B------:R-:W-:Y:S01]  /*3d60*/  UMOV UR17, 0x40004040 ;  /* 0x4000404000117882 */ /* 0x000fe20000000000 */
[----:B------:R2:W-:Y:S01]  /*3d70*/  UTCIMMA.2CTA gdesc[UR18], gdesc[UR20], tmem[UR11], tmem[UR38], idesc[UR39], UPT ;  /* 0x00ff2614120075ea */ /* 0x0005e2000ba0010b */
[----:B------:R-:W-:Y:S01]  /*3d80*/  UMOV UR15, 0x40004040 ;  /* 0x40004040000f7882 */ /* 0x000fe20000000000 */
[----:B------:R-:W-:Y:S01]  /*3d90*/  UMOV UR13, 0x40004040 ;  /* 0x40004040000d7882 */ /* 0x000fe20000000000 */
[----:B------:R-:W-:Y:S01]  /*3da0*/  UMOV UR9, 0x40004040 ;  /* 0x4000404000097882 */ /* 0x000fe20000000000 */
[----:B------:R2:W-:Y:S01]  /*3db0*/  UTCIMMA.2CTA gdesc[UR14], gdesc[UR16], tmem[UR11], tmem[UR36], idesc[UR37], UPT ;  /* 0x00ff24100e0075ea */ /* 0x0005e2000ba0010b */
[----:B------:R2:W-:Y:S01]  /*3dc0*/  UTCIMMA.2CTA gdesc[UR8], gdesc[UR12], tmem[UR11], tmem[UR34], idesc[UR35], UPT ;  /* 0x00ff220c080075ea */ /* 0x0005e2000ba0010b */
[----:B------:R2:W-:Y:S01]  /*3dd0*/  UTCBAR.2CTA.MULTICAST [UR25], URZ, UR28 ;  /* 0x000000ff190073e9 */ /* 0x0005e2000820081c */
[----:B------:R-:W-:Y:S01]  /*3de0*/  UMOV UR10, UR23 ;  /* 0x00000017000a7c82 */ /* 0x000fe20008000000 */
[----:B------:R-:W-:Y:S05]  /*3df0*/  BRA.U UP0, `(.L_x_74) ;  /* 0xfffffffd00507547 */ /* 0x000fea000b83ffff */
.L_x_71:
[----:B--2---:R-:W-:Y:S01]  /*3e00*/  UIADD3 UR4, UPT, UPT, UR31, 0xc0, URZ ;  /* 0x000000c01f047890 */ /* 0x004fe2000fffe0ff */
[----:B------:R-:W-:-:S08]  /*3e10*/  UMOV UR22, UR27 ;  /* 0x0000001b00167c82 */ /* 0x000fd00008000000 */
[----:B------:R2:W-:Y:S01]  /*3e20*/  UTCBAR.2CTA.MULTICAST [UR4], URZ, UR42 ;  /* 0x000000ff040073e9 */ /* 0x0005e2000820082a */
[----:B------:R-:W-:Y:S02]  /*3e30*/  NOP ;  /* 0x0000000000007918 */ /* 0x000fe40000000000 */
.L_x_69:
[----:B--2---:R-:W-:Y:S01]  /*3e40*/  UIADD3 UR4, UPT, UPT, UR32, 0x1, URZ ;  /* 0x0000000120047890 */ /* 0x004fe2000fffe0ff */
[----:B------:R-:W-:-:S03]  /*3e50*/  ISETP.NE.AND P0, PT, R8, 0x2, PT ;  /* 0x000000020800780c */ /* 0x000fc60003f05270 */
[----:B------:R-:W-:Y:S01]  /*3e60*/  UISETP.NE.AND UP0, UPT, UR4, 0x2, UPT ;  /* 0x000000020400788c */ /* 0x000fe2000bf05270 */
[----:B-1----:R-:W-:Y:S02]  /*3e70*/  SEL R0, RZ, 0x1, P0 ;  /* 0x00000001ff007807 */ /* 0x002fe40000000000 */
[----:B------:R-:W-:Y:S01]  /*3e80*/  SEL R8, R8, RZ, P0 ;  /* 0x000000ff08087207 */ /* 0x000fe20000000000 */
[----:B------:R-:W-:Y:S01]  /*3e90*/  USEL UR5, URZ, 0x1, UP0 ;  /* 0x00000001ff057887 */ /* 0x000fe20008000000 */
[----:B------:R-:W-:Y:S01]  /*3ea0*/  LOP3.LUT R3, R3, R0, RZ, 0x3c, !PT ;  /* 0x0000000003037212 */ /* 0x000fe200078e3cff */
[----:B------:R-:W-:-:S04]  /*3eb0*/  USEL UR32, UR4, URZ, UP0 ;  /* 0x000000ff04207287 */ /* 0x000fc80008000000 */
[----:B------:R-:W-:Y:S01]  /*3ec0*/  LOP3.LUT R9, R9, UR5, RZ, 0x3c, !PT ;  /* 0x0000000509097c12 */ /* 0x000fe2000f8e3cff */
[----:B------:R-:W-:Y:S07]  /*3ed0*/  @P1 BRA `(.L_x_75) ;  /* 0xfffffff800881947 */ /* 0x000fee000383ffff */
[----:B------:R-:W1:Y:S01]  /*3ee0*/  S2UR UR8, SR_CgaCtaId ;  /* 0x00000000000879c3 */ /* 0x000e620000008800 */
[----:B------:R-:W-:Y:S01]  /*3ef0*/  ELECT P0, URZ, PT ;  /* 0x0000000000ff782f */ /* 0x000fe20003800000 */
[----:B------:R-:W-:Y:S01]  /*3f00*/  HFMA2 R0, -RZ, RZ, 0, 5.9604644775390625e-08 ;  /* 0x00000001ff007431 */ /* 0x000fe200000001ff */
[----:B------:R-:W-:-:S05]  /*3f10*/  UMOV UR4, 0x40 ;  /* 0x0000004000047882 */ /* 0x000fca0000000000 */
[----:B------:R-:W-:Y:S01]  /*3f20*/  UVIRTCOUNT.DEALLOC.SMPOOL 0x80 ;  /* 0x000000800000784c */ /* 0x000fe20000000000 */
[----:B------:R-:W-:Y:S02]  /*3f30*/  UISETP.NE.AND UP0, UPT, UR48, URZ, UPT ;  /* 0x000000ff3000728c */ /* 0x000fe4000bf05270 */
[----:B-1----:R-:W-:-:S09]  /*3f40*/  ULEA UR8, UR8, UR4, 0x18 ;  /* 0x0000000408087291 */ /* 0x002fd2000f8ec0ff */
[----:B------:R1:W-:Y:S01]  /*3f50*/  @P0 STS.U8 [UR8+0x1c], R0 ;  /* 0x00001c00ff000988 */ /* 0x0003e20008000008 */
[----:B------:R-:W-:Y:S05]  /*3f60*/  BRA.U UP0, `(.L_x_76) ;  /* 0x0000000100587547 */ /* 0x000fea000b800000 */
[----:B------:R-:W-:Y:S01]  /*3f70*/  UIADD3 UR5, UPT, UPT, UR26, 0xd0, URZ ;  /* 0x000000d01a057890 */ /* 0x000fe2000fffe0ff */
[----:B------:R-:W-:-:S03]  /*3f80*/  SHF.L.U32 R3, R9, 0x1f, RZ ;  /* 0x0000001f09037819 */ /* 0x000fc600000006ff */
[----:B------:R-:W-:-:S09]  /*3f90*/  ULEA UR4, UR32, UR5, 0x3 ;  /* 0x0000000520047291 */ /* 0x000fd2000f8e18ff */
[----:B------:R-:W2:Y:S02]  /*3fa0*/  SYNCS.PHASECHK.TRANS64.TRYWAIT P0, [UR4], R3 ;  /* 0x00000003ff0075a7 */ /* 0x000ea40008001104 */
[----:B--2---:R-:W-:Y:S05]  /*3fb0*/  @!P0 BRA `(.L_x_77) ;  /* 0x0000008400948947 */ /* 0x004fea0003800000 */
.L_x_167:
[----:B------:R-:W-:-:S04]  /*3fc0*/  UIADD3 UR4, UPT, UPT, UR32, 0x1, URZ ;  /* 0x0000000120047890 */ /* 0x000fc8000fffe0ff */
[----:B------:R-:W-:-:S04]  /*3fd0*/  UISETP.NE.AND UP1, UPT, UR4, 0x2, UPT ;  /* 0x000000020400788c */ /* 0x000fc8000bf25270 */
[----:B------:R-:W-:Y:S02]  /*3fe0*/  USEL UR6, URZ, 0x1, UP1 ;  /* 0x00000001ff067887 */ /* 0x000fe40008800000 */
[----:B------:R-:W-:-:S04]  /*3ff0*/  USEL UR4, UR4, URZ, UP1 ;  /* 0x000000ff04047287 */ /* 0x000fc80008800000 */
[----:B------:R-:W-:Y:S01]  /*4000*/  ULEA UR4, UR4, UR5, 0x3 ;  /* 0x0000000504047291 */ /* 0x000fe2000f8e18ff */
[----:B-1----:R-:W-:-:S04]  /*4010*/  LOP3.LUT R3, R9, UR6, RZ, 0x3c, !PT ;  /* 0x0000000609037c12 */ /* 0x002fc8000f8e3cff */
[----:B------:R-:W-:Y:S01]  /*4020*/  SHF.L.U32 R3, R3, 0x1f, RZ ;  /* 0x0000001f03037819 */ /* 0x000fe200000006ff */
[----:B------:R-:W-:-:S04]  /*4030*/  IMAD.U32 R0, RZ, RZ, UR4 ;  /* 0x00000004ff007e24 */ /* 0x000fc8000f8e00ff */
[----:B------:R1:W2:Y:S03]  /*4040*/  SYNCS.PHASECHK.TRANS64.TRYWAIT P0, [R0+URZ], R3 ;  /* 0x00000003000075a7 */ /* 0x0002a600080011ff */
[----:B--2---:R-:W-:Y:S05]  /*4050*/  @!P0 NANOSLEEP.SYNCS 0x989680 ;  /* 0x009896800000895d */ /* 0x004fea0003900000 */
[----:B------:R-:W2:Y:S02]  /*4060*/  @!P0 SYNCS.PHASECHK.TRANS64 P0, [R0+URZ], R3 ;  /* 0x00000003000085a7 */ /* 0x000ea400080010ff */
[----:B--2---:R-:W-:Y:S05]  /*4070*/  @P0 BRA `(.L_x_78) ;  /* 0x0000000000200947 */ /* 0x004fea0003800000 */
.L_x_79:
[----:B--2---:R2:W4:Y:S02]  /*4080*/  SYNCS.PHASECHK.TRANS64.TRYWAIT P0, [R0+URZ], R3 ;  /* 0x00000003000075a7 */ /* 0x00452400080011ff */
[----:B----4-:R-:W-:Y:S05]  /*4090*/  @!P0 NANOSLEEP.SYNCS 0x989680 ;  /* 0x009896800000895d */ /* 0x010fea0003900000 */
[----:B------:R-:W4:Y:S02]  /*40a0*/  @!P0 SYNCS.PHASECHK.TRANS64 P0, [R0+URZ], R3 ;  /* 0x00000003000085a7 */ /* 0x000f2400080010ff */
[----:B----4-:R-:W-:Y:S05]  /*40b0*/  @!P0 BRA `(.L_x_79) ;  /* 0xfffffffc00f08947 */ /* 0x010fea000383ffff */
[----:B------:R-:W-:Y:S05]  /*40c0*/  BRA `(.L_x_78) ;  /* 0x00000000000c7947 */ /* 0x000fea0003800000 */
.L_x_76:
[----:B------:R-:W-:-:S04]  /*40d0*/  UIADD3 UR4, UPT, UPT, UR26, 0x100, URZ ;  /* 0x000001001a047890 */ /* 0x000fc8000fffe0ff */
[----:B------:R-:W-:-:S09]  /*40e0*/  UPRMT UR4, UR49, 0x654, UR4 ;  /* 0x0000065431047896 */ /* 0x000fd20008000004 */
[----:B------:R-:W-:Y:S03]  /*40f0*/  SYNCS.ARRIVE.TRANS64.RED.A1T0 RZ, [UR4], RZ ;  /* 0x000000ffffff79a7 */ /* 0x000fe60008100404 */
.L_x_78:
[----:B-12---:R-:W-:Y:S01]  /*4100*/  SHF.L.U32 R3, RZ, 0x1f, RZ ;  /* 0x0000001fff037819 */ /* 0x006fe200000006ff */
[----:B------:R-:W-:Y:S01]  /*4110*/  UIADD3 UR4, UPT, UPT, UR26, 0x100, URZ ;  /* 0x000001001a047890 */ /* 0x000fe2000fffe0ff */
[----:B------:R-:W-:Y:S02]  /*4120*/  PLOP3.LUT P0, PT, PT, PT, UP0, 0x80, 0x8 ;  /* 0x000000000008781c */ /* 0x000fe40003f0f008 */
[----:B------:R-:W1:Y:S02]  /*4130*/  SYNCS.PHASECHK.TRANS64.TRYWAIT P1, [UR26+0x100], R3 ;  /* 0x00010003ff0075a7 */ /* 0x000e64000802111a */
[----:B-1----:R-:W-:Y:S09]  /*4140*/  @!P1 BRA `(.L_x_80) ;  /* 0x0000008400489947 */ /* 0x002ff20003800000 */
.L_x_169:
[----:B------:R-:W-:Y:S01]  /*4150*/  @!UP0 UPRMT UR4, UR49, 0x654, UR4 ;  /* 0x0000065431048896 */ /* 0x000fe20008000004 */
[----:B------:R-:W-:Y:S01]  /*4160*/  UMOV UR5, 0xffff ;  /* 0x0000ffff00057882 */ /* 0x000fe20000000000 */
[----:B------:R-:W-:-:S07]  /*4170*/  UMOV UR6, 0x1 ;  /* 0x0000000100067882 */ /* 0x000fce0000000000 */
[----:B------:R-:W-:Y:S01]  /*4180*/  @!P0 SYNCS.ARRIVE.TRANS64.RED.A1T0 RZ, [UR4], RZ ;  /* 0x000000ffffff89a7 */ /* 0x000fe20008100404 */
[----:B------:R-:W-:Y:S01]  /*4190*/  NOP ;  /* 0x0000000000007918 */ /* 0x000fe20000000000 */
[----:B-1----:R-:W1:Y:S01]  /*41a0*/  LDS R0, [UR8+0x14] ;  /* 0x00001408ff007984 */ /* 0x002e620008000800 */
[----:B------:R-:W-:-:S04]  /*41b0*/  ULOP3.LUT UR4, UR44, 0xffff, URZ, 0xc0, !UPT ;  /* 0x0000ffff2c047892 */ /* 0x000fc8000f8ec0ff */
[----:B------:R-:W-:-:S04]  /*41c0*/  USHF.R.U32.HI UR4, URZ, 0x5, UR4 ;  /* 0x00000005ff047899 */ /* 0x000fc80008011604 */
[----:B------:R-:W-:Y:S02]  /*41d0*/  USHF.L.U32 UR5, UR5, UR4, URZ ;  /* 0x0000000405057299 */ /* 0x000fe400080006ff */
[----:B------:R-:W-:-:S04]  /*41e0*/  USHF.L.U32 UR4, UR6, UR4, URZ ;  /* 0x0000000406047299 */ /* 0x000fc800080006ff */
[----:B-1----:R-:W-:-:S04]  /*41f0*/  LOP3.LUT R0, R0, UR5, RZ, 0xc0, !PT ;  /* 0x0000000500007c12 */ /* 0x002fc8000f8ec0ff */
[----:B------:R-:W-:-:S13]  /*4200*/  ISETP.NE.AND P0, PT, R0, UR5, PT ;  /* 0x0000000500007c0c */ /* 0x000fda000bf05270 */
[----:B------:R-:W-:Y:S05]  /*4210*/  @P0 BRA `(.L_x_81) ;  /* 0x0000000000580947 */ /* 0x000fea0003800000 */
[----:B------:R-:W1:Y:S02]  /*4220*/  LDS R0, [UR8+0x18] ;  /* 0x00001808ff007984 */ /* 0x000e640008000800 */
[----:B-1----:R-:W-:-:S04]  /*4230*/  LOP3.LUT R0, R0, UR4, RZ, 0xc0, !PT ;  /* 0x0000000400007c12 */ /* 0x002fc8000f8ec0ff */
[----:B------:R-:W-:-:S13]  /*4240*/  ISETP.NE.AND P0, PT, R0, UR4, PT ;  /* 0x0000000400007c0c */ /* 0x000fda000bf05270 */
[----:B------:R-:W-:Y:S05]  /*4250*/  @P0 BRA `(.L_x_82) ;  /* 0x00000000003c0947 */ /* 0x000fea0003800000 */
[----:B------:R-:W1:Y:S01]  /*4260*/  S2R R2, SR_LANEID ;  /* 0x0000000000027919 */ /* 0x000e620000000000 */
[----:B------:R-:W-:Y:S01]  /*4270*/  ULOP3.LUT UR5, URZ, UR5, URZ, 0x33, !UPT ;  /* 0x00000005ff057292 */ /* 0x000fe2000f8e33ff */
[----:B------:R-:W-:Y:S01]  /*4280*/  LOP3.LUT R4, RZ, UR4, RZ, 0x33, !PT ;  /* 0x00000004ff047c12 */ /* 0x000fe2000f8e33ff */
[----:B------:R-:W-:Y:S02]  /*4290*/  VOTEU.ANY UR4, UPT, PT ;  /* 0x0000000000047886 */ /* 0x000fe400038e0100 */
[----:B------:R-:W-:Y:S01]  /*42a0*/  UFLO.U32 UR4, UR4 ;  /* 0x00000004000472bd */ /* 0x000fe200080e0000 */
[----:B------:R-:W2:Y:S01]  /*42b0*/  REDUX UR6, R4 ;  /* 0x00000000040673c4 */ /* 0x000ea20000000000 */
[----:B------:R-:W-:-:S06]  /*42c0*/  IMAD.U32 R0, RZ, RZ, UR5 ;  /* 0x00000005ff007e24 */ /* 0x000fcc000f8e00ff */
[----:B------:R4:W-:Y:S01]  /*42d0*/  UTCATOMSWS.AND URZ, UR5 ;  /* 0x0000000500ff79e3 */ /* 0x0009e20008000000 */
[----:B------:R-:W3:Y:S01]  /*42e0*/  REDUX UR7, R0 ;  /* 0x00000000000773c4 */ /* 0x000ee20000000000 */
[----:B-1----:R-:W-:Y:S01]  /*42f0*/  ISETP.EQ.U32.AND P0, PT, R2, UR4, PT ;  /* 0x0000000402007c0c */ /* 0x002fe2000bf02070 */
[----:B--2---:R-:W-:Y:S01]  /*4300*/  IMAD.U32 R2, RZ, RZ, UR6 ;  /* 0x00000006ff027e24 */ /* 0x004fe2000f8e00ff */
[----:B---3--:R-:W-:-:S11]  /*4310*/  MOV R3, UR7 ;  /* 0x0000000700037c02 */ /* 0x008fd60008000f00 */
[----:B------:R4:W-:Y:S04]  /*4320*/  @P0 ATOMS.AND RZ, [UR8+0x14], R3 ;  /* 0x00001403ffff098c */ /* 0x0009e8000a800008 */
[----:B------:R4:W-:Y:S01]  /*4330*/  @P0 ATOMS.AND RZ, [UR8+0x18], R2 ;  /* 0x00001802ffff098c */ /* 0x0009e2000a800008 */
[----:B------:R-:W-:Y:S05]  /*4340*/  BRA `(.L_x_83) ;  /* 0x0000000000147947 */ /* 0x000fea0003800000 */
.L_x_82:
[----:B------:R-:W-:Y:S02]  /*4350*/  MOV R2, 0x4370 ;  /* 0x0000437000027802 */ /* 0x000fe40000000f00 */
[----:B---3-5:R-:W-:Y:S05]  /*4360*/  CALL.REL.NOINC `($__internal_0_$__cuda_sm10x_tcgen05_guardrail_trap_col_being_dealloced_not_returned_by_alloc) ;  /* 0x0000008800247944 */ /* 0x028fea0003c00000 */
[----:B------:R-:W-:Y:S05]  /*4370*/  BRA `(.L_x_83) ;  /* 0x0000000000087947 */ /* 0x000fea0003800000 */
.L_x_81:
[----:B------:R-:W-:Y:S02]  /*4380*/  MOV R2, 0x43a0 ;  /* 0x000043a000027802 */ /* 0x000fe40000000f00 */
[----:B---3-5:R-:W-:Y:S05]  /*4390*/  CALL.REL.NOINC `($__internal_2_$__cuda_sm10x_tcgen05_guardrail_trap_unallocated_columns_being_dealloced) ;  /* 0x0000008800307944 */ /* 0x028fea0003c00000 */
.L_x_83:
[----:B------:R-:W-:Y:S01]  /*43a0*/  NOP ;  /* 0x0000000000007918 */ /* 0x000fe20000000000 */
[----:B----4-:R-:W-:Y:S05]  /*43b0*/  EXIT ;  /* 0x000000000000794d */ /* 0x010fea0003800000 */
.L_x_56:
[----:B------:R-:W-:-:S09]  /*43c0*/  UISETP.NE.OR UP0, UPT, UR18, 0x3, !UP4 ;  /* 0x000000031200788c */ /* 0x000fd2000e705670 */
[----:B------:R-:W-:Y:S05]  /*43d0*/  BRA.U UP0, `(.L_x_84) ;  /* 0x0000001100807547 */ /* 0x000fea000b800000 */
[----:B------:R-:W2:Y:S01]  /*43e0*/  LDCU.64 UR4, c[0x0][0x888] ;  /* 0x00011100ff0477ac */ /* 0x000ea20008000a00 */
[----:B------:R-:W3:Y:S01]  /*43f0*/  LDC.64 R12, c[0x0][0x348] ;  /* 0x0000d200ff0c7b82 */ /* 0x000ee20000000a00 */
[----:B------:R-:W-:Y:S02]  /*4400*/  HFMA2 R9, -RZ, RZ, 0, 0 ;  /* 0x00000000ff097431 */ /* 0x000fe400000001ff */
[----:B------:R-:W-:Y:S01]  /*4410*/  IMAD.MOV.U32 R11, RZ, RZ, 0x1 ;  /* 0x00000001ff0b7424 */ /* 0x000fe200078e00ff */
[----:B------:R-:W4:Y:S01]  /*4420*/  LDCU UR40, c[0x0][0x370] ;  /* 0x00006e00ff2877ac */ /* 0x000f220008000800 */
[----:B------:R-:W-:Y:S01]  /*4430*/  IMAD.MOV.U32 R10, RZ, RZ, RZ ;  /* 0x000000ffff0a7224 */ /* 0x000fe200078e00ff */
[----:B------:R-:W-:Y:S01]  /*4440*/  MOV R3, 0x2000 ;  /* 0x0000200000037802 */ /* 0x000fe20000000f00 */
[----:B------:R-:W4:Y:S01]  /*4450*/  LDCU.128 UR48, c[0x0][0xb10] ;  /* 0x00016200ff3077ac */ /* 0x000f220008000c00 */
[----:B------:R-:W1:Y:S01]  /*4460*/  LDCU UR37, c[0x0][0x374] ;  /* 0x00006e80ff2577ac */ /* 0x000e620008000800 */
[----:B------:R-:W1:Y:S01]  /*4470*/  LDCU.64 UR38, c[0x0][0x890] ;  /* 0x00011200ff2677ac */ /* 0x000e620008000a00 */
[----:B------:R-:W1:Y:S01]  /*4480*/  LDCU UR15, c[0x0][0xb0c] ;  /* 0x00016180ff0f77ac */ /* 0x000e620008000800 */
[----:B--2---:R-:W-:Y:S01]  /*4490*/  UISETP.NE.U32.AND UP0, UPT, UR4, URZ, UPT ;  /* 0x000000ff0400728c */ /* 0x004fe2000bf05070 */
[----:B------:R-:W2:Y:S01]  /*44a0*/  LDCU UR47, c[0x0][0xb20] ;  /* 0x00016400ff2f77ac */ /* 0x000ea20008000800 */
[----:B------:R-:W2:Y:S01]  /*44b0*/  LDCU UR4, c[0x0][0xb30] ;  /* 0x00016600ff0477ac */ /* 0x000ea20008000800 */
[----:B------:R-:W-:Y:S01]  /*44c0*/  UMOV UR21, 0x400 ;  /* 0x0000040000157882 */ /* 0x000fe20000000000 */
[----:B----4-:R-:W-:-:S02]  /*44d0*/  UIMAD.WIDE.U32 UR6, UR40, UR48, URZ ;  /* 0x00000030280672a5 */ /* 0x010fc4000f8e00ff */
[----:B-1----:R-:W-:Y:S02]  /*44e0*/  UIMAD.WIDE.U32 UR8, UR37, UR51, URZ ;  /* 0x00000033250872a5 */ /* 0x002fe4000f8e00ff */
[----:B------:R-:W-:Y:S02]  /*44f0*/  ULEA UR21, UR45, UR21, 0x18 ;  /* 0x000000152d157291 */ /* 0x000fe4000f8ec0ff */
[----:B------:R-:W-:Y:S02]  /*4500*/  UISETP.NE.U32.AND UP6, UPT, UR38, URZ, UPT ;  /* 0x000000ff2600728c */ /* 0x000fe4000bfc5070 */
[----:B------:R-:W-:Y:S02]  /*4510*/  UIADD3 UR41, UPT, UPT, UR21, 0x68, URZ ;  /* 0x0000006815297890 */ /* 0x000fe4000fffe0ff */
[----:B------:R-:W-:Y:S02]  /*4520*/  UISETP.NE.AND.EX UP5, UPT, UR5, URZ, UPT, UP0 ;  /* 0x000000ff0500728c */ /* 0x000fe4000bfa5300 */
[----:B------:R-:W-:Y:S01]  /*4530*/  UISETP.NE.AND UP0, UPT, UR42, 0x1, UPT ;  /* 0x000000012a00788c */ /* 0x000fe2000bf05270 */
[----:B------:R-:W-:Y:S01]  /*4540*/  UMOV UR6, UR7 ;  /* 0x0000000700067c82 */ /* 0x000fe20008000000 */
[----:B------:R-:W-:Y:S01]  /*4550*/  UMOV UR43, UR9 ;  /* 0x00000009002b7c82 */ /* 0x000fe20008000000 */
[----:B------:R-:W-:-:S02]  /*4560*/  UISETP.NE.AND UP0, UPT, UR15, 0x1, UPT ;  /* 0x000000010f00788c */ /* 0x000fc4000bf05270 */
[----:B------:R-:W-:Y:S02]  /*4570*/  UPLOP3.LUT UP4, UPT, UPT, UPT, UPT, 0x40, 0x4 ;  /* 0x000000000004789c */ /* 0x000fe40003f8e870 */
[----:B------:R-:W-:Y:S01]  /*4580*/  UISETP.GE.AND UP2, UPT, UR42, 0x1, UPT ;  /* 0x000000012a00788c */ /* 0x000fe2000bf46270 */
[----:B------:R-:W1:Y:S01]  /*4590*/  LDCU.64 UR22, c[0x0][0xb28] ;  /* 0x00016500ff1677ac */ /* 0x000e620008000a00 */
[----:B------:R-:W-:Y:S02]  /*45a0*/  UISETP.NE.AND.EX UP6, UPT, UR39, URZ, UPT, UP6 ;  /* 0x000000ff2700728c */ /* 0x000fe4000bfc5360 */
[----:B------:R-:W-:Y:S02]  /*45b0*/  UIADD3 UR33, UPT, UPT, UR21, 0x50, URZ ;  /* 0x0000005015217890 */ /* 0x000fe4000fffe0ff */
[----:B------:R-:W-:Y:S02]  /*45c0*/  UIADD3 UR25, UPT, UPT, UR21, 0x58, URZ ;  /* 0x0000005815197890 */ /* 0x000fe4000fffe0ff */
[----:B------:R-:W-:-:S02]  /*45d0*/  UIADD3 UR17, UPT, UPT, UR21, 0x60, URZ ;  /* 0x0000006015117890 */ /* 0x000fc4000fffe0ff */
[----:B------:R-:W-:Y:S02]  /*45e0*/  UPRMT UR41, UR45, 0x654, UR41 ;  /* 0x000006542d297896 */ /* 0x000fe40008000029 */
[----:B------:R-:W-:Y:S02]  /*45f0*/  USHF.R.U32.HI UR44, URZ, UR49, UR6 ;  /* 0x00000031ff2c7299 */ /* 0x000fe40008011606 */
[----:B--2---:R-:W-:Y:S02]  /*4600*/  USHF.R.U32.HI UR43, URZ, UR47, UR43 ;  /* 0x0000002fff2b7299 */ /* 0x004fe4000801162b */
[----:B------:R-:W-:Y:S02]  /*4610*/  UISETP.NE.AND UP0, UPT, UR50, 0x1, UPT ;  /* 0x000000013200788c */ /* 0x000fe4000bf05270 */
[----:B---3--:R-:W-:-:S11]  /*4620*/  UISETP.NE.AND UP3, UPT, UR4, 0x1, UPT ;  /* 0x000000010400788c */ /* 0x008fd6000bf65270 */
.L_x_95:
[C---:B------:R-:W-:Y:S02]  /*4630*/  LEA R8, R10.reuse, UR21, 0x3 ;  /* 0x000000150a087c11 */ /* 0x040fe4000f8e18ff */
[----:B------:R-:W-:Y:S02]  /*4640*/  SHF.L.U32 R5, R9, 0x1f, RZ ;  /* 0x0000001f09057819 */ /* 0x000fe400000006ff */
[----:B------:R-:W-:Y:S02]  /*4650*/  LEA R6, R10, UR21, 0x4 ;  /* 0x000000150a067c11 */ /* 0x000fe4000f8e20ff */
[----:B--2---:R-:W2:Y:S02]  /*4660*/  SYNCS.PHASECHK.TRANS64.TRYWAIT P0, [R8+URZ+0xa0], R5 ;  /* 0x0000a005080075a7 */ /* 0x004ea400080011ff */
[----:B--2---:R-:W-:Y:S05]  /*4670*/  @!P0 BRA `(.L_x_85) ;  /* 0x0000008000148947 */ /* 0x004fea0003800000 */
.L_x_170:
[----:B--2---:R-:W2:Y:S01]  /*4680*/  LDS.128 R4, [R6+0x110] ;  /* 0x0001100006047984 */ /* 0x004ea20000000c00 */
[----:B------:R-:W-:Y:S01]  /*4690*/  UISETP.GE.AND UP0, UPT, UR42, 0x1, UPT ;  /* 0x000000012a00788c */ /* 0x000fe2000bf06270 */
[----:B------:R-:W-:Y:S01]  /*46a0*/  @!PT LDS RZ, [RZ] ;  /* 0x00000000fffff984 */ /* 0x000fe20000000800 */
[----:B------:R-:W-:Y:S01]  /*46b0*/  @!PT LDS RZ, [RZ] ;  /* 0x00000000fffff984 */ /* 0x000fe20000000800 */
[----:B------:R-:W-:Y:S01]  /*46c0*/  @!PT LDS RZ, [RZ] ;  /* 0x00000000fffff984 */ /* 0x000fe20000000800 */
[----:B------:R-:W-:Y:S01]  /*46d0*/  @!PT LDS RZ, [RZ] ;  /* 0x00000000fffff984 */ /* 0x000fe20000000800 */
[----:B------:R3:W-:Y:S06]  /*46e0*/  MEMBAR.ALL.CTA ;  /* 0x0000000000007992 */ /* 0x0007ec0000008000 */
[----:B---3--:R-:W3:Y:S01]  /*46f0*/  FENCE.VIEW.ASYNC.S ;  /* 0x00000000000073c6 */ /* 0x008ee20000000000 */
[----:B--2---:R-:W-:Y:S11]  /*4700*/  LOP3.LUT P0, RZ, R6, 0x1, RZ, 0xc0, !PT ;  /* 0x0000000106ff7812 */ /* 0x004ff6000780c0ff */
[----:B------:R-:W-:Y:S02]  /*4710*/  @!UPT UIADD3 URZ, UPT, UPT, URZ, URZ, URZ ;  /* 0x000000fffffff290 */ /* 0x000fe4000fffe0ff */
[----:B---3--:R-:W-:Y:S01]  /*4720*/  VOTEU.ANY UP2, P0 ;  /* 0x0000000000ff7886 */ /* 0x008fe20000040100 */
[----:B------:R-:W-:Y:S11]  /*4730*/  PLOP3.LUT P0, PT, PT, PT, UP2, 0x80, 0x8 ;  /* 0x000000000008781c */ /* 0x000ff60003f0f028 */
[----:B------:R-:W-:Y:S02]  /*4740*/  @!UPT UIADD3 URZ, UPT, UPT, URZ, URZ, URZ ;  /* 0x000000fffffff290 */ /* 0x000fe4000fffe0ff */
[----:B------:R-:W-:Y:S02]  /*4750*/  @P0 SHF.R.U32.HI R0, RZ, 0x10, R5 ;  /* 0x00000010ff000819 */ /* 0x000fe40000011605 */
[----:B------:R-:W-:Y:S02]  /*4760*/  @P0 MOV R2, R4 ;  /* 0x0000000400020202 */ /* 0x000fe40000000f00 */
[----:B------:R-:W-:Y:S01]  /*4770*/  @P0 R2UR UR4, R0 ;  /* 0x00000000000402ca */ /* 0x000fe200000e0000 */
[----:B------:R-:W-:Y:S01]  /*4780*/  VIADD R0, R8, 0xb0 ;  /* 0x000000b008007836 */ /* 0x000fe20000000000 */
[----:B------:R-:W-:Y:S02]  /*4790*/  @P0 LOP3.LUT R4, R5, 0xffff, RZ, 0xc0, !PT ;  /* 0x0000ffff05040812 */ /* 0x000fe400078ec0ff */
[----:B------:R-:W-:Y:S02]  /*47a0*/  @P0 R2UR UR6, R2 ;  /* 0x00000000020602ca */ /* 0x000fe400000e0000 */
[----:B------:R-:W-:Y:S02]  /*47b0*/  PRMT R0, RZ, 0x654, R0 ;  /* 0x00000654ff007816 */ /* 0x000fe40000000000 */
[----:B------:R-:W-:Y:S02]  /*47c0*/  @P0 R2UR UR5, R4 ;  /* 0x00000000040502ca */ /* 0x000fe400000e0000 */
[----:B------:R2:W-:Y:S03]  /*47d0*/  SYNCS.ARRIVE.TRANS64.RED.A1T0 RZ, [R0+URZ], RZ ;  /* 0x000000ff00ff79a7 */ /* 0x0005e600081004ff */
[----:B------:R-:W-:Y:S04]  /*47e0*/  @UP2 UMOV UR29, UR4 ;  /* 0x00000004001d2c82 */ /* 0x000fe80008000000 */
[----:B------:R-:W-:Y:S04]  /*47f0*/  @UP2 UMOV UR14, UR6 ;  /* 0x00000006000e2c82 */ /* 0x000fe80008000000 */
[----:B------:R-:W-:Y:S01]  /*4800*/  @UP2 UMOV UR13, UR5 ;  /* 0x00000005000d2c82 */ /* 0x000fe20008000000 */
[----:B------:R-:W-:Y:S05]  /*4810*/  BRA.U !UP0, `(.L_x_86) ;  /* 0x0000000108c07547 */ /* 0x000fea000b800000 */
[----:B------:R-:W-:Y:S02]  /*4820*/  UIMAD.WIDE.U32 UR18, UR13, UR51, URZ ;  /* 0x000000330d1272a5 */ /* 0x000fe4000f8e00ff */
[----:B------:R-:W-:Y:S02]  /*4830*/  UP2UR UR16, UPR, URZ, 0x4 ;  /* 0x00000004ff107883 */ /* 0x000fe40008000000 */
[----:B------:R-:W-:Y:S02]  /*4840*/  UISETP.NE.AND UP2, UPT, UR50, 0x1, UPT ;  /* 0x000000013200788c */ /* 0x000fe4000bf45270 */
[----:B------:R-:W-:Y:S02]  /*4850*/  UIMAD.WIDE.U32 UR26, UR14, UR48, URZ ;  /* 0x000000300e1a72a5 */ /* 0x000fe4000f8e00ff */
[----:B------:R-:W-:Y:S02]  /*4860*/  USEL UR4, UR37, UR43, !UP2 ;  /* 0x0000002b25047287 */ /* 0x000fe4000d000000 */
[----:B------:R-:W-:Y:S02]  /*4870*/  UISETP.NE.AND UP0, UPT, UR15, 0x1, UPT ;  /* 0x000000010f00788c */ /* 0x000fe4000bf05270 */
[----:B------:R-:W-:Y:S02]  /*4880*/  UP2UR UR20, UPR, URZ, 0x2 ;  /* 0x00000002ff147883 */ /* 0x000fe40008000000 */
[----:B------:R-:W-:Y:S02]  /*4890*/  UISETP.NE.AND UP1, UPT, UR42, 0x1, UPT ;  /* 0x000000012a00788c */ /* 0x000fe4000bf25270 */
[----:B-1----:R-:W-:Y:S02]  /*48a0*/  UIMAD.WIDE.U32 UR8, UR4, UR22, URZ ;  /* 0x00000016040872a5 */ /* 0x002fe4000f8e00ff */
[----:B------:R-:W-:Y:S01]  /*48b0*/  USEL UR7, UR40, UR44, !UP0 ;  /* 0x0000002c28077287 */ /* 0x000fe2000c000000 */
[----:B------:R-:W-:Y:S02]  /*48c0*/  UMOV UR5, UR19 ;  /* 0x0000001300057c82 */ /* 0x000fe40008000000 */
[----:B------:R-:W-:Y:S02]  /*48d0*/  USHF.R.U32.HI UR6, URZ, UR47, UR5 ;  /* 0x0000002fff067299 */ /* 0x000fe40008011605 */
[----:B------:R-:W-:Y:S02]  /*48e0*/  UIMAD.WIDE.U32 UR10, UR7, UR22, URZ ;  /* 0x00000016070a72a5 */ /* 0x000fe4000f8e00ff */
[----:B------:R-:W-:Y:S02]  /*48f0*/  USEL UR6, UR13, UR6, !UP2 ;  /* 0x000000060d067287 */ /* 0x000fe4000d000000 */
[----:B------:R-:W-:Y:S01]  /*4900*/  UISETP.NE.AND UP2, UPT, UR16, URZ, UPT ;  /* 0x000000ff1000728c */ /* 0x000fe2000bf45270 */
[----:B------:R-:W-:Y:S02]  /*4910*/  UMOV UR5, UR27 ;  /* 0x0000001b00057c82 */ /* 0x000fe40008000000 */
[----:B------:R-:W-:Y:S03]  /*4920*/  USHF.R.U32.HI UR12, URZ, UR49, UR5 ;  /* 0x00000031ff0c7299 */ /* 0x000fe60008011605 */
[----:B------:R-:W-:Y:S02]  /*4930*/  UMOV UR5, UR9 ;  /* 0x0000000900057c82 */ /* 0x000fe40008000000 */
[----:B------:R-:W-:Y:S03]  /*4940*/  @UP1 USHF.R.U32.HI UR4, URZ, UR23, UR5 ;  /* 0x00000017ff041299 */ /* 0x000fe60008011605 */
[----:B------:R-:W-:Y:S01]  /*4950*/  UMOV UR5, UR11 ;  /* 0x0000000b00057c82 */ /* 0x000fe20008000000 */
[----:B------:R-:W-:Y:S02]  /*4960*/  UIMAD UR4, UR42, UR4, URZ ;  /* 0x000000042a0472a4 */ /* 0x000fe4000f8e02ff */
[----:B------:R-:W-:Y:S02]  /*4970*/  @UP1 USHF.R.U32.HI UR7, URZ, UR23, UR5 ;  /* 0x00000017ff071299 */ /* 0x000fe40008011605 */
[----:B------:R-:W-:Y:S02]  /*4980*/  USEL UR5, UR14, UR12, !UP0 ;  /* 0x0000000c0e057287 */ /* 0x000fe4000c000000 */
[----:B------:R-:W-:Y:S02]  /*4990*/  UIMAD.WIDE.U32 UR10, UR6, UR22, URZ ;  /* 0x00000016060a72a5 */ /* 0x000fe4000f8e00ff */
[----:B------:R-:W-:Y:S02]  /*49a0*/  UIMAD UR8, UR42, UR7, URZ ;  /* 0x000000072a0872a4 */ /* 0x000fe4000f8e02ff */
[----:B------:R-:W-:Y:S03]  /*49b0*/  UISETP.GE.AND UP0, UPT, UR6, UR4, UPT ;  /* 0x000000040600728c */ /* 0x000fe6000bf06270 */
[----:B------:R-:W-:Y:S01]  /*49c0*/  UMOV UR4, UR11 ;  /* 0x0000000b00047c82 */ /* 0x000fe20008000000 */
[----:B------:R-:W-:Y:S02]  /*49d0*/  UISETP.GE.OR UP0, UPT, UR5, UR8, UP0 ;  /* 0x000000080500728c */ /* 0x000fe40008706670 */
[----:B------:R-:W-:Y:S02]  /*49e0*/  USHF.R.U32.HI UR4, URZ, UR23, UR4 ;  /* 0x00000017ff047299 */ /* 0x000fe40008011604 */
[----:B------:R-:W-:Y:S02]  /*49f0*/  UIMAD.WIDE.U32 UR8, UR5, UR22, URZ ;  /* 0x00000016050872a5 */ /* 0x000fe4000f8e00ff */
[----:B------:R-:W-:Y:S04]  /*4a00*/  USEL UR10, UR6, UR4, !UP1 ;  /* 0x00000004060a7287 */ /* 0x000fe8000c800000 */
[----:B------:R-:W-:Y:S01]  /*4a10*/  UIADD3 UR11, UPT, UPT, -UR10, URZ, URZ ;  /* 0x000000ff0a0b7290 */ /* 0x000fe2000fffe1ff */
[----:B------:R-:W-:Y:S02]  /*4a20*/  @!UP0 UMOV UR4, UR9 ;  /* 0x0000000900048c82 */ /* 0x000fe40008000000 */
[----:B------:R-:W-:Y:S02]  /*4a30*/  @!UP0 USHF.R.U32.HI UR4, URZ, UR23, UR4 ;  /* 0x00000017ff048299 */ /* 0x000fe40008011604 */
[----:B------:R-:W-:Y:S02]  /*4a40*/  UIMAD UR8, UR42, UR11, UR6 ;  /* 0x0000000b2a0872a4 */ /* 0x000fe4000f8e0206 */
[----:B------:R-:W-:Y:S02]  /*4a50*/  @!UP0 USEL UR4, UR5, UR4, !UP1 ;  /* 0x0000000405048287 */ /* 0x000fe4000c800000 */
[----:B------:R-:W-:Y:S02]  /*4a60*/  UISETP.NE.AND UP1, UPT, UR20, URZ, UPT ;  /* 0x000000ff1400728c */ /* 0x000fe4000bf25270 */
[----:B------:R-:W-:Y:S02]  /*4a70*/  @!UP0 UIMAD UR8, UR7, UR8, UR4 ;  /* 0x00000008070882a4 */ /* 0x000fe4000f8e0204 */
[----:B------:R-:W-:Y:S02]  /*4a80*/  @!UP0 UIADD3 UR9, UPT, UPT, UR10, -UR4, URZ ;  /* 0x800000040a098290 */ /* 0x000fe4000fffe0ff */
[----:B------:R-:W-:Y:S02]  /*4a90*/  UIADD3 UR4, UPT, UPT, -UR5, URZ, URZ ;  /* 0x000000ff05047290 */ /* 0x000fe4000fffe1ff */
[----:B------:R-:W-:Y:S02]  /*4aa0*/  UIADD3 UR7, UPT, UPT, -UR6, URZ, URZ ;  /* 0x000000ff06077290 */ /* 0x000fe4000fffe1ff */
[----:B------:R-:W-:Y:S02]  /*4ab0*/  @!UP0 UIMAD UR6, UR9, UR42, UR5 ;  /* 0x0000002a090682a4 */ /* 0x000fe4000f8e0205 */
[----:B------:R-:W-:Y:S02]  /*4ac0*/  UIMAD UR14, UR15, UR4, UR14 ;  /* 0x000000040f0e72a4 */ /* 0x000fe4000f8e020e */
[----:B------:R-:W-:Y:S01]  /*4ad0*/  UIMAD UR13, UR50, UR7, UR13 ;  /* 0x00000007320d72a4 */ /* 0x000fe2000f8e020d */
[----:B------:R-:W-:Y:S02]  /*4ae0*/  @!UP0 UMOV UR5, UR8 ;  /* 0x0000000800058c82 */ /* 0x000fe40008000000 */
[----:B------:R-:W-:Y:S02]  /*4af0*/  UIMAD UR14, UR5, UR15, UR14 ;  /* 0x0000000f050e72a4 */ /* 0x000fe4000f8e020e */
[----:B------:R-:W-:Y:S11]  /*4b00*/  UIMAD UR13, UR6, UR50, UR13 ;  /* 0x00000032060d72a4 */ /* 0x000ff6000f8e020d */
[----:B------:R-:W-:Y:S01]  /*4b10*/  @!UPT UIADD3 URZ, UPT, UPT, URZ, URZ, URZ ;  /* 0x000000fffffff290 */ /* 0x000fe2000fffe0ff */
.L_x_86:
[----:B------:R-:W3:Y:S01]  /*4b20*/  @!UP3 LDCU.128 UR8, c[0x0][0xb10] ;  /* 0x00016200ff08b7ac */ /* 0x000ee20008000c00 */
[----:B------:R-:W-:Y:S02]  /*4b30*/  ISETP.NE.U32.AND P0, PT, RZ, UR38, PT ;  /* 0x00000026ff007c0c */ /* 0x000fe4000bf05070 */
[----:B------:R-:W-:Y:S02]  /*4b40*/  SHF.L.U32 R4, R11, 0x1f, RZ ;  /* 0x0000001f0b047819 */ /* 0x000fe400000006ff */
[----:B------:R-:W-:Y:S01]  /*4b50*/  ISETP.NE.AND.EX P0, PT, RZ, UR39, PT, P0 ;  /* 0x00000027ff007c0c */ /* 0x000fe2000bf05300 */
[----:B------:R-:W4:Y:S01]  /*4b60*/  @!UP3 LDCU UR5, c[0x0][0xb0c] ;  /* 0x00016180ff05b7ac */ /* 0x000f220008000800 */
[----:B------:R-:W-:Y:S02]  /*4b70*/  USHF.L.U32 UR35, UR31, 0x7, URZ ;  /* 0x000000071f237899 */ /* 0x000fe400080006ff */
[----:B------:R-:W-:Y:S02]  /*4b80*/  USHF.L.U32 UR34, UR30, 0x8, URZ ;  /* 0x000000081e227899 */ /* 0x000fe400080006ff */
[----:B---3--:R-:W-:Y:S07]  /*4b90*/  UIMAD.WIDE.U32 UR6, UR14, UR8, URZ ;  /* 0x000000080e0672a5 */ /* 0x008fee000f8e00ff */
[----:B------:R-:W-:Y:S01]  /*4ba0*/  @!UP3 UMOV UR4, UR7 ;  /* 0x000000070004bc82 */ /* 0x000fe20008000000 */
[----:B----4-:R-:W-:Y:S02]  /*4bb0*/  @!UP3 UISETP.NE.AND UP0, UPT, UR5, 0x1, UPT ;  /* 0x000000010500b88c */ /* 0x010fe4000bf05270 */
[----:B------:R-:W-:Y:S02]  /*4bc0*/  @!UP3 USHF.R.U32.HI UR4, URZ, UR9, UR4 ;  /* 0x00000009ff04b299 */ /* 0x000fe40008011604 */
[----:B------:R-:W-:Y:S02]  /*4bd0*/  UIMAD.WIDE.U32 UR6, UR13, UR11, URZ ;  /* 0x0000000b0d0672a5 */ /* 0x000fe4000f8e00ff */
[----:B------:R-:W-:Y:S02]  /*4be0*/  @!UP3 USEL UR8, UR14, UR4, !UP0 ;  /* 0x000000040e08b287 */ /* 0x000fe4000c000000 */
[----:B------:R-:W-:Y:S03]  /*4bf0*/  @!UP3 UISETP.NE.AND UP0, UPT, UR10, 0x1, UPT ;  /* 0x000000010a00b88c */ /* 0x000fe6000bf05270 */
[----:B------:R-:W-:Y:S02]  /*4c00*/  @!UP3 UMOV UR6, UR7 ;  /* 0x000000070006bc82 */ /* 0x000fe40008000000 */
[----:B------:R-:W3:Y:S02]  /*4c10*/  @!UP3 LDCU UR4, c[0x0][0xb20] ;  /* 0x00016400ff04b7ac */ /* 0x000ee40008000800 */
[----:B---3--:R-:W-:Y:S04]  /*4c20*/  @!UP3 USHF.R.U32.HI UR6, URZ, UR4, UR6 ;  /* 0x00000004ff06b299 */ /* 0x008fe80008011606 */
[----:B------:R-:W-:Y:S04]  /*4c30*/  @!UP3 USEL UR6, UR13, UR6, !UP0 ;  /* 0x000000060d06b287 */ /* 0x000fe8000c000000 */
[----:B------:R-:W-:Y:S02]  /*4c40*/  @!UP3 UIADD3 UR4, UPT, UPT, -UR8, UR6, URZ ;  /* 0x000000060804b290 */ /* 0x000fe4000fffe1ff */
[----:B------:R-:W-:Y:S02]  /*4c50*/  @!UP3 UIADD3 UR6, UPT, UPT, UR8, -UR6, URZ ;  /* 0x800000060806b290 */ /* 0x000fe4000fffe0ff */
[----:B------:R-:W-:Y:S02]  /*4c60*/  @!UP3 UIMAD UR14, UR4, UR5, UR14 ;  /* 0x00000005040eb2a4 */ /* 0x000fe4000f8e020e */
[----:B------:R-:W-:Y:S01]  /*4c70*/  @!UP3 UIMAD UR13, UR6, UR10, UR13 ;  /* 0x0000000a060db2a4 */ /* 0x000fe2000f8e020d */
[----:B------:R-:W-:Y:S11]  /*4c80*/  BRA.U UP4, `(.L_x_87) ;  /* 0x0000000104107547 */ /* 0x000ff6000b800000 */
[----:B--2---:R-:W-:Y:S04]  /*4c90*/  MOV R0, UR46 ;  /* 0x0000002e00007c02 */ /* 0x004fe80008000f00 */
[----:B------:R-:W-:Y:S04]  /*4ca0*/  SHF.L.U32 R5, R0, 0x1f, RZ ;  /* 0x0000001f00057819 */ /* 0x000fe800000006ff */
[----:B------:R-:W2:Y:S02]  /*4cb0*/  SYNCS.PHASECHK.TRANS64.TRYWAIT P1, [UR21+0x98], R5 ;  /* 0x00009805ff0075a7 */ /* 0x000ea40008021115 */
[----:B--2---:R-:W-:Y:S05]  /*4cc0*/  @!P1 BRA `(.L_x_88) ;  /* 0x0000007800949947 */ /* 0x004fea0003800000 */
.L_x_87:
[----:B------:R-:W-:Y:S05]  /*4cd0*/  BRA.U !UP6, `(.L_x_89) ;  /* 0x000000010e387547 */ /* 0x000fea000b800000 */
[----:B------:R-:W-:Y:S01]  /*4ce0*/  UPLOP3.LUT UP1, UPT, UPT, UPT, UP5, 0x80, 0x8 ;  /* 0x000000000008789c */ /* 0x000fe20003f2f050 */
[----:B--2---:R-:W-:Y:S01]  /*4cf0*/  HFMA2 R0, -RZ, RZ, 0, 5.9604644775390625e-08 ;  /* 0x00000001ff007431 */ /* 0x004fe200000001ff */
[----:B------:R-:W2:Y:S01]  /*4d00*/  LDCU.64 UR8, c[0x0][0x358] ;  /* 0x00006b00ff0877ac */ /* 0x000ea20008000a00 */
[----:B------:R-:W-:Y:S03]  /*4d10*/  IMAD.MOV.U32 R140, RZ, RZ, 0x1 ;  /* 0x00000001ff8c7424 */ /* 0x000fe600078e00ff */
[----:B------:R-:W-:Y:S05]  /*4d20*/  PLOP3.LUT P1, PT, PT, PT, UP1, 0x80, 0x8 ;  /* 0x000000000008781c */ /* 0x000fea0003f2f018 */
[----:B------:R-:W3:Y:S01]  /*4d30*/  @UP1 LDCU.64 UR4, c[0x0][0x888] ;  /* 0x00011100ff0417ac */ /* 0x000ee20008000a00 */
[----:B------:R-:W-:Y:S07]  /*4d40*/  @UP1 UIMAD UR6, UR36, UR38, URZ ;  /* 0x00000026240612a4 */ /* 0x000fee000f8e02ff */
[----:B------:R-:W-:Y:S01]  /*4d50*/  @!P1 PRMT R140, R0, 0x7610, R140 ;  /* 0x00007610008c9816 */ /* 0x000fe2000000008c */
[----:B---3--:R-:W-:Y:S06]  /*4d60*/  @UP1 UIMAD.WIDE UR4, UR6, 0x4, UR4 ;  /* 0x00000004060418a5 */ /* 0x008fec000f8e0204 */
[----:B------:R-:W-:Y:S01]  /*4d70*/  IMAD.U32 R6, RZ, RZ, UR4 ;  /* 0x00000004ff067e24 */ /* 0x000fe2000f8e00ff */
[----:B------:R-:W-:Y:S04]  /*4d80*/  MOV R7, UR5 ;  /* 0x0000000500077c02 */ /* 0x000fe80008000f00 */
[----:B------:R-:W3:Y:S01]  /*4d90*/  @!UP1 LDCU UR4, c[0x0][0x880] ;  /* 0x00011000ff0497ac */ /* 0x000ee20008000800 */
[----:B--2--5:R4:W5:Y:S02]  /*4da0*/  @P1 LDG.E R72, desc[UR8][R6.64] ;  /* 0x0000000806481981 */ /* 0x024964000c1e1900 */
[----:B---34-:R-:W-:Y:S07]  /*4db0*/  @!P1 IMAD.U32 R72, RZ, RZ, UR4 ;  /* 0x00000004ff489e24 */ /* 0x018fee000f8e00ff */
.L_x_89:
[----:B-----5:R-:W-:Y:S01]  /*4dc0*/  @!P0 ISETP.EQ.AND P2, PT, R72, RZ, PT ;  /* 0x000000ff4800820c */ /* 0x020fe20003f42270 */
[----:B------:R-:W-:Y:S01]  /*4dd0*/  @!UPT UIADD3 URZ, UPT, UPT, URZ, URZ, URZ ;  /* 0x000000fffffff290 */ /* 0x000fe2000fffe0ff */
[----:B------:R-:W-:Y:S11]  /*4de0*/  @!P0 BRA `(.L_x_90) ;  /* 0x0000000000148947 */ /* 0x000ff60003800000 */
[----:B------:R-:W-:Y:S02]  /*4df0*/  LOP3.LUT P0, RZ, R140, 0xff, RZ, 0xc0, !PT ;  /* 0x000000ff8cff7812 */ /* 0x000fe4000780c0ff */
[----:B------:R-:W-:Y:S04]  /*4e00*/  PLOP3.LUT P2, PT, PT, PT, UP1, 0x80, 0x8 ;  /* 0x000000000008781c */ /* 0x000fe80003f4f018 */
[----:B------:R-:W-:Y:S07]  /*4e10*/  PLOP3.LUT P2, PT, P2, PT, PT, 0x8, 0x80 ;  /* 0x000000000080781c */ /* 0x000fee000174e170 */
[----:B------:R-:W-:Y:S11]  /*4e20*/  @P0 ISETP.EQ.AND P2, PT, R72, RZ, PT ;  /* 0x000000ff4800020c */ /* 0x000ff60003f42270 */
[----:B------:R-:W-:Y:S02]  /*4e30*/  @!UPT UIADD3 URZ, UPT, UPT, URZ, URZ, URZ ;  /* 0x000000fffffff290 */ /* 0x000fe4000fffe0ff */
.L_x_90:
[----:B------:R-:W3:Y:S01]  /*4e40*/  SYNCS.PHASECHK.TRANS64.TRYWAIT P0, [UR21+0x70], R4 ;  /* 0x00007004ff0075a7 */ /* 0x000ee20008001115 */
[----:B------:R-:W-:Y:S04]  /*4e50*/  ELECT P1, URZ, PT ;  /* 0x0000000000ff782f */ /* 0x000fe80003820000 */
[----:B------:R-:W-:Y:S01]  /*4e60*/  PLOP3.LUT P1, PT, P2, P1, PT, 0xf2, 0x2f ;  /* 0x00000000002f781c */ /* 0x000fe20001723e72 */
[----:B------:R-:W-:Y:S01]  /*4e70*/  @!UPT UIADD3 URZ, UPT, UPT, URZ, URZ, URZ ;  /* 0x000000fffffff290 */ /* 0x000fe2000fffe0ff */
[----:B---3--:R-:W-:Y:S11]  /*4e80*/  @!P0 BRA `(.L_x_91) ;  /* 0x00000078003c8947 */ /* 0x008ff60003800000 */
.L_x_173:
[----:B------:R-:W-:Y:S01]  /*4e90*/  @!P1 IADD3 R2, P0, PT, R12, 0x580, RZ ;  /* 0x000005800c029810 */ /* 0x000fe20007f1e0ff */
[----:B------:R-:W-:Y:S01]  /*4ea0*/  VOTEU.ALL UP0, P1 ;  /* 0x0000000000ff7886 */ /* 0x000fe20000800000 */
[----:B------:R-:W-:Y:S01]  /*4eb0*/  UMOV UR6, 0x0 ;  /* 0x0000000000067882 */ /* 0x000fe20000000000 */
[----:B------:R-:W-:Y:S01]  /*4ec0*/  UMOV UR7, 0x10000000 ;  /* 0x1000000000077882 */ /* 0x000fe20000000000 */
[----:B------:R-:W-:Y:S01]  /*4ed0*/  @!P1 R2UR UR5, R2 ;  /* 0x00000000020592ca */ /* 0x000fe200000e0000 */
[----:B--2---:R-:W-:Y:S01]  /*4ee0*/  @!P1 IMAD.X R0, RZ, RZ, R13, P0 ;  /* 0x000000ffff009224 */ /* 0x004fe200000e060d */
[----:B------:R-:W-:Y:S01]  /*4ef0*/  @!UP0 UIADD3 UR32, UPT, UPT, UR21, 0x200, URZ ;  /* 0x0000020015208890 */ /* 0x000fe2000fffe0ff */
[----:B------:R-:W-:Y:S03]  /*4f00*/  VOTEU.ALL UP0, P1 ;  /* 0x0000000000ff7886 */ /* 0x000fe60000800000 */
[----:B------:R-:W-:Y:S01]  /*4f10*/  @!P1 R2UR UR4, R0 ;  /* 0x00000000000492ca */ /* 0x000fe200000e0000 */
[----:B------:R-:W-:Y:S06]  /*4f20*/  @!P1 IMAD.MOV.U32 R0, RZ, RZ, 0x2000 ;  /* 0x00002000ff009424 */ /* 0x000fec00078e00ff */
[----:B------:R-:W-:Y:S06]  /*4f30*/  IMAD.U32 R6, RZ, RZ, UR5 ;  /* 0x00000005ff067e24 */ /* 0x000fec000f8e00ff */
[----:B------:R-:W-:Y:S01]  /*4f40*/  IMAD.U32 R7, RZ, RZ, UR4 ;  /* 0x00000004ff077e24 */ /* 0x000fe2000f8e00ff */
[----:B------:R-:W-:Y:S04]  /*4f50*/  @!P1 R2UR UR4, R6 ;  /* 0x00000000060492ca */ /* 0x000fe800000e0000 */
[----:B------:R-:W-:Y:S11]  /*4f60*/  @!P1 R2UR UR5, R7 ;  /* 0x00000000070592ca */ /* 0x000ff600000e0000 */
[----:B------:R-:W-:Y:S02]  /*4f70*/  @!UPT UIADD3 URZ, UPT, UPT, URZ, URZ, URZ ;  /* 0x000000fffffff290 */ /* 0x000fe4000fffe0ff */
[----:B------:R2:W-:Y:S01]  /*4f80*/  @!UP0 UTMALDG.3D [UR32], [UR4], desc[UR6] ;  /* 0x00000620040085b4 */ /* 0x0005e20008011000 */
[----:B------:R3:W-:Y:S01]  /*4f90*/  @!P1 SYNCS.ARRIVE.TRANS64.RED.A0TR RZ, [UR21+0x50], R0 ;  /* 0x00005000ffff99a7 */ /* 0x0007e20008300415 */
[----:B--2---:R-:W-:Y:S09]  /*4fa0*/  UPRMT UR4, UR45, 0x654, UR33 ;  /* 0x000006542d047896 */ /* 0x004ff20008000021 */
[----:B------:R-:W-:Y:S01]  /*4fb0*/  SYNCS.ARRIVE.TRANS64.RED.A1T0 RZ, [UR4], RZ ;  /* 0x000000ffffff79a7 */ /* 0x000fe20008100404 */
[----:B------:R-:W2:Y:S02]  /*4fc0*/  SYNCS.PHASECHK.TRANS64.TRYWAIT P0, [UR21+0x78], R4 ;  /* 0x00007804ff0075a7 */ /* 0x000ea40008001115 */
[----:B--23--:R-:W-:Y:S05]  /*4fd0*/  @!P0 BRA `(.L_x_92) ;  /* 0x0000007800008947 */ /* 0x00cfea0003800000 */
.L_x_175:
[----:B------:R-:W-:Y:S01]  /*4fe0*/  @!P1 IADD3 R2, P0, PT, R12, 0x580, RZ ;  /* 0x000005800c029810 */ /* 0x000fe20007f1e0ff */
[----:B------:R-:W-:Y:S01]  /*4ff0*/  VOTEU.ALL UP0, P1 ;  /* 0x0000000000ff7886 */ /* 0x000fe20000800000 */
[----:B------:R-:W-:Y:S01]  /*5000*/  UMOV UR6, 0x0 ;  /* 0x0000000000067882 */ /* 0x000fe20000000000 */
[----:B------:R-:W-:Y:S01]  /*5010*/  UMOV UR7, 0x10000000 ;  /* 0x1000000000077882 */ /* 0x000fe20000000000 */
[----:B------:R-:W-:Y:S01]  /*5020*/  @!P1 R2UR UR5, R2 ;  /* 0x00000000020592ca */ /* 0x000fe200000e0000 */
[----:B------:R-:W-:Y:S01]  /*5030*/  @!P1 IMAD.X R0, RZ, RZ, R13, P0 ;  /* 0x000000ffff009224 */ /* 0x000fe200000e060d */
[----:B------:R-:W-:Y:S02]  /*5040*/  @!UP0 UIADD3 UR26, UPT, UPT, UR34, 0x40, URZ ;  /* 0x00000040221a8890 */ /* 0x000fe4000fffe0ff */
[----:B------:R-:W-:Y:S02]  /*5050*/  @!UP0 UIADD3 UR24, UPT, UPT, UR21, 0x2200, URZ ;  /* 0x0000220015188890 */ /* 0x000fe4000fffe0ff */
[----:B------:R-:W-:Y:S01]  /*5060*/  @!P1 R2UR UR4, R0 ;  /* 0x00000000000492ca */ /* 0x000fe200000e0000 */
[----:B------:R-:W-:Y:S01]  /*5070*/  VOTEU.ALL UP0, P1 ;  /* 0x0000000000ff7886 */ /* 0x000fe20000800000 */
[----:B------:R-:W-:Y:S01]  /*5080*/  UMOV UR27, UR35 ;  /* 0x00000023001b7c82 */ /* 0x000fe20008000000 */
[----:B------:R-:W-:Y:S01]  /*5090*/  UMOV UR28, UR36 ;  /* 0x00000024001c7c82 */ /* 0x000fe20008000000 */
[----:B------:R-:W-:Y:S03]  /*50a0*/  @!P1 IMAD.MOV.U32 R0, RZ, RZ, 0x2000 ;  /* 0x00002000ff009424 */ /* 0x000fe600078e00ff */
[----:B------:R-:W-:Y:S06]  /*50b0*/  IMAD.U32 R6, RZ, RZ, UR5 ;  /* 0x00000005ff067e24 */ /* 0x000fec000f8e00ff */
[----:B------:R-:W-:Y:S01]  /*50c0*/  IMAD.U32 R7, RZ, RZ, UR4 ;  /* 0x00000004ff077e24 */ /* 0x000fe2000f8e00ff */
[----:B------:R-:W-:Y:S04]  /*50d0*/  @!P1 R2UR UR4, R6 ;  /* 0x00000000060492ca */ /* 0x000fe800000e0000 */
[----:B------:R-:W-:Y:S11]  /*50e0*/  @!P1 R2UR UR5, R7 ;  /* 0x00000000070592ca */ /* 0x000ff600000e0000 */
[----:B------:R-:W-:Y:S02]  /*50f0*/  @!UPT UIADD3 URZ, UPT, UPT, URZ, URZ, URZ ;  /* 0x000000fffffff290 */ /* 0x000fe4000fffe0ff */
[----:B------:R3:W-:Y:S01]  /*5100*/  @!UP0 UTMALDG.3D [UR24], [UR4], desc[UR6] ;  /* 0x00000618040085b4 */ /* 0x0007e20008011000 */
[----:B------:R4:W-:Y:S01]  /*5110*/  @!P1 SYNCS.ARRIVE.TRANS64.RED.A0TR RZ, [UR21+0x58], R0 ;  /* 0x00005800ffff99a7 */ /* 0x0009e20008300415 */
[----:B---3--:R-:W-:Y:S09]  /*5120*/  UPRMT UR4, UR45, 0x654, UR25 ;  /* 0x000006542d047896 */ /* 0x008ff20008000019 */
[----:B------:R-:W-:Y:S01]  /*5130*/  SYNCS.ARRIVE.TRANS64.RED.A1T0 RZ, [UR4], RZ ;  /* 0x000000ffffff79a7 */ /* 0x000fe20008100404 */
[----:B------:R-:W3:Y:S02]  /*5140*/  SYNCS.PHASECHK.TRANS64.TRYWAIT P0, [UR21+0x80], R4 ;  /* 0x00008004ff0075a7 */ /* 0x000ee40008001115 */
[----:B---34-:R-:W-:Y:S05]  /*5150*/  @!P0 BRA `(.L_x_93) ;  /* 0x0000007400b88947 */ /* 0x018fea0003800000 */
.L_x_177:
[----:B------:R-:W-:Y:S01]  /*5160*/  @!P1 IADD3 R2, P0, PT, R12, 0x580, RZ ;  /* 0x000005800c029810 */ /* 0x000fe20007f1e0ff */
[----:B------:R-:W-:Y:S01]  /*5170*/  VOTEU.ALL UP0, P1 ;  /* 0x0000000000ff7886 */ /* 0x000fe20000800000 */
[----:B------:R-:W-:Y:S01]  /*5180*/  UMOV UR6, 0x0 ;  /* 0x0000000000067882 */ /* 0x000fe20000000000 */
[----:B------:R-:W-:Y:S01]  /*5190*/  UMOV UR7, 0x10000000 ;  /* 0x1000000000077882 */ /* 0x000fe20000000000 */
[----:B------:R-:W-:Y:S01]  /*51a0*/  @!P1 R2UR UR5, R2 ;  /* 0x00000000020592ca */ /* 0x000fe200000e0000 */
[----:B------:R-:W-:Y:S01]  /*51b0*/  @!P1 IMAD.X R0, RZ, RZ, R13, P0 ;  /* 0x000000ffff009224 */ /* 0x000fe200000e060d */
[----:B------:R-:W-:Y:S01]  /*51c0*/  @!UP0 UIADD3 UR18, UPT, UPT, UR34, 0x80, URZ ;  /* 0x0000008022128890 */ /* 0x000fe2000fffe0ff */
[----:B------:R-:W-:Y:S01]  /*51d0*/  VIADD R10, R10, 0x1 ;  /* 0x000000010a0a7836 */ /* 0x000fe20000000000 */
        /* <DEDUP_REMOVED lines=17> */
.L_x_179:
[----:B------:R-:W-:Y:S01]  /*52f0*/  @!P1 IADD3 R2, P0, PT, R12, 0x580, RZ ;  /* 0x000005800c029810 */ /* 0x000fe20007f1e0ff */
[----:B------:R-:W-:Y:S01]  /*5300*/  VOTEU.ALL UP0, P1 ;  /* 0x0000000000ff7886 */ /* 0x000fe20000800000 */
[----:B------:R-:W-:Y:S01]  /*5310*/  UMOV UR6, 0x0 ;  /* 0x0000000000067882 */ /* 0x000fe20000000000 */
[----:B------:R-:W-:Y:S01]  /*5320*/  UMOV UR7, 0x10000000 ;  /* 0x1000000000077882 */ /* 0x000fe20000000000 */
[----:B------:R-:W-:Y:S01]  /*5330*/  @!P1 R2UR UR5, R2 ;  /* 0x00000000020592ca */ /* 0x000fe200000e0000 */
[----:B------:R-:W-:Y:S01]  /*5340*/  @!P1 IMAD.X R0, RZ, RZ, R13, P0 ;  /* 0x000000ffff009224 */ /* 0x000fe200000e060d */
[----:B------:R-:W-:Y:S01]  /*5350*/  @!UP0 UIADD3 UR10, UPT, UPT, UR34, 0xc0, URZ ;  /* 0x000000c0220a8890 */ /* 0x000fe2000fffe0ff */
[----:B------:R-:W-:Y:S01]  /*5360*/  R2UR UR18, R142 ;  /* 0x000000008e1272ca */ /* 0x000fe200000e0000 */
[----:B------:R-:W-:Y:S01]  /*5370*/  @!UP0 UIADD3 UR8, UPT, UPT, UR21, 0x6200, URZ ;  /* 0x0000620015088890 */ /* 0x000fe2000fffe0ff */
[----:B------:R-:W-:Y:S01]  /*5380*/  R2UR UR16, R143 ;  /* 0x000000008f1072ca */ /* 0x000fe200000e0000 */
[----:B------:R-:W-:Y:S01]  /*5390*/  @!UP0 UIADD3 UR9, UPT, UPT, UR21, 0x68, URZ ;  /* 0x0000006815098890 */ /* 0x000fe2000fffe0ff */
[----:B------:R-:W-:Y:S01]  /*53a0*/  @!P1 R2UR UR4, R0 ;  /* 0x00000000000492ca */ /* 0x000fe200000e0000 */
[----:B------:R-:W-:Y:S01]  /*53b0*/  VOTEU.ALL UP0, P1 ;  /* 0x0000000000ff7886 */ /* 0x000fe20000800000 */
[----:B------:R-:W-:Y:S01]  /*53c0*/  UMOV UR11, UR35 ;  /* 0x00000023000b7c82 */ /* 0x000fe20008000000 */
[----:B------:R-:W-:Y:S01]  /*53d0*/  UMOV UR12, UR36 ;  /* 0x00000024000c7c82 */ /* 0x000fe20008000000 */
[C---:B------:R-:W-:Y:S01]  /*53e0*/  ISETP.NE.AND P0, PT, R10.reuse, 0x2, PT ;  /* 0x000000020a00780c */ /* 0x040fe20003f05270 */
[----:B------:R-:W-:Y:S01]  /*53f0*/  UMOV UR36, UR29 ;  /* 0x0000001d00247c82 */ /* 0x000fe20008000000 */
[----:B--2---:R-:W-:Y:S01]  /*5400*/  IMAD.U32 R4, RZ, RZ, UR5 ;  /* 0x00000005ff047e24 */ /* 0x004fe2000f8e00ff */
[----:B------:R-:W-:Y:S01]  /*5410*/  LOP3.LUT R11, R11, 0x1, RZ, 0x3c, !PT ;  /* 0x000000010b0b7812 */ /* 0x000fe200078e3cff */
[----:B------:R-:W-:Y:S01]  /*5420*/  UPLOP3.LUT UP4, UPT, UPT, UPT, UPT, 0x80, 0x8 ;  /* 0x000000000008789c */ /* 0x000fe20003f8f070 */
[----:B------:R-:W-:Y:S01]  /*5430*/  SEL R0, RZ, 0x1, P0 ;  /* 0x00000001ff007807 */ /* 0x000fe20000000000 */
[----:B------:R-:W-:Y:S01]  /*5440*/  UIADD3 UR30, UPT, UPT, UR13, UR18, URZ ;  /* 0x000000120d1e7290 */ /* 0x000fe2000fffe0ff */
[----:B------:R-:W-:Y:S01]  /*5450*/  SEL R10, R10, RZ, P0 ;  /* 0x000000ff0a0a7207 */ /* 0x000fe20000000000 */
[----:B------:R-:W-:Y:S01]  /*5460*/  UIADD3 UR31, UPT, UPT, UR14, UR16, URZ ;  /* 0x000000100e1f7290 */ /* 0x000fe2000fffe0ff */
[----:B------:R-:W-:Y:S01]  /*5470*/  IMAD.U32 R5, RZ, RZ, UR4 ;  /* 0x00000004ff057e24 */ /* 0x000fe2000f8e00ff */
[----:B------:R-:W-:Y:S02]  /*5480*/  @!P1 R2UR UR4, R4 ;  /* 0x00000000040492ca */ /* 0x000fe400000e0000 */
[----:B------:R-:W-:Y:S02]  /*5490*/  LOP3.LUT R9, R9, R0, RZ, 0x3c, !PT ;  /* 0x0000000009097212 */ /* 0x000fe400078e3cff */
[----:B------:R-:W-:Y:S11]  /*54a0*/  @!P1 R2UR UR5, R5 ;  /* 0x00000000050592ca */ /* 0x000ff600000e0000 */
[----:B------:R-:W-:Y:S02]  /*54b0*/  @!UPT UIADD3 URZ, UPT, UPT, URZ, URZ, URZ ;  /* 0x000000fffffff290 */ /* 0x000fe4000fffe0ff */
[----:B------:R2:W-:Y:S01]  /*54c0*/  @!UP0 UTMALDG.3D [UR8], [UR4], desc[UR6] ;  /* 0x00000608040085b4 */ /* 0x0005e20008011000 */
[----:B------:R2:W-:Y:S01]  /*54d0*/  @!P1 SYNCS.ARRIVE.TRANS64.RED.A0TR RZ, [UR21+0x68], R3 ;  /* 0x00006803ffff99a7 */ /* 0x0005e20008300415 */
[----:B------:R-:W-:Y:S01]  /*54e0*/  SYNCS.ARRIVE.TRANS64.RED.A1T0 RZ, [UR41], RZ ;  /* 0x000000ffffff79a7 */ /* 0x000fe20008100429 */
[----:B------:R-:W-:Y:S05]  /*54f0*/  BRA.U UP2, `(.L_x_95) ;  /* 0xfffffff1024c7547 */ /* 0x000fea000b83ffff */
[----:B--2---:R-:W-:-:S04]  /*5500*/  SHF.L.U32 R3, R11, 0x1f, RZ ;  /* 0x0000001f0b037819 */ /* 0x004fc800000006ff */
[----:B------:R-:W2:Y:S02]  /*5510*/  SYNCS.PHASECHK.TRANS64.TRYWAIT P0, [UR21+0x70], R3 ;  /* 0x00007003ff0075a7 */ /* 0x000ea40008001115 */
[----:B--2---:R-:W-:Y:S05]  /*5520*/  @!P0 BRA `(.L_x_96) ;  /* 0x0000007000f48947 */ /* 0x004fea0003800000 */
.L_x_181:
[----:B------:R-:W3:Y:S02]  /*5530*/  SYNCS.PHASECHK.TRANS64.TRYWAIT P0, [UR21+0x78], R3 ;  /* 0x00007803ff0075a7 */ /* 0x000ee40008001115 */
[----:B---3--:R-:W-:Y:S05]  /*5540*/  @!P0 BRA `(.L_x_97) ;  /* 0x0000007400048947 */ /* 0x008fea0003800000 */
.L_x_183:
[----:B------:R-:W3:Y:S02]  /*5550*/  SYNCS.PHASECHK.TRANS64.TRYWAIT P0, [UR21+0x80], R3 ;  /* 0x00008003ff0075a7 */ /* 0x000ee40008001115 */
[----:B---3--:R-:W-:Y:S05]  /*5560*/  @!P0 BRA `(.L_x_98) ;  /* 0x0000007400148947 */ /* 0x008fea0003800000 */
.L_x_185:
[----:B--2---:R-:W-:-:S07]  /*5570*/  MOV R0, UR21 ;  /* 0x0000001500007c02 */ /* 0x004fce0008000f00 */
.L_x_99:
[----:B--2---:R-:W-:-:S04]  /*5580*/  SHF.L.U32 R3, R11, 0x1f, RZ ;  /* 0x0000001f0b037819 */ /* 0x004fc800000006ff */
[----:B------:R2:W3:Y:S03]  /*5590*/  SYNCS.PHASECHK.TRANS64.TRYWAIT P0, [R0+URZ+0x88], R3 ;  /* 0x00008803000075a7 */ /* 0x0004e600080011ff */
[----:B---3--:R-:W-:Y:S05]  /*55a0*/  @!P0 NANOSLEEP.SYNCS 0x989680 ;  /* 0x009896800000895d */ /* 0x008fea0003900000 */
[----:B------:R-:W3:Y:S02]  /*55b0*/  @!P0 SYNCS.PHASECHK.TRANS64 P0, [R0+URZ+0x88], R3 ;  /* 0x00008803000085a7 */ /* 0x000ee400080010ff */
[----:B-1-3--:R-:W-:Y:S05]  /*55c0*/  @P0 EXIT ;  /* 0x000000000000094d */ /* 0x00afea0003800000 */
[----:B------:R-:W-:Y:S05]  /*55d0*/  BRA `(.L_x_99) ;  /* 0xfffffffc00e87947 */ /* 0x000fea000383ffff */
.L_x_84:
[----:B------:R-:W-:-:S06]  /*55e0*/  UISETP.GE.AND UP0, UPT, UR18, 0x4, UPT ;  /* 0x000000041200788c */ /* 0x000fcc000bf06270 */
[----:B------:R-:W-:-:S13]  /*55f0*/  PLOP3.LUT P0, PT, PT, PT, UP0, 0x80, 0x8 ;  /* 0x000000000008781c */ /* 0x000fda0003f0f008 */
[----:B-1----:R-:W-:Y:S05]  /*5600*/  @!P0 EXIT ;  /* 0x000000000000894d */ /* 0x002fea0003800000 */
[----:B------:R-:W-:Y:S01]  /*5610*/  BAR.SYNC.DEFER_BLOCKING 0x6, 0xa0 ;  /* 0x0182800000007b1d */ /* 0x000fe20000010000 */
[C---:B------:R-:W-:Y:S01]  /*5620*/  IMAD.U32 R69, R155.reuse, 0x10000, RZ ;  /* 0x000100009b457824 */ /* 0x040fe200078e00ff */
[C---:B------:R-:W-:Y:S01]  /*5630*/  R2P PR, R155.reuse, 0x6 ;  /* 0x000000069b007804 */ /* 0x040fe20000000000 */
[----:B------:R-:W-:Y:S01]  /*5640*/  IMAD.SHL.U32 R4, R155, 0x40, RZ ;  /* 0x000000409b047824 */ /* 0x000fe200078e00ff */
[----:B------:R-:W-:Y:S01]  /*5650*/  CS2R R146, SRZ ;  /* 0x0000000000927805 */ /* 0x000fe2000001ff00 */
[----:B------:R-:W-:Y:S01]  /*5660*/  IMAD.MOV.U32 R152, RZ, RZ, 0x20 ;  /* 0x00000020ff987424 */ /* 0x000fe200078e00ff */
[----:B------:R-:W-:Y:S02]  /*5670*/  UMOV UR44, 0x400 ;  /* 0x00000400002c7882 */ /* 0x000fe40000000000 */
[----:B------:R-:W1:Y:S01]  /*5680*/  LDC.64 R138, c[0x0][0x8b0] ;  /* 0x00022c00ff8a7b82 */ /* 0x000e620000000a00 */
[----:B------:R-:W-:Y:S01]  /*5690*/  ULEA UR44, UR45, UR44, 0x18 ;  /* 0x0000002c2d2c7291 */ /* 0x000fe2000f8ec0ff */
[----:B------:R-:W-:Y:S01]  /*56a0*/  LOP3.LUT R69, R69, 0x600000, RZ, 0xc0, !PT ;  /* 0x0060000045457812 */ /* 0x000fe200078ec0ff */
[----:B------:R-:W-:Y:S01]  /*56b0*/  IMAD.SHL.U32 R135, R155, 0x8, RZ ;  /* 0x000000089b877824 */ /* 0x000fe200078e00ff */
[----:B------:R-:W-:Y:S01]  /*56c0*/  LOP3.LUT R6, R4, 0x180, RZ, 0xc0, !PT ;  /* 0x0000018004067812 */ /* 0x000fe200078ec0ff */
[----:B------:R-:W-:Y:S01]  /*56d0*/  IMAD.MOV.U32 R153, RZ, RZ, 0x10 ;  /* 0x00000010ff997424 */ /* 0x000fe200078e00ff */
[----:B------:R-:W-:Y:S01]  /*56e0*/  SEL R152, R152, 0xffffffe0, !P2 ;  /* 0xffffffe098987807 */ /* 0x000fe20005000000 */
[----:B------:R-:W-:Y:S01]  /*56f0*/  UIADD3 UR5, UPT, UPT, UR44, 0x200, URZ ;  /* 0x000002002c057890 */ /* 0x000fe2000fffe0ff */
[----:B------:R-:W2:Y:S01]  /*5700*/  LDC.64 R136, c[0x0][0x8a8] ;  /* 0x00022a00ff887b82 */ /* 0x000ea20000000a00 */
[----:B------:R-:W-:Y:S01]  /*5710*/  UIADD3 UR4, UPT, UPT, UR44, 0x8200, URZ ;  /* 0x000082002c047890 */ /* 0x000fe2000fffe0ff */
[----:B------:R-:W-:Y:S01]  /*5720*/  LOP3.LUT R135, R6, 0x30, R135, 0xf8, !PT ;  /* 0x0000003006877812 */ /* 0x000fe200078ef887 */
[----:B------:R-:W-:Y:S01]  /*5730*/  IMAD.MOV.U32 R68, RZ, RZ, RZ ;  /* 0x000000ffff447224 */ /* 0x000fe200078e00ff */
[----:B------:R-:W-:Y:S01]  /*5740*/  SEL R153, R153, 0xfffffff0, !P1 ;  /* 0xfffffff099997807 */ /* 0x000fe20004800000 */
[----:B------:R-:W-:Y:S01]  /*5750*/  IMAD.MOV.U32 R150, RZ, RZ, RZ ;  /* 0x000000ffff967224 */ /* 0x000fe200078e00ff */
[----:B------:R-:W-:Y:S01]  /*5760*/  LOP3.LUT R135, R135, 0x1e40, R4, 0xf8, !PT ;  /* 0x00001e4087877812 */ /* 0x000fe200078ef804 */
[----:B------:R-:W-:Y:S01]  /*5770*/  IMAD.U32 R156, RZ, RZ, UR5 ;  /* 0x00000005ff9c7e24 */ /* 0x000fe2000f8e00ff */
[----:B------:R-:W-:Y:S01]  /*5780*/  LOP3.LUT R155, R155, 0x60, RZ, 0xc0, !PT ;  /* 0x000000609b9b7812 */ /* 0x000fe200078ec0ff */
[----:B------:R-:W3:Y:S01]  /*5790*/  LDS R0, [UR44+0x130] ;  /* 0x0001302cff007984 */ /* 0x000ee20008000800 */
[----:B------:R-:W-:Y:S01]  /*57a0*/  CS2R R148, SRZ ;  /* 0x0000000000947805 */ /* 0x000fe2000001ff00 */
[----:B------:R-:W-:Y:S01]  /*57b0*/  IMAD.U32 R154, RZ, RZ, UR4 ;  /* 0x00000004ff9a7e24 */ /* 0x000fe2000f8e00ff */
[----:B------:R-:W4:Y:S01]  /*57c0*/  LDCU UR58, c[0x0][0x370] ;  /* 0x00006e00ff3a77ac */ /* 0x000f220008000800 */
[----:B------:R-:W1:Y:S01]  /*57d0*/  LDCU.64 UR62, c[0x0][0x348] ;  /* 0x00006900ff3e77ac */ /* 0x000e620008000a00 */
[----:B------:R-:W1:Y:S01]  /*57e0*/  LDCU UR43, c[0x0][0xb0c] ;  /* 0x00016180ff2b77ac */ /* 0x000e620008000800 */
[----:B------:R-:W1:Y:S01]  /*57f0*/  LDCU UR39, c[0x0][0xb30] ;  /* 0x00016600ff2777ac */ /* 0x000e620008000800 */
[----:B------:R-:W1:Y:S01]  /*5800*/  LDCU.64 UR56, c[0x0][0x888] ;  /* 0x00011100ff3877ac */ /* 0x000e620008000a00 */
[----:B------:R-:W1:Y:S01]  /*5810*/  LDCU.64 UR40, c[0x0][0xb28] ;  /* 0x00016500ff2877ac */ /* 0x000e620008000a00 */
[----:B------:R-:W1:Y:S01]  /*5820*/  LDCU.64 UR60, c[0x0][0x890] ;  /* 0x00011200ff3c77ac */ /* 0x000e620008000a00 */
[----:B------:R-:W1:Y:S01]  /*5830*/  LDCU.128 UR52, c[0x0][0xb10] ;  /* 0x00016200ff3477ac */ /* 0x000e620008000c00 */
[----:B------:R-:W1:Y:S01]  /*5840*/  LDCU UR47, c[0x0][0x374] ;  /* 0x00006e80ff2f77ac */ /* 0x000e620008000800 */
[----:B---3--:R-:W-:Y:S01]  /*5850*/  IMAD.IADD R69, R0, 0x1, R69 ;  /* 0x0000000100457824 */ /* 0x008fe200078e0245 */
[----:B------:R-:W-:-:S04]  /*5860*/  SHF.R.S32.HI R0, RZ, 0x4, R152 ;  /* 0x00000004ff007819 */ /* 0x000fc80000011498 */
[----:B-12-4-:R-:W-:-:S07]  /*5870*/  LEA.HI.SX32 R151, R153, R0, 0x1c ;  /* 0x0000000099977211 */ /* 0x016fce00078fe2ff */
.L_x_141:
[C---:B------:R-:W-:Y:S02]  /*5880*/  LEA R3, R146.reuse, UR44, 0x3 ;  /* 0x0000002c92037c11 */ /* 0x040fe4000f8e18ff */
[----:B------:R-:W-:Y:S02]  /*5890*/  SHF.L.U32 R0, R149, 0x1f, RZ ;  /* 0x0000001f95007819 */ /* 0x000fe400000006ff */
[----:B------:R-:W-:Y:S02]  /*58a0*/  LEA R5, R146, UR44, 0x4 ;  /* 0x0000002c92057c11 */ /* 0x000fe4000f8e20ff */
[----:B-1----:R-:W1:Y:S02]  /*58b0*/  SYNCS.PHASECHK.TRANS64.TRYWAIT P0, [R3+URZ+0xa0], R0 ;  /* 0x0000a000030075a7 */ /* 0x002e6400080011ff */
[----:B-1----:R-:W-:Y:S05]  /*58c0*/  @!P0 BRA `(.L_x_100) ;  /* 0x0000007000548947 */ /* 0x002fea0003800000 */
.L_x_186:
        /* <DEDUP_REMOVED lines=11> */
[----:B------:R-:W-:Y:S01]  /*5980*/  PLOP3.LUT P0, PT, PT, PT, UP1, 0x80, 0x8 ;  /* 0x000000000008781c */ /* 0x000fe20003f0f018 */
[----:B------:R-:W-:Y:S11]  /*5990*/  UP2UR UR46, UPR, URZ, 0x2 ;  /* 0x00000002ff2e7883 */ /* 0x000ff60008000000 */
[----:B------:R-:W-:Y:S01]  /*59a0*/  @!UPT UIADD3 URZ, UPT, UPT, URZ, URZ, URZ ;  /* 0x000000fffffff290 */ /* 0x000fe2000fffe0ff */
[----:B-1----:R-:W-:Y:S02]  /*59b0*/  @P0 SHF.R.U32.HI R0, RZ, 0x10, R5 ;  /* 0x00000010ff000819 */ /* 0x002fe40000011605 */
        /* <DEDUP_REMOVED lines=12> */
[----:B------:R-:W2:Y:S01]  /*5a80*/  LDCU UR12, c[0x0][0xb20] ;  /* 0x00016400ff0c77ac */ /* 0x000ea20008000800 */
[----:B------:R-:W-:Y:S02]  /*5a90*/  UIMAD.WIDE.U32 UR4, UR47, UR55, URZ ;  /* 0x000000372f0472a5 */ /* 0x000fe4000f8e00ff */
[----:B------:R-:W-:Y:S02]  /*5aa0*/  UIMAD.WIDE.U32 UR6, UR58, UR52, URZ ;  /* 0x000000343a0672a5 */ /* 0x000fe4000f8e00ff */
[----:B------:R-:W-:Y:S02]  /*5ab0*/  UISETP.NE.AND UP0, UPT, UR54, 0x1, UPT ;  /* 0x000000013600788c */ /* 0x000fe4000bf05270 */
[----:B------:R-:W-:Y:S02]  /*5ac0*/  UIMAD.WIDE.U32 UR8, UR37, UR55, URZ ;  /* 0x00000037250872a5 */ /* 0x000fe4000f8e00ff */
[----:B------:R-:W-:Y:S02]  /*5ad0*/  UIMAD.WIDE.U32 UR10, UR38, UR52, URZ ;  /* 0x00000034260a72a5 */ /* 0x000fe4000f8e00ff */
[----:B------:R-:W-:Y:S02]  /*5ae0*/  UISETP.NE.AND UP1, UPT, UR43, 0x1, UPT ;  /* 0x000000012b00788c */ /* 0x000fe4000bf25270 */
[----:B------:R-:W-:Y:S01]  /*5af0*/  UISETP.NE.AND UP2, UPT, UR42, 0x1, UPT ;  /* 0x000000012a00788c */ /* 0x000fe2000bf45270 */
[----:B------:R-:W-:Y:S02]  /*5b00*/  UMOV UR4, UR5 ;  /* 0x0000000500047c82 */ /* 0x000fe40008000000 */
[----:B--2---:R-:W-:Y:S03]  /*5b10*/  USHF.R.U32.HI UR5, URZ, UR12, UR4 ;  /* 0x0000000cff057299 */ /* 0x004fe60008011604 */
[----:B------:R-:W-:Y:S02]  /*5b20*/  UMOV UR4, UR7 ;  /* 0x0000000700047c82 */ /* 0x000fe40008000000 */
[----:B------:R-:W-:Y:S02]  /*5b30*/  USHF.R.U32.HI UR7, URZ, UR53, UR4 ;  /* 0x00000035ff077299 */ /* 0x000fe40008011604 */
[----:B------:R-:W-:Y:S02]  /*5b40*/  USEL UR4, UR47, UR5, !UP0 ;  /* 0x000000052f047287 */ /* 0x000fe4000c000000 */
[----:B------:R-:W-:Y:S01]  /*5b50*/  USEL UR7, UR58, UR7, !UP1 ;  /* 0x000000073a077287 */ /* 0x000fe2000c800000 */
[----:B------:R-:W-:Y:S01]  /*5b60*/  UMOV UR5, UR9 ;  /* 0x0000000900057c82 */ /* 0x000fe20008000000 */
[----:B------:R-:W-:Y:S02]  /*5b70*/  UIMAD.WIDE.U32 UR8, UR4, UR40, URZ ;  /* 0x00000028040872a5 */ /* 0x000fe4000f8e00ff */
[----:B------:R-:W-:Y:S03]  /*5b80*/  USHF.R.U32.HI UR6, URZ, UR12, UR5 ;  /* 0x0000000cff067299 */ /* 0x000fe60008011605 */
[----:B------:R-:W-:Y:S01]  /*5b90*/  UMOV UR5, UR11 ;  /* 0x0000000b00057c82 */ /* 0x000fe20008000000 */
[----:B------:R-:W-:Y:S02]  /*5ba0*/  UIMAD.WIDE.U32 UR10, UR7, UR40, URZ ;  /* 0x00000028070a72a5 */ /* 0x000fe4000f8e00ff */
[----:B------:R-:W-:Y:S02]  /*5bb0*/  USHF.R.U32.HI UR12, URZ, UR53, UR5 ;  /* 0x00000035ff0c7299 */ /* 0x000fe40008011605 */
[----:B------:R-:W-:Y:S01]  /*5bc0*/  USEL UR6, UR37, UR6, !UP0 ;  /* 0x0000000625067287 */ /* 0x000fe2000c000000 */
[----:B------:R-:W-:Y:S02]  /*5bd0*/  UMOV UR5, UR9 ;  /* 0x0000000900057c82 */ /* 0x000fe40008000000 */
[----:B------:R-:W-:Y:S01]  /*5be0*/  UMOV UR10, UR11 ;  /* 0x0000000b000a7c82 */ /* 0x000fe20008000000 */
[----:B------:R-:W-:Y:S02]  /*5bf0*/  @UP2 USHF.R.U32.HI UR4, URZ, UR41, UR5 ;  /* 0x00000029ff042299 */ /* 0x000fe40008011605 */
[----:B------:R-:W-:Y:S02]  /*5c00*/  @UP2 USHF.R.U32.HI UR7, URZ, UR41, UR10 ;  /* 0x00000029ff072299 */ /* 0x000fe4000801160a */
[----:B------:R-:W-:Y:S02]  /*5c10*/  UIMAD UR4, UR42, UR4, URZ ;  /* 0x000000042a0472a4 */ /* 0x000fe4000f8e02ff */
[----:B------:R-:W-:Y:S02]  /*5c20*/  UIMAD.WIDE.U32 UR10, UR6, UR40, URZ ;  /* 0x00000028060a72a5 */ /* 0x000fe4000f8e00ff */
[----:B------:R-:W-:Y:S02]  /*5c30*/  USEL UR5, UR38, UR12, !UP1 ;  /* 0x0000000c26057287 */ /* 0x000fe4000c800000 */
[----:B------:R-:W-:Y:S02]  /*5c40*/  UIMAD UR8, UR42, UR7, URZ ;  /* 0x000000072a0872a4 */ /* 0x000fe4000f8e02ff */
[----:B------:R-:W-:Y:S03]  /*5c50*/  UISETP.GE.AND UP0, UPT, UR6, UR4, UPT ;  /* 0x000000040600728c */ /* 0x000fe6000bf06270 */
[----:B------:R-:W-:Y:S01]  /*5c60*/  UMOV UR4, UR11 ;  /* 0x0000000b00047c82 */ /* 0x000fe20008000000 */
[----:B------:R-:W-:Y:S02]  /*5c70*/  UISETP.GE.OR UP0, UPT, UR5, UR8, UP0 ;  /* 0x000000080500728c */ /* 0x000fe40008706670 */
[----:B------:R-:W-:Y:S02]  /*5c80*/  USHF.R.U32.HI UR4, URZ, UR41, UR4 ;  /* 0x00000029ff047299 */ /* 0x000fe40008011604 */
[----:B------:R-:W-:Y:S02]  /*5c90*/  UIMAD.WIDE.U32 UR8, UR5, UR40, URZ ;  /* 0x00000028050872a5 */ /* 0x000fe4000f8e00ff */
[----:B------:R-:W-:Y:S02]  /*5ca0*/  USEL UR11, UR6, UR4, !UP2 ;  /* 0x00000004060b7287 */ /* 0x000fe4000d000000 */
[----:B------:R-:W-:Y:S02]  /*5cb0*/  UIADD3 UR8, UPT, UPT, -UR5, URZ, URZ ;  /* 0x000000ff05087290 */ /* 0x000fe4000fffe1ff */
[----:B------:R-:W-:Y:S01]  /*5cc0*/  UIADD3 UR10, UPT, UPT, -UR11, URZ, URZ ;  /* 0x000000ff0b0a7290 */ /* 0x000fe2000fffe1ff */
[----:B------:R-:W-:Y:S01]  /*5cd0*/  @!UP0 UMOV UR4, UR9 ;  /* 0x0000000900048c82 */ /* 0x000fe20008000000 */
[----:B------:R-:W-:Y:S02]  /*5ce0*/  UIADD3 UR9, UPT, UPT, -UR6, URZ, URZ ;  /* 0x000000ff06097290 */ /* 0x000fe4000fffe1ff */
[----:B------:R-:W-:Y:S02]  /*5cf0*/  @!UP0 USHF.R.U32.HI UR4, URZ, UR41, UR4 ;  /* 0x00000029ff048299 */ /* 0x000fe40008011604 */
[----:B------:R-:W-:Y:S02]  /*5d00*/  UIMAD UR10, UR42, UR10, UR6 ;  /* 0x0000000a2a0a72a4 */ /* 0x000fe4000f8e0206 */
[----:B------:R-:W-:Y:S04]  /*5d10*/  @!UP0 USEL UR4, UR5, UR4, !UP2 ;  /* 0x0000000405048287 */ /* 0x000fe8000d000000 */
[----:B------:R-:W-:Y:S02]  /*5d20*/  @!UP0 UIMAD UR10, UR7, UR10, UR4 ;  /* 0x0000000a070a82a4 */ /* 0x000fe4000f8e0204 */
[----:B------:R-:W-:Y:S02]  /*5d30*/  @!UP0 UIADD3 UR11, UPT, UPT, UR11, -UR4, URZ ;  /* 0x800000040b0b8290 */ /* 0x000fe4000fffe0ff */
[----:B------:R-:W-:Y:S02]  /*5d40*/  UIMAD UR7, UR43, UR8, UR38 ;  /* 0x000000082b0772a4 */ /* 0x000fe4000f8e0226 */
[----:B------:R-:W-:Y:S02]  /*5d50*/  @!UP0 UIMAD UR6, UR11, UR42, UR5 ;  /* 0x0000002a0b0682a4 */ /* 0x000fe4000f8e0205 */
[----:B------:R-:W-:Y:S01]  /*5d60*/  UIMAD UR4, UR54, UR9, UR37 ;  /* 0x00000009360472a4 */ /* 0x000fe2000f8e0225 */
[----:B------:R-:W-:Y:S02]  /*5d70*/  @!UP0 UMOV UR5, UR10 ;  /* 0x0000000a00058c82 */ /* 0x000fe40008000000 */
[----:B------:R-:W-:Y:S02]  /*5d80*/  UIMAD UR38, UR5, UR43, UR7 ;  /* 0x0000002b052672a4 */ /* 0x000fe4000f8e0207 */
[----:B------:R-:W-:Y:S11]  /*5d90*/  UIMAD UR37, UR6, UR54, UR4 ;  /* 0x00000036062572a4 */ /* 0x000ff6000f8e0204 */
[----:B------:R-:W-:Y:S01]  /*5da0*/  @!UPT UIADD3 URZ, UPT, UPT, URZ, URZ, URZ ;  /* 0x000000fffffff290 */ /* 0x000fe2000fffe0ff */
.L_x_101:
[----:B------:R-:W-:Y:S01]  /*5db0*/  UISETP.NE.AND UP0, UPT, UR39, 0x1, UPT ;  /* 0x000000012700788c */ /* 0x000fe2000bf05270 */
[----:B------:R-:W-:Y:S01]  /*5dc0*/  R2UR UR11, R156 ;  /* 0x000000009c0b72ca */ /* 0x000fe200000e0000 */
[----:B------:R-:W-:Y:S01]  /*5dd0*/  USHF.L.U32 UR50, UR31, 0x7, URZ ;  /* 0x000000071f327899 */ /* 0x000fe200080006ff */
[----:B------:R-:W-:Y:S01]  /*5de0*/  IADD3 R146, PT, PT, R146, 0x1, RZ ;  /* 0x0000000192927810 */ /* 0x000fe20007ffe0ff */
[----:B------:R-:W-:Y:S07]  /*5df0*/  USHF.L.U32 UR49, UR30, 0x8, URZ ;  /* 0x000000081e317899 */ /* 0x000fee00080006ff */
[----:B------:R-:W2:Y:S01]  /*5e00*/  @!UP0 LDCU.128 UR12, c[0x0][0xb10] ;  /* 0x00016200ff0c87ac */ /* 0x000ea20008000c00 */
[----:B------:R-:W3:Y:S01]  /*5e10*/  @!UP0 LDCU UR5, c[0x0][0xb0c] ;  /* 0x00016180ff0587ac */ /* 0x000ee20008000800 */
[----:B------:R-:W4:Y:S01]  /*5e20*/  @!UP0 LDCU UR10, c[0x0][0xb20] ;  /* 0x00016400ff0a87ac */ /* 0x000f220008000800 */
[----:B--2---:R-:W-:Y:S02]  /*5e30*/  UIMAD.WIDE.U32 UR8, UR38, UR12, URZ ;  /* 0x0000000c260872a5 */ /* 0x004fe4000f8e00ff */
[----:B------:R-:W-:Y:S02]  /*5e40*/  UIMAD.WIDE.U32 UR6, UR37, UR15, URZ ;  /* 0x0000000f250672a5 */ /* 0x000fe4000f8e00ff */
[----:B------:R-:W-:Y:S03]  /*5e50*/  @!UP0 UISETP.NE.AND UP1, UPT, UR14, 0x1, UPT ;  /* 0x000000010e00888c */ /* 0x000fe6000bf25270 */
[----:B------:R-:W-:Y:S01]  /*5e60*/  @!UP0 UMOV UR4, UR9 ;  /* 0x0000000900048c82 */ /* 0x000fe20008000000 */
[----:B---3--:R-:W-:Y:S02]  /*5e70*/  @!UP0 UISETP.NE.AND UP2, UPT, UR5, 0x1, UPT ;  /* 0x000000010500888c */ /* 0x008fe4000bf45270 */
[----:B------:R-:W-:Y:S01]  /*5e80*/  @!UP0 USHF.R.U32.HI UR4, URZ, UR13, UR4 ;  /* 0x0000000dff048299 */ /* 0x000fe20008011604 */
[----:B------:R-:W-:Y:S02]  /*5e90*/  @!UP0 UMOV UR6, UR7 ;  /* 0x0000000700068c82 */ /* 0x000fe40008000000 */
[----:B----4-:R-:W-:Y:S02]  /*5ea0*/  @!UP0 USHF.R.U32.HI UR6, URZ, UR10, UR6 ;  /* 0x0000000aff068299 */ /* 0x010fe40008011606 */
[----:B------:R-:W-:Y:S02]  /*5eb0*/  @!UP0 USEL UR7, UR38, UR4, !UP2 ;  /* 0x0000000426078287 */ /* 0x000fe4000d000000 */
[----:B------:R-:W-:Y:S04]  /*5ec0*/  @!UP0 USEL UR6, UR37, UR6, !UP1 ;  /* 0x0000000625068287 */ /* 0x000fe8000c800000 */
[----:B------:R-:W-:Y:S02]  /*5ed0*/  @!UP0 UIADD3 UR4, UPT, UPT, -UR7, UR6, URZ ;  /* 0x0000000607048290 */ /* 0x000fe4000fffe1ff */
[----:B------:R-:W-:Y:S02]  /*5ee0*/  @!UP0 UIADD3 UR6, UPT, UPT, UR7, -UR6, URZ ;  /* 0x8000000607068290 */ /* 0x000fe4000fffe0ff */
[----:B------:R-:W-:Y:S02]  /*5ef0*/  @!UP0 UIMAD UR38, UR4, UR5, UR38 ;  /* 0x00000005042682a4 */ /* 0x000fe4000f8e0226 */
[----:B------:R-:W-:Y:S02]  /*5f00*/  @!UP0 UIMAD UR37, UR6, UR14, UR37 ;  /* 0x0000000e062582a4 */ /* 0x000fe4000f8e0225 */
[----:B------:R-:W-:Y:S09]  /*5f10*/  ULOP3.LUT UP0, URZ, UR11, 0x1b0, URZ, 0xc0, !UPT ;  /* 0x000001b00bff7892 */ /* 0x000ff2000f80c0ff */
[----:B------:R-:W-:Y:S05]  /*5f20*/  BRA.U !UP0, `(.L_x_102) ;  /* 0x0000000108407547 */ /* 0x000fea000b800000 */
[----:B------:R-:W2:Y:S01]  /*5f30*/  LDCU.64 UR8, c[0x4][0x88] ;  /* 0x01001100ff0877ac */ /* 0x000ea20008000a00 */
[----:B------:R-:W-:Y:S01]  /*5f40*/  MOV R3, 0x0 ;  /* 0x0000000000037802 */ /* 0x000fe20000000f00 */
[----:B------:R-:W-:Y:S02]  /*5f50*/  HFMA2 R12, -RZ, RZ, 0, 5.9604644775390625e-08 ;  /* 0x00000001ff0c7431 */ /* 0x000fe400000001ff */
[----:B------:R-:W-:Y:S02]  /*5f60*/  IMAD.MOV.U32 R8, RZ, RZ, 0x70 ;  /* 0x00000070ff087424 */ /* 0x000fe400078e00ff */
[----:B------:R-:W-:Y:S01]  /*5f70*/  IMAD.MOV.U32 R13, RZ, RZ, RZ ;  /* 0x000000ffff0d7224 */ /* 0x000fe200078e00ff */
[----:B------:R-:W3:Y:S01]  /*5f80*/  LDCU.64 UR6, c[0x4][0x90] ;  /* 0x01001200ff0677ac */ /* 0x000ee20008000a00 */
[----:B------:R-:W4:Y:S01]  /*5f90*/  LDC.64 R2, c[0x4][R3] ;  /* 0x0100000003027b82 */ /* 0x000f220000000a00 */
[----:B------:R-:W1:Y:S01]  /*5fa0*/  LDCU.64 UR4, c[0x4][0x8] ;  /* 0x01000100ff0477ac */ /* 0x000e620008000a00 */
[----:B--2---:R-:W-:Y:S01]  /*5fb0*/  MOV R5, UR9 ;  /* 0x0000000900057c02 */ /* 0x004fe20008000f00 */
[----:B------:R-:W-:Y:S01]  /*5fc0*/  IMAD.U32 R4, RZ, RZ, UR8 ;  /* 0x00000008ff047e24 */ /* 0x000fe2000f8e00ff */
[----:B---3--:R-:W-:Y:S01]  /*5fd0*/  MOV R7, UR7 ;  /* 0x0000000700077c02 */ /* 0x008fe20008000f00 */
[----:B------:R-:W-:Y:S01]  /*5fe0*/  IMAD.U32 R6, RZ, RZ, UR6 ;  /* 0x00000006ff067e24 */ /* 0x000fe2000f8e00ff */
[----:B-1----:R-:W-:Y:S01]  /*5ff0*/  MOV R11, UR5 ;  /* 0x00000005000b7c02 */ /* 0x002fe20008000f00 */
[----:B------:R-:W-:Y:S02]  /*6000*/  IMAD.U32 R10, RZ, RZ, UR4 ;  /* 0x00000004ff0a7e24 */ /* 0x000fe4000f8e00ff */
[----:B------:R-:W-:Y:S07]  /*6010*/  LEPC R20, `(.L_x_102) ;  /* 0x000000001014794e */ /* 0x000fee0000000000 */
[----:B----45:R-:W-:Y:S05]  /*6020*/  CALL.ABS.NOINC R2 ;  /* 0x0000000002007343 */ /* 0x030fea0003c00000 */
.L_x_102:
[----:B------:R-:W-:Y:S01]  /*6030*/  LOP3.LUT P0, RZ, R154, 0x1b0, RZ, 0xc0, !PT ;  /* 0x000001b09aff7812 */ /* 0x000fe2000780c0ff */
[----:B------:R-:W-:Y:S11]  /*6040*/  BSSY.RECONVERGENT B6, `(.L_x_103) ;  /* 0x0000013000067945 */ /* 0x000ff60003800200 */
[----:B------:R-:W-:Y:S01]  /*6050*/  @!UPT UIADD3 URZ, UPT, UPT, URZ, URZ, URZ ;  /* 0x000000fffffff290 */ /* 0x000fe2000fffe0ff */
[----:B------:R-:W-:Y:S05]  /*6060*/  @!P0 BRA `(.L_x_104) ;  /* 0x0000000000408947 */ /* 0x000fea0003800000 */
        /* <DEDUP_REMOVED lines=16> */
.L_x_104:
[----:B------:R-:W-:Y:S05]  /*6170*/  BSYNC.RECONVERGENT B6 ;  /* 0x0000000000067941 */ /* 0x000fea0003800200 */
.L_x_103:
[----:B------:R-:W-:Y:S01]  /*6180*/  R2UR UR4, R144 ;  /* 0x00000000900472ca */ /* 0x000fe200000e0000 */
[----:B------:R-:W-:Y:S01]  /*6190*/  UISETP.NE.U32.AND UP0, UPT, UR60, URZ, UPT ;  /* 0x000000ff3c00728c */ /* 0x000fe2000bf05070 */
[----:B------:R-:W-:Y:S02]  /*61a0*/  ISETP.NE.U32.AND P4, PT, R138, RZ, PT ;  /* 0x000000ff8a00720c */ /* 0x000fe40003f85070 */
[----:B------:R-:W-:Y:S01]  /*61b0*/  ISETP.NE.U32.AND P2, PT, RZ, UR56, PT ;  /* 0x00000038ff007c0c */ /* 0x000fe2000bf45070 */
[----:B------:R-:W-:Y:S01]  /*61c0*/  UISETP.NE.AND.EX UP1, UPT, UR61, URZ, UPT, UP0 ;  /* 0x000000ff3d00728c */ /* 0x000fe2000bf25300 */
[----:B------:R-:W-:Y:S01]  /*61d0*/  ISETP.NE.AND.EX P4, PT, R139, RZ, PT, P4 ;  /* 0x000000ff8b00720c */ /* 0x000fe20003f85340 */
[----:B------:R-:W-:Y:S01]  /*61e0*/  UPLOP3.LUT UP0, UPT, UPT, UPT, UPT, 0x40, 0x4 ;  /* 0x000000000004789c */ /* 0x000fe20003f0e870 */
[----:B------:R-:W-:Y:S05]  /*61f0*/  ISETP.NE.AND.EX P2, PT, RZ, UR57, PT, P2 ;  /* 0x00000039ff007c0c */ /* 0x000fea000bf45320 */
[----:B------:R-:W-:Y:S06]  /*6200*/  UISETP.NE.AND UP2, UPT, UR4, URZ, UPT ;  /* 0x000000ff0400728c */ /* 0x000fec000bf45270 */
[----:B------:R-:W-:Y:S05]  /*6210*/  PLOP3.LUT P1, PT, PT, PT, UP2, 0x80, 0x8 ;  /* 0x000000000008781c */ /* 0x000fea0003f2f028 */
[----:B------:R-:W-:Y:S06]  /*6220*/  @UP2 UPLOP3.LUT UP0, UPT, UPT, UPT, UP1, 0x80, 0x8 ;  /* 0x000000000008289c */ /* 0x000fec0003f0f010 */
[----:B------:R-:W-:Y:S01]  /*6230*/  PLOP3.LUT P0, PT, PT, PT, UP0, 0x80, 0x8 ;  /* 0x000000000008781c */ /* 0x000fe20003f0f008 */
[----:B------:R-:W-:Y:S01]  /*6240*/  @!UPT UIADD3 URZ, UPT, UPT, URZ, URZ, URZ ;  /* 0x000000fffffff290 */ /* 0x000fe2000fffe0ff */
[----:B------:R-:W-:Y:S11]  /*6250*/  BRA.U !UP1, `(.L_x_105) ;  /* 0x00000001093c7547 */ /* 0x000ff6000b800000 */
[----:B------:R-:W-:Y:S01]  /*6260*/  UISETP.NE.U32.AND UP0, UPT, UR56, URZ, UPT ;  /* 0x000000ff3800728c */ /* 0x000fe2000bf05070 */
[----:B-1----:R-:W-:Y:S01]  /*6270*/  HFMA2 R0, -RZ, RZ, 0, 5.9604644775390625e-08 ;  /* 0x00000001ff007431 */ /* 0x002fe200000001ff */
[----:B------:R-:W1:Y:S01]  /*6280*/  LDCU.64 UR8, c[0x0][0x358] ;  /* 0x00006b00ff0877ac */ /* 0x000e620008000a00 */
[----:B------:R-:W-:Y:S01]  /*6290*/  IMAD.MOV.U32 R140, RZ, RZ, 0x1 ;  /* 0x00000001ff8c7424 */ /* 0x000fe200078e00ff */
[----:B------:R-:W-:Y:S06]  /*62a0*/  UISETP.NE.AND.EX UP0, UPT, UR57, URZ, UPT, UP0 ;  /* 0x000000ff3900728c */ /* 0x000fec000bf05300 */
[----:B------:R-:W-:Y:S05]  /*62b0*/  PLOP3.LUT P3, PT, PT, PT, UP0, 0x80, 0x8 ;  /* 0x000000000008781c */ /* 0x000fea0003f6f008 */
[----:B------:R-:W2:Y:S01]  /*62c0*/  @UP0 LDCU.64 UR4, c[0x0][0x888] ;  /* 0x00011100ff0407ac */ /* 0x000ea20008000a00 */
[----:B------:R-:W-:Y:S07]  /*62d0*/  @UP0 UIMAD UR6, UR36, UR60, URZ ;  /* 0x0000003c240602a4 */ /* 0x000fee000f8e02ff */
[----:B------:R-:W-:Y:S01]  /*62e0*/  @!P3 PRMT R140, R0, 0x7610, R140 ;  /* 0x00007610008cb816 */ /* 0x000fe2000000008c */
[----:B--2---:R-:W-:Y:S06]  /*62f0*/  @UP0 UIMAD.WIDE UR4, UR6, 0x4, UR4 ;  /* 0x00000004060408a5 */ /* 0x004fec000f8e0204 */
[----:B------:R-:W-:Y:S01]  /*6300*/  IMAD.U32 R2, RZ, RZ, UR4 ;  /* 0x00000004ff027e24 */ /* 0x000fe2000f8e00ff */
[----:B------:R-:W-:Y:S04]  /*6310*/  MOV R3, UR5 ;  /* 0x0000000500037c02 */ /* 0x000fe80008000f00 */
[----:B------:R-:W2:Y:S01]  /*6320*/  @!UP0 LDCU UR4, c[0x0][0x880] ;  /* 0x00011000ff0487ac */ /* 0x000ea20008000800 */
[----:B-1---5:R3:W5:Y:S02]  /*6330*/  @P3 LDG.E R72, desc[UR8][R2.64] ;  /* 0x0000000802483981 */ /* 0x022764000c1e1900 */
[----:B--23--:R-:W-:Y:S02]  /*6340*/  @!P3 IMAD.U32 R72, RZ, RZ, UR4 ;  /* 0x00000004ff48be24 */ /* 0x00cfe4000f8e00ff */
.L_x_105:
[----:B------:R-:W-:Y:S05]  /*6350*/  @!P4 BRA `(.L_x_106) ;  /* 0x000000000024c947 */ /* 0x000fea0003800000 */
[----:B------:R-:W-:Y:S01]  /*6360*/  ISETP.NE.U32.AND P3, PT, R136, RZ, PT ;  /* 0x000000ff8800720c */ /* 0x000fe20003f65070 */
[----:B------:R-:W2:Y:S03]  /*6370*/  LDCU.64 UR4, c[0x0][0x358] ;  /* 0x00006b00ff0477ac */ /* 0x000ea60008000a00 */
[----:B------:R-:W-:Y:S11]  /*6380*/  ISETP.NE.AND.EX P3, PT, R137, RZ, PT, P3 ;  /* 0x000000ff8900720c */ /* 0x000ff60003f65330 */
[----:B------:R-:W-:Y:S02]  /*6390*/  @!UPT UIADD3 URZ, UPT, UPT, URZ, URZ, URZ ;  /* 0x000000fffffff290 */ /* 0x000fe4000fffe0ff */
[----:B------:R-:W3:Y:S01]  /*63a0*/  @P3 LDC.64 R2, c[0x0][0x8a8] ;  /* 0x00022a00ff023b82 */ /* 0x000ee20000000a00 */
[----:B-1----:R-:W-:Y:S04]  /*63b0*/  @P3 IMAD R0, R138, UR36, RZ ;  /* 0x000000248a003c24 */ /* 0x002fe8000f8e02ff */
[----:B---3--:R-:W-:Y:S05]  /*63c0*/  @P3 IMAD.WIDE R2, R0, 0x4, R2 ;  /* 0x0000000400023825 */ /* 0x008fea00078e0202 */
[----:B--2--5:R2:W5:Y:S02]  /*63d0*/  @P3 LDG.E R70, desc[UR4][R2.64] ;  /* 0x0000000402463981 */ /* 0x024564000c1e1900 */
[----:B--2---:R-:W3:Y:S02]  /*63e0*/  @!P3 LDC R70, c[0x0][0x8a0] ;  /* 0x00022800ff46bb82 */ /* 0x004ee40000000800 */
.L_x_106:
[----:B-----5:R-:W-:Y:S01]  /*63f0*/  ISETP.NE.AND P4, PT, R72, RZ, PT ;  /* 0x000000ff4800720c */ /* 0x020fe20003f85270 */
[----:B------:R-:W-:Y:S01]  /*6400*/  BSSY B1, `(.L_x_107) ;  /* 0x0000048000017945 */ /* 0x000fe20003800000 */
[----:B------:R-:W-:Y:S01]  /*6410*/  SEL R5, RZ, 0xffffffff, P2 ;  /* 0xffffffffff057807 */ /* 0x000fe20001000000 */
[----:B------:R-:W-:Y:S01]  /*6420*/  IMAD.MOV.U32 R78, RZ, RZ, 0x1 ;  /* 0x00000001ff4e7424 */ /* 0x000fe200078e00ff */
[----:B------:R-:W-:Y:S01]  /*6430*/  LOP3.LUT P3, RZ, R140, 0xff, RZ, 0xc0, !PT ;  /* 0x000000ff8cff7812 */ /* 0x000fe2000786c0ff */
[----:B------:R-:W-:Y:S01]  /*6440*/  IMAD R71, R68, 0x100, R69 ;  /* 0x0000010044477824 */ /* 0x000fe200078e0245 */
[----:B-1----:R-:W-:Y:S02]  /*6450*/  @P1 SEL R0, RZ, 0xffffffff, P4 ;  /* 0xffffffffff001807 */ /* 0x002fe40002000000 */
[----:B------:R-:W-:Y:S02]  /*6460*/  CS2R R98, SRZ ;  /* 0x0000000000627805 */ /* 0x000fe4000001ff00 */
[----:B------:R-:W-:Y:S02]  /*6470*/  LEA R3, R148, UR44, 0x3 ;  /* 0x0000002c94037c11 */ /* 0x000fe4000f8e18ff */
[----:B------:R-:W-:Y:S02]  /*6480*/  CS2R R96, SRZ ;  /* 0x0000000000607805 */ /* 0x000fe4000001ff00 */
[----:B------:R-:W-:Y:S02]  /*6490*/  @P0 SEL R0, R5, R0, !P3 ;  /* 0x0000000005000207 */ /* 0x000fe40005800000 */
[----:B------:R-:W-:Y:S02]  /*64a0*/  CS2R R94, SRZ ;  /* 0x00000000005e7805 */ /* 0x000fe4000001ff00 */
[----:B------:R-:W-:Y:S02]  /*64b0*/  LEA R145, R68, UR44, 0x3 ;  /* 0x0000002c44917c11 */ /* 0x000fe4000f8e18ff */
[----:B------:R-:W-:Y:S02]  /*64c0*/  CS2R R92, SRZ ;  /* 0x00000000005c7805 */ /* 0x000fe4000001ff00 */
[----:B------:R-:W-:Y:S02]  /*64d0*/  @P1 LOP3.LUT R0, R0, 0x1, RZ, 0xc0, !PT ;  /* 0x0000000100001812 */ /* 0x000fe400078ec0ff */
[----:B------:R-:W-:Y:S02]  /*64e0*/  CS2R R86, SRZ ;  /* 0x0000000000567805 */ /* 0x000fe4000001ff00 */
[----:B------:R-:W-:Y:S02]  /*64f0*/  SHF.L.U32 R2, R150, 0x1f, RZ ;  /* 0x0000001f96027819 */ /* 0x000fe400000006ff */
[----:B------:R-:W-:Y:S02]  /*6500*/  CS2R R84, SRZ ;  /* 0x0000000000547805 */ /* 0x000fe4000001ff00 */
[----:B------:R-:W-:Y:S02]  /*6510*/  ISETP.NE.U32.OR P6, PT, R0, 0x1, !P1 ;  /* 0x000000010000780c */ /* 0x000fe40004fc5470 */
[----:B------:R-:W-:Y:S02]  /*6520*/  CS2R R82, SRZ ;  /* 0x0000000000527805 */ /* 0x000fe4000001ff00 */
[----:B------:R-:W-:Y:S02]  /*6530*/  PLOP3.LUT P2, PT, PT, PT, UP1, 0x80, 0x8 ;  /* 0x000000000008781c */ /* 0x000fe40003f4f018 */
[----:B------:R-:W-:Y:S02]  /*6540*/  CS2R R80, SRZ ;  /* 0x0000000000507805 */ /* 0x000fe4000001ff00 */
[----:B------:R-:W-:Y:S02]  /*6550*/  SEL R0, RZ, 0xffffffff, P4 ;  /* 0xffffffffff007807 */ /* 0x000fe40002000000 */
[----:B------:R-:W-:Y:S03]  /*6560*/  P2R R106, PR, RZ, 0x40 ;  /* 0x00000040ff6a7803 */ /* 0x000fe60000000000 */
[----:B------:R-:W-:Y:S04]  /*6570*/  @P6 SHF.L.U32 R4, R147, 0x1f, RZ ;  /* 0x0000001f93046819 */ /* 0x000fe800000006ff */
[----:B------:R-:W-:Y:S01]  /*6580*/  @P2 SEL R0, R5, R0, !P3 ;  /* 0x0000000005002207 */ /* 0x000fe20005800000 */
[----:B------:R-:W1:Y:S03]  /*6590*/  @P6 SYNCS.PHASECHK.TRANS64.TRYWAIT P1, [R3+URZ+0x50], R4 ;  /* 0x00005004030065a7 */ /* 0x000e6600080211ff */
[----:B------:R-:W-:Y:S04]  /*65a0*/  LOP3.LUT R0, R0, 0x1, RZ, 0xc0, !PT ;  /* 0x0000000100007812 */ /* 0x000fe800078ec0ff */
[----:B------:R-:W-:Y:S04]  /*65b0*/  ISETP.NE.U32.AND P5, PT, R0, 0x1, PT ;  /* 0x000000010000780c */ /* 0x000fe80003fa5070 */
[----:B------:R-:W-:Y:S01]  /*65c0*/  P2R R79, PR, RZ, 0x20 ;  /* 0x00000020ff4f7803 */ /* 0x000fe20000000000 */
[----:B------:R2:W4:Y:S01]  /*65d0*/  SYNCS.PHASECHK.TRANS64.TRYWAIT P0, [R145+URZ+0xc0], R2 ;  /* 0x0000c002910075a7 */ /* 0x00052200080011ff */
[----:B-1----:R-:W-:Y:S01]  /*65e0*/  @P6 SEL R78, RZ, 0x1, !P1 ;  /* 0x00000001ff4e6807 */ /* 0x002fe20004800000 */
[----:B--2---:R-:W-:Y:S06]  /*65f0*/  @!P6 BRA `(.L_x_108) ;  /* 0x0000000000a0e947 */ /* 0x004fec0003800000 */
[----:B------:R-:W-:Y:S01]  /*6600*/  @P5 IMAD R7, R148, 0x2000, R135 ;  /* 0x0000200094075824 */ /* 0x000fe200078e0287 */
[----:B------:R-:W-:Y:S01]  /*6610*/  ISETP.NE.AND P1, PT, R78, RZ, PT ;  /* 0x000000ff4e00720c */ /* 0x000fe20003f25270 */
[----:B------:R-:W-:Y:S01]  /*6620*/  BSSY B0, `(.L_x_109) ;  /* 0x0000011000007945 */ /* 0x000fe20003800000 */
[----:B------:R-:W-:Y:S01]  /*6630*/  CS2R R82, SRZ ;  /* 0x0000000000527805 */ /* 0x000fe2000001ff00 */
[----:B------:R-:W-:Y:S01]  /*6640*/  @P5 VIADD R4, R7, UR44 ;  /* 0x0000002c07045c36 */ /* 0x000fe20008000000 */
[----:B------:R-:W-:Y:S02]  /*6650*/  CS2R R80, SRZ ;  /* 0x0000000000507805 */ /* 0x000fe4000001ff00 */
[----:B------:R-:W-:Y:S02]  /*6660*/  CS2R R86, SRZ ;  /* 0x0000000000567805 */ /* 0x000fe4000001ff00 */
[----:B------:R-:W-:Y:S01]  /*6670*/  CS2R R84, SRZ ;  /* 0x0000000000547805 */ /* 0x000fe2000001ff00 */
[--C-:B------:R-:W-:Y:S01]  /*6680*/  @P5 IMAD.IADD R6, R153, 0x1, R4.reuse ;  /* 0x0000000199065824 */ /* 0x100fe200078e0204 */
[----:B------:R-:W-:Y:S01]  /*6690*/  CS2R R94, SRZ ;  /* 0x00000000005e7805 */ /* 0x000fe2000001ff00 */
[--C-:B------:R-:W-:Y:S01]  /*66a0*/  @P5 IMAD.IADD R5, R152, 0x1, R4.reuse ;  /* 0x0000000198055824 */ /* 0x100fe200078e0204 */
[----:B------:R-:W-:Y:S01]  /*66b0*/  CS2R R92, SRZ ;  /* 0x00000000005c7805 */ /* 0x000fe2000001ff00 */
[----:B------:R-:W-:Y:S01]  /*66c0*/  @P5 IMAD R4, R151, 0x10, R4 ;  /* 0x0000001097045824 */ /* 0x000fe200078e0204 */
[----:B------:R-:W-:Y:S02]  /*66d0*/  CS2R R98, SRZ ;  /* 0x0000000000627805 */ /* 0x000fe4000001ff00 */
[----:B------:R-:W-:Y:S01]  /*66e0*/  CS2R R96, SRZ ;  /* 0x0000000000607805 */ /* 0x000fe2000001ff00 */
[----:B------:R-:W-:Y:S06]  /*66f0*/  @P1 BRA `(.L_x_110) ;  /* 0x00000000000c1947 */ /* 0x000fec0003800000 */
[----:B------:R-:W-:Y:S04]  /*6700*/  SHF.L.U32 R0, R147, 0x1f, RZ ;  /* 0x0000001f93007819 */ /* 0x000fe800000006ff */
[----:B------:R-:W1:Y:S02]  /*6710*/  SYNCS.PHASECHK.TRANS64.TRYWAIT P1, [R3+URZ+0x50], R0 ;  /* 0x00005000030075a7 */ /* 0x000e6400080211ff */
[----:B-1----:R-:W-:Y:S05]  /*6720*/  @!P1 BRA `(.L_x_111) ;  /* 0x0000006000d09947 */ /* 0x002fea0003800000 */
.L_x_110:
[----:B------:R-:W-:Y:S05]  /*6730*/  BSYNC B0 ;  /* 0x0000000000007941 */ /* 0x000fea0003800000 */
.L_x_109:
[----:B------:R-:W-:Y:S01]  /*6740*/  ISETP.NE.AND P1, PT, R79, RZ, PT ;  /* 0x000000ff4f00720c */ /* 0x000fe20003f25270 */
[----:B-1----:R-:W-:Y:S02]  /*6750*/  VIADD R3, R3, 0x70 ;  /* 0x0000007003037836 */ /* 0x002fe40000000000 */
[----:B------:R-:W-:Y:S02]  /*6760*/  IMAD.U32 R0, RZ, RZ, UR45 ;  /* 0x0000002dff007e24 */ /* 0x000fe4000f8e00ff */
[----:B------:R-:W-:Y:S03]  /*6770*/  VIADD R148, R148, 0x1 ;  /* 0x0000000194947836 */ /* 0x000fe60000000000 */
[----:B------:R-:W-:Y:S05]  /*6780*/  PRMT R0, R0, 0x654, R3 ;  /* 0x0000065400007816 */ /* 0x000fea0000000003 */
[----:B------:R1:W2:Y:S04]  /*6790*/  @P1 LDS.128 R80, [R7+UR44+0x200] ;  /* 0x0002002c07501984 */ /* 0x0002a80008000c00 */
[----:B------:R1:W1:Y:S04]  /*67a0*/  @P1 LDS.128 R84, [R6+0x200] ;  /* 0x0002000006541984 */ /* 0x0002680000000c00 */
[----:B------:R1:W1:Y:S04]  /*67b0*/  @P1 LDS.128 R92, [R5+0x200] ;  /* 0x00020000055c1984 */ /* 0x0002680000000c00 */
[----:B------:R1:W1:Y:S01]  /*67c0*/  @P1 LDS.128 R96, [R4+0x200] ;  /* 0x0002000004601984 */ /* 0x0002620000000c00 */
[C---:B------:R-:W-:Y:S01]  /*67d0*/  ISETP.NE.AND P1, PT, R148.reuse, 0x4, PT ;  /* 0x000000049400780c */ /* 0x040fe20003f25270 */
[----:B------:R-:W-:Y:S01]  /*67e0*/  @!PT LDS RZ, [RZ] ;  /* 0x00000000fffff984 */ /* 0x000fe20000000800 */
[----:B------:R-:W-:Y:S01]  /*67f0*/  @!PT LDS RZ, [RZ] ;  /* 0x00000000fffff984 */ /* 0x000fe20000000800 */
[----:B------:R-:W-:Y:S01]  /*6800*/  @!PT LDS RZ, [RZ] ;  /* 0x00000000fffff984 */ /* 0x000fe20000000800 */
[----:B------:R-:W-:Y:S01]  /*6810*/  @!PT LDS RZ, [RZ] ;  /* 0x00000000fffff984 */ /* 0x000fe20000000800 */
[----:B------:R5:W-:Y:S06]  /*6820*/  MEMBAR.ALL.CTA ;  /* 0x0000000000007992 */ /* 0x000bec0000008000 */
[----:B-----5:R-:W5:Y:S01]  /*6830*/  FENCE.VIEW.ASYNC.S ;  /* 0x00000000000073c6 */ /* 0x020f620000000000 */
[----:B------:R-:W-:Y:S01]  /*6840*/  SEL R148, R148, RZ, P1 ;  /* 0x000000ff94947207 */ /* 0x000fe20000800000 */
[----:B-----5:R5:W-:Y:S02]  /*6850*/  SYNCS.ARRIVE.TRANS64.RED.A1T0 RZ, [R0+URZ], RZ ;  /* 0x000000ff00ff79a7 */ /* 0x020be400081004ff */
[----:B-----5:R-:W-:Y:S04]  /*6860*/  SEL R0, RZ, 0x1, P1 ;  /* 0x00000001ff007807 */ /* 0x020fe80000800000 */
[----:B--2---:R-:W-:Y:S02]  /*6870*/  LOP3.LUT R147, R147, R0, RZ, 0x3c, !PT ;  /* 0x0000000093937212 */ /* 0x004fe400078e3cff */
.L_x_108:
[----:B------:R-:W-:Y:S05]  /*6880*/  BSYNC B1 ;  /* 0x0000000000017941 */ /* 0x000fea0003800000 */
.L_x_107:
[----:B------:R-:W-:Y:S04]  /*6890*/  SHF.R.U32.HI R0, RZ, 0x15, R71 ;  /* 0x00000015ff007819 */ /* 0x000fe80000011647 */
[----:B------:R-:W-:Y:S01]  /*68a0*/  LOP3.LUT P1, RZ, R0, 0x3, R141, 0x48, !PT ;  /* 0x0000000300ff7812 */ /* 0x000fe2000782488d */
[----:B------:R-:W-:Y:S01]  /*68b0*/  @!UPT UIADD3 URZ, UPT, UPT, URZ, URZ, URZ ;  /* 0x000000fffffff290 */ /* 0x000fe2000fffe0ff */
[----:B----4-:R-:W-:Y:S11]  /*68c0*/  @P0 BRA `(.L_x_112) ;  /* 0x0000000000080947 */ /* 0x010ff60003800000 */
[----:B------:R-:W2:Y:S02]  /*68d0*/  SYNCS.PHASECHK.TRANS64.TRYWAIT P0, [R145+URZ+0xc0], R2 ;  /* 0x0000c002910075a7 */ /* 0x000ea400080011ff */
[----:B--2---:R-:W-:Y:S05]  /*68e0*/  @!P0 BRA `(.L_x_113) ;  /* 0x0000006000748947 */ /* 0x004fea0003800000 */
.L_x_112:
[----:B------:R-:W-:Y:S05]  /*68f0*/  @!P1 BRA `(.L_x_114) ;  /* 0x0000000000409947 */ /* 0x000fea0003800000 */
[----:B------:R-:W1:Y:S01]  /*6900*/  LDCU.64 UR8, c[0x4][0x78] ;  /* 0x01000f00ff0877ac */ /* 0x000e620008000a00 */
[----:B------:R-:W-:Y:S01]  /*6910*/  MOV R3, 0x0 ;  /* 0x0000000000037802 */ /* 0x000fe20000000f00 */
[----:B------:R-:W-:Y:S02]  /*6920*/  HFMA2 R12, -RZ, RZ, 0, 5.9604644775390625e-08 ;  /* 0x00000001ff0c7431 */ /* 0x000fe400000001ff */
[----:B------:R-:W-:Y:S02]  /*6930*/  IMAD.MOV.U32 R8, RZ, RZ, 0x192 ;  /* 0x00000192ff087424 */ /* 0x000fe400078e00ff */
[----:B------:R-:W-:Y:S01]  /*6940*/  IMAD.MOV.U32 R13, RZ, RZ, RZ ;  /* 0x000000ffff0d7224 */ /* 0x000fe200078e00ff */
[----:B------:R-:W4:Y:S01]  /*6950*/  LDCU.64 UR6, c[0x4][0x80] ;  /* 0x01001000ff0677ac */ /* 0x000f220008000a00 */
[----:B--2---:R-:W2:Y:S01]  /*6960*/  LDC.64 R2, c[0x4][R3] ;  /* 0x0100000003027b82 */ /* 0x004ea20000000a00 */
[----:B------:R-:W5:Y:S01]  /*6970*/  LDCU.64 UR4, c[0x4][0x18] ;  /* 0x01000300ff0477ac */ /* 0x000f620008000a00 */
[----:B-1----:R-:W-:Y:S01]  /*6980*/  MOV R5, UR9 ;  /* 0x0000000900057c02 */ /* 0x002fe20008000f00 */
[----:B------:R-:W-:Y:S01]  /*6990*/  IMAD.U32 R4, RZ, RZ, UR8 ;  /* 0x00000008ff047e24 */ /* 0x000fe2000f8e00ff */
[----:B----4-:R-:W-:Y:S01]  /*69a0*/  MOV R7, UR7 ;  /* 0x0000000700077c02 */ /* 0x010fe20008000f00 */
[----:B------:R-:W-:Y:S01]  /*69b0*/  IMAD.U32 R6, RZ, RZ, UR6 ;  /* 0x00000006ff067e24 */ /* 0x000fe2000f8e00ff */
[----:B-----5:R-:W-:Y:S01]  /*69c0*/  MOV R11, UR5 ;  /* 0x00000005000b7c02 */ /* 0x020fe20008000f00 */
[----:B------:R-:W-:Y:S02]  /*69d0*/  IMAD.U32 R10, RZ, RZ, UR4 ;  /* 0x00000004ff0a7e24 */ /* 0x000fe4000f8e00ff */
[----:B------:R-:W-:Y:S07]  /*69e0*/  LEPC R20, `(.L_x_114) ;  /* 0x000000001014794e */ /* 0x000fee0000000000 */
[----:B--23--:R-:W-:Y:S05]  /*69f0*/  CALL.ABS.NOINC R2 ;  /* 0x0000000002007343 */ /* 0x00cfea0003c00000 */
.L_x_114:
[----:B------:R-:W-:Y:S01]  /*6a00*/  SHF.L.U32 R75, R80, 0x10, RZ ;  /* 0x00000010504b7819 */ /* 0x000fe200000006ff */
[----:B------:R-:W-:Y:S05]  /*6a10*/  WARPSYNC.ALL ;  /* 0x0000000000007948 */ /* 0x000fea0003800000 */
[----:B------:R-:W-:Y:S01]  /*6a20*/  R2UR UR4, R71 ;  /* 0x00000000470472ca */ /* 0x000fe200000e0000 */
[----:B------:R-:W-:Y:S01]  /*6a30*/  BSSY.RECONVERGENT B0, `(.L_x_115) ;  /* 0x0000121000007945 */ /* 0x000fe20003800200 */
[----:B------:R-:W-:Y:S02]  /*6a40*/  IADD3 R105, PT, PT, R135, UR44, RZ ;  /* 0x0000002c87697c10 */ /* 0x000fe4000fffe0ff */
[----:B------:R-:W-:Y:S02]  /*6a50*/  SHF.L.U32 R104, R151, 0x4, RZ ;  /* 0x0000000497687819 */ /* 0x000fe400000006ff */
[-C--:B------:R-:W-:Y:S02]  /*6a60*/  IADD3 R159, PT, PT, R153, R105.reuse, RZ ;  /* 0x00000069999f7210 */ /* 0x080fe40007ffe0ff */
[----:B------:R-:W-:Y:S02]  /*6a70*/  IADD3 R158, PT, PT, R152, R105, RZ ;  /* 0x00000069989e7210 */ /* 0x000fe40007ffe0ff */
[----:B------:R-:W-:Y:S02]  /*6a80*/  IADD3 R157, PT, PT, R105, R104, RZ ;  /* 0x00000068699d7210 */ /* 0x000fe40007ffe0ff */
[C---:B------:R-:W-:Y:S01]  /*6a90*/  PRMT R73, R80.reuse, 0x8880, RZ ;  /* 0x0000888050497816 */ /* 0x040fe200000000ff */
[----:B-1----:R-:W3:Y:S01]  /*6aa0*/  LDTM.x64 R4, tmem[UR4] ;  /* 0x00000004000479ee */ /* 0x002ee20008340000 */
[----:B------:R-:W-:Y:S02]  /*6ab0*/  SHF.R.S32.HI R75, RZ, 0x18, R75 ;  /* 0x00000018ff4b7819 */ /* 0x000fe4000001144b */
[----:B------:R-:W-:Y:S02]  /*6ac0*/  SHF.R.S32.HI R76, RZ, 0x18, R81 ;  /* 0x00000018ff4c7819 */ /* 0x000fe40000011451 */
[----:B------:R-:W-:Y:S02]  /*6ad0*/  SHF.L.U32 R74, R80, 0x8, RZ ;  /* 0x00000008504a7819 */ /* 0x000fe400000006ff */
[----:B------:R-:W-:Y:S02]  /*6ae0*/  SHF.L.U32 R77, R81, 0x8, RZ ;  /* 0x00000008514d7819 */ /* 0x000fe400000006ff */
[----:B------:R-:W-:Y:S02]  /*6af0*/  SHF.R.S32.HI R74, RZ, 0x18, R74 ;  /* 0x00000018ff4a7819 */ /* 0x000fe4000001144a */
[----:B------:R-:W-:Y:S02]  /*6b00*/  SHF.R.S32.HI R77, RZ, 0x18, R77 ;  /* 0x00000018ff4d7819 */ /* 0x000fe4000001144d */
[----:B------:R-:W-:Y:S02]  /*6b10*/  ISETP.NE.AND P0, PT, R155, RZ, PT ;  /* 0x000000ff9b00720c */ /* 0x000fe40003f05270 */
[----:B------:R-:W-:Y:S02]  /*6b20*/  ISETP.NE.AND P6, PT, R106, RZ, PT ;  /* 0x000000ff6a00720c */ /* 0x000fe40003fc5270 */
[----:B------:R-:W-:Y:S01]  /*6b30*/  LEA R107, R148, UR44, 0x3 ;  /* 0x0000002c946b7c11 */ /* 0x000fe2000f8e18ff */
[C---:B---3--:R-:W-:Y:S02]  /*6b40*/  IMAD R0, R70.reuse, R4, RZ ;  /* 0x0000000446007224 */ /* 0x048fe400078e02ff */
[C---:B--2---:R-:W-:Y:S02]  /*6b50*/  IMAD R2, R70.reuse, R5, RZ ;  /* 0x0000000546027224 */ /* 0x044fe400078e02ff */
[----:B------:R-:W-:Y:S06]  /*6b60*/  IMAD R3, R70, R6, RZ ;  /* 0x0000000646037224 */ /* 0x000fec00078e02ff */
[----:B------:R-:W-:Y:S01]  /*6b70*/  @P6 SHF.L.U32 R116, R147, 0x1f, RZ ;  /* 0x0000001f93746819 */ /* 0x000fe200000006ff */
[-C--:B------:R-:W-:Y:S01]  /*6b80*/  IMAD R0, R73, R72.reuse, R0 ;  /* 0x0000004849007224 */ /* 0x080fe200078e0200 */
[----:B------:R-:W-:Y:S01]  /*6b90*/  SHF.R.S32.HI R73, RZ, 0x18, R80 ;  /* 0x00000018ff497819 */ /* 0x000fe20000011450 */
[-C--:B------:R-:W-:Y:S01]  /*6ba0*/  IMAD R2, R75, R72.reuse, R2 ;  /* 0x000000484b027224 */ /* 0x080fe200078e0202 */
[C---:B------:R-:W-:Y:S01]  /*6bb0*/  PRMT R75, R81.reuse, 0x8880, RZ ;  /* 0x00008880514b7816 */ /* 0x040fe200000000ff */
[----:B------:R-:W-:Y:S01]  /*6bc0*/  IMAD R3, R74, R72, R3 ;  /* 0x000000484a037224 */ /* 0x000fe200078e0203 */
[----:B------:R-:W-:Y:S01]  /*6bd0*/  SHF.L.U32 R74, R81, 0x10, RZ ;  /* 0x00000010514a7819 */ /* 0x000fe200000006ff */
[C---:B------:R-:W-:Y:S02]  /*6be0*/  IMAD R7, R70.reuse, R7, RZ ;  /* 0x0000000746077224 */ /* 0x040fe400078e02ff */
[C---:B------:R-:W-:Y:S01]  /*6bf0*/  IMAD R4, R70.reuse, R8, RZ ;  /* 0x0000000846047224 */ /* 0x040fe200078e02ff */
[----:B------:R-:W-:Y:S01]  /*6c00*/  SHF.R.S32.HI R74, RZ, 0x18, R74 ;  /* 0x00000018ff4a7819 */ /* 0x000fe2000001144a */
[----:B------:R-:W-:Y:S02]  /*6c10*/  IMAD R5, R70, R9, RZ ;  /* 0x0000000946057224 */ /* 0x000fe400078e02ff */
[-C--:B------:R-:W-:Y:S01]  /*6c20*/  IMAD R7, R73, R72.reuse, R7 ;  /* 0x0000004849077224 */ /* 0x080fe200078e0207 */
[C---:B------:R-:W-:Y:S01]  /*6c30*/  PRMT R73, R82.reuse, 0x8880, RZ ;  /* 0x0000888052497816 */ /* 0x040fe200000000ff */
[----:B------:R-:W-:Y:S01]  /*6c40*/  IMAD R4, R75, R72, R4 ;  /* 0x000000484b047224 */ /* 0x000fe200078e0204 */
[----:B------:R-:W-:Y:S01]  /*6c50*/  SHF.L.U32 R75, R82, 0x8, RZ ;  /* 0x00000008524b7819 */ /* 0x000fe200000006ff */
[----:B------:R-:W-:Y:S01]  /*6c60*/  IMAD R6, R70, R10, RZ ;  /* 0x0000000a46067224 */ /* 0x000fe200078e02ff */
[----:B------:R-:W-:Y:S01]  /*6c70*/  I2IP.S8.S32.SAT R89, R7, R3, RZ ;  /* 0x0000000307597239 */ /* 0x000fe200000014ff */
[----:B------:R-:W-:Y:S01]  /*6c80*/  IMAD R5, R74, R72, R5 ;  /* 0x000000484a057224 */ /* 0x000fe200078e0205 */
[----:B------:R-:W-:Y:S01]  /*6c90*/  SHF.L.U32 R74, R82, 0x10, RZ ;  /* 0x00000010524a7819 */ /* 0x000fe200000006ff */
[----:B------:R-:W-:Y:S01]  /*6ca0*/  IMAD R11, R70, R11, RZ ;  /* 0x0000000b460b7224 */ /* 0x000fe200078e02ff */
[----:B------:R-:W-:Y:S01]  /*6cb0*/  I2IP.S8.S32.SAT R88, R2, R0, R89 ;  /* 0x0000000002587239 */ /* 0x000fe20000001459 */
[C---:B------:R-:W-:Y:S01]  /*6cc0*/  IMAD R8, R70.reuse, R12, RZ ;  /* 0x0000000c46087224 */ /* 0x040fe200078e02ff */
[----:B------:R-:W-:Y:S01]  /*6cd0*/  SHF.R.S32.HI R74, RZ, 0x18, R74 ;  /* 0x00000018ff4a7819 */ /* 0x000fe2000001144a */
[-C--:B------:R-:W-:Y:S01]  /*6ce0*/  IMAD R6, R77, R72.reuse, R6 ;  /* 0x000000484d067224 */ /* 0x080fe200078e0206 */
[----:B------:R-:W-:Y:S01]  /*6cf0*/  SHF.R.S32.HI R75, RZ, 0x18, R75 ;  /* 0x00000018ff4b7819 */ /* 0x000fe2000001144b */
[----:B------:R-:W-:Y:S01]  /*6d00*/  IMAD R9, R70, R13, RZ ;  /* 0x0000000d46097224 */ /* 0x000fe200078e02ff */
[----:B------:R-:W-:Y:S01]  /*6d10*/  SHF.L.U32 R77, R83, 0x8, RZ ;  /* 0x00000008534d7819 */ /* 0x000fe200000006ff */
[-C--:B------:R-:W-:Y:S01]  /*6d20*/  IMAD R11, R76, R72.reuse, R11 ;  /* 0x000000484c0b7224 */ /* 0x080fe200078e020b */
[----:B------:R-:W-:Y:S01]  /*6d30*/  SHF.R.S32.HI R76, RZ, 0x18, R83 ;  /* 0x00000018ff4c7819 */ /* 0x000fe20000011453 */
[----:B------:R-:W-:Y:S01]  /*6d40*/  IMAD R8, R73, R72, R8 ;  /* 0x0000004849087224 */ /* 0x000fe200078e0208 */
[----:B------:R-:W-:Y:S01]  /*6d50*/  SHF.R.S32.HI R73, RZ, 0x18, R82 ;  /* 0x00000018ff497819 */ /* 0x000fe20000011452 */
[----:B------:R-:W-:Y:S01]  /*6d60*/  IMAD R10, R70, R14, RZ ;  /* 0x0000000e460a7224 */ /* 0x000fe200078e02ff */
[----:B------:R-:W-:Y:S01]  /*6d70*/  I2IP.S8.S32.SAT R90, R11, R6, RZ ;  /* 0x000000060b5a7239 */ /* 0x000fe200000014ff */
[----:B------:R-:W-:Y:S01]  /*6d80*/  IMAD R9, R74, R72, R9 ;  /* 0x000000484a097224 */ /* 0x000fe200078e0209 */
[----:B------:R-:W-:Y:S01]  /*6d90*/  SHF.R.S32.HI R77, RZ, 0x18, R77 ;  /* 0x00000018ff4d7819 */ /* 0x000fe2000001144d */
[----:B------:R-:W-:Y:S01]  /*6da0*/  IMAD.U32 R74, R83, 0x10000, RZ ;  /* 0x00010000534a7824 */ /* 0x000fe200078e00ff */
[----:B------:R-:W-:Y:S01]  /*6db0*/  I2IP.S8.S32.SAT R89, R5, R4, R90 ;  /* 0x0000000405597239 */ /* 0x000fe2000000145a */
[C---:B------:R-:W-:Y:S02]  /*6dc0*/  IMAD R15, R70.reuse, R15, RZ ;  /* 0x0000000f460f7224 */ /* 0x040fe400078e02ff */
[----:B------:R-:W-:Y:S01]  /*6dd0*/  IMAD R10, R75, R72, R10 ;  /* 0x000000484b0a7224 */ /* 0x000fe200078e020a */
[----:B------:R-:W-:Y:S01]  /*6de0*/  PRMT R75, R83, 0x8880, RZ ;  /* 0x00008880534b7816 */ /* 0x000fe200000000ff */
        /* <DEDUP_REMOVED lines=11> */
[C---:B------:R-:W-:Y:S01]  /*6ea0*/  IMAD R19, R70.reuse, R19, RZ ;  /* 0x0000001346137224 */ /* 0x040fe200078e02ff */
[----:B------:R-:W-:Y:S01]  /*6eb0*/  I2IP.S8.S32.SAT R90, R9, R8, R90 ;  /* 0x00000008095a7239 */ /* 0x000fe2000000145a */
[C---:B------:R-:W-:Y:S01]  /*6ec0*/  IMAD R16, R70.reuse, R20, RZ ;  /* 0x0000001446107224 */ /* 0x040fe200078e02ff */
[----:B------:R-:W-:Y:S01]  /*6ed0*/  SHF.R.S32.HI R74, RZ, 0x18, R74 ;  /* 0x00000018ff4a7819 */ /* 0x000fe2000001144a */
[-C--:B------:R-:W-:Y:S01]  /*6ee0*/  IMAD R14, R77, R72.reuse, R14 ;  /* 0x000000484d0e7224 */ /* 0x080fe200078e020e */
[----:B------:R-:W-:Y:S01]  /*6ef0*/  SHF.R.S32.HI R75, RZ, 0x18, R75 ;  /* 0x00000018ff4b7819 */ /* 0x000fe2000001144b */
[----:B------:R-:W-:Y:S01]  /*6f00*/  IMAD R17, R70, R21, RZ ;  /* 0x0000001546117224 */ /* 0x000fe200078e02ff */
[----:B------:R-:W-:Y:S01]  /*6f10*/  SHF.L.U32 R77, R85, 0x8, RZ ;  /* 0x00000008554d7819 */ /* 0x000fe200000006ff */
[----:B------:R-:W-:Y:S01]  /*6f20*/  IMAD R19, R76, R72, R19 ;  /* 0x000000484c137224 */ /* 0x000fe200078e0213 */
[----:B------:R-:W-:Y:S01]  /*6f30*/  SHF.R.S32.HI R76, RZ, 0x18, R85 ;  /* 0x00000018ff4c7819 */ /* 0x000fe20000011455 */
[----:B------:R-:W-:Y:S01]  /*6f40*/  IMAD R18, R70, R22, RZ ;  /* 0x0000001646127224 */ /* 0x000fe200078e02ff */
[----:B------:R-:W-:Y:S01]  /*6f50*/  SHF.R.S32.HI R77, RZ, 0x18, R77 ;  /* 0x00000018ff4d7819 */ /* 0x000fe2000001144d */
[----:B------:R-:W-:Y:S01]  /*6f60*/  IMAD R16, R73, R72, R16 ;  /* 0x0000004849107224 */ /* 0x000fe200078e0210 */
[----:B------:R-:W-:Y:S01]  /*6f70*/  I2IP.S8.S32.SAT R91, R19, R14, RZ ;  /* 0x0000000e135b7239 */ /* 0x000fe200000014ff */
[-C--:B------:R-:W-:Y:S01]  /*6f80*/  IMAD R17, R74, R72.reuse, R17 ;  /* 0x000000484a117224 */ /* 0x080fe200078e0211 */
[----:B------:R-:W-:Y:S01]  /*6f90*/  SHF.L.U32 R74, R85, 0x10, RZ ;  /* 0x00000010554a7819 */ /* 0x000fe200000006ff */
[C---:B------:R-:W-:Y:S01]  /*6fa0*/  IMAD R23, R70.reuse, R23, RZ ;  /* 0x0000001746177224 */ /* 0x040fe200078e02ff */
[----:B------:R-:W-:Y:S01]  /*6fb0*/  SHF.R.S32.HI R73, RZ, 0x18, R84 ;  /* 0x00000018ff497819 */ /* 0x000fe20000011454 */
[----:B------:R-:W-:Y:S01]  /*6fc0*/  IMAD R18, R75, R72, R18 ;  /* 0x000000484b127224 */ /* 0x000fe200078e0212 */
[----:B------:R-:W-:Y:S01]  /*6fd0*/  PRMT R75, R85, 0x8880, RZ ;  /* 0x00008880554b7816 */ /* 0x000fe200000000ff */
[C---:B------:R-:W-:Y:S01]  /*6fe0*/  IMAD R20, R70.reuse, R24, RZ ;  /* 0x0000001846147224 */ /* 0x040fe200078e02ff */
[----:B------:R-:W-:Y:S01]  /*6ff0*/  SHF.R.S32.HI R74, RZ, 0x18, R74 ;  /* 0x00000018ff4a7819 */ /* 0x000fe2000001144a */
[----:B------:R-:W-:Y:S01]  /*7000*/  IMAD R21, R70, R25, RZ ;  /* 0x0000001946157224 */ /* 0x000fe200078e02ff */
[----:B------:R-:W-:Y:S01]  /*7010*/  I2IP.S8.S32.SAT R91, R13, R12, R91 ;  /* 0x0000000c0d5b7239 */ /* 0x000fe2000000145b */
[-C--:B------:R-:W-:Y:S01]  /*7020*/  IMAD R23, R73, R72.reuse, R23 ;  /* 0x0000004849177224 */ /* 0x080fe200078e0217 */
[C---:B------:R-:W-:Y:S01]  /*7030*/  PRMT R73, R86.reuse, 0x8880, RZ ;  /* 0x0000888056497816 */ /* 0x040fe200000000ff */
[-C--:B------:R-:W-:Y:S01]  /*7040*/  IMAD R20, R75, R72.reuse, R20 ;  /* 0x000000484b147224 */ /* 0x080fe200078e0214 */
[----:B------:R-:W-:Y:S01]  /*7050*/  SHF.L.U32 R75, R86, 0x8, RZ ;  /* 0x00000008564b7819 */ /* 0x000fe200000006ff */
[----:B------:R-:W-:Y:S01]  /*7060*/  IMAD R21, R74, R72, R21 ;  /* 0x000000484a157224 */ /* 0x000fe200078e0215 */
[----:B------:R1:W-:Y:S01]  /*7070*/  STS.128 [R135+UR44+0x8200], R88 ;  /* 0x0082005887007988 */ /* 0x0003e20008000c2c */
[----:B------:R-:W-:Y:S01]  /*7080*/  IMAD R22, R70, R26, RZ ;  /* 0x0000001a46167224 */ /* 0x000fe200078e02ff */
[----:B------:R-:W-:Y:S01]  /*7090*/  I2IP.S8.S32.SAT R100, R23, R18, RZ ;  /* 0x0000001217647239 */ /* 0x000fe200000014ff */
[----:B------:R-:W-:Y:S01]  /*70a0*/  IMAD.U32 R74, R86, 0x10000, RZ ;  /* 0x00010000564a7824 */ /* 0x000fe200078e00ff */
[----:B------:R-:W-:Y:S01]  /*70b0*/  SHF.R.S32.HI R75, RZ, 0x18, R75 ;  /* 0x00000018ff4b7819 */ /* 0x000fe2000001144b */
[C---:B------:R-:W-:Y:S01]  /*70c0*/  IMAD R27, R70.reuse, R27, RZ ;  /* 0x0000001b461b7224 */ /* 0x040fe200078e02ff */
[----:B------:R-:W-:Y:S01]  /*70d0*/  I2IP.S8.S32.SAT R100, R17, R16, R100 ;  /* 0x0000001011647239 */ /* 0x000fe20000001464 */
[C---:B------:R-:W-:Y:S01]  /*70e0*/  IMAD R24, R70.reuse, R28, RZ ;  /* 0x0000001c46187224 */ /* 0x040fe200078e02ff */
[----:B------:R-:W-:Y:S01]  /*70f0*/  SHF.R.S32.HI R74, RZ, 0x18, R74 ;  /* 0x00000018ff4a7819 */ /* 0x000fe2000001144a */
[-C--:B------:R-:W-:Y:S01]  /*7100*/  IMAD R22, R77, R72.reuse, R22 ;  /* 0x000000484d167224 */ /* 0x080fe200078e0216 */
[----:B------:R-:W-:Y:S01]  /*7110*/  SHF.L.U32 R77, R87, 0x8, RZ ;  /* 0x00000008574d7819 */ /* 0x000fe200000006ff */
[----:B------:R-:W-:Y:S02]  /*7120*/  IMAD R25, R70, R29, RZ ;  /* 0x0000001d46197224 */ /* 0x000fe400078e02ff */
        /* <DEDUP_REMOVED lines=33> */
[----:B------:R-:W-:Y:S01]  /*7340*/  PRMT R76, R93, 0x8880, RZ ;  /* 0x000088805d4c7816 */ /* 0x000fe200000000ff */
[C---:B------:R-:W-:Y:S02]  /*7350*/  IMAD R34, R70.reuse, R38, RZ ;  /* 0x0000002646227224 */ /* 0x040fe400078e02ff */
[----:B------:R-:W-:Y:S01]  /*7360*/  IMAD R32, R73, R72, R32 ;  /* 0x0000004849207224 */ /* 0x000fe200078e0220 */
[----:B------:R-:W-:Y:S01]  /*7370*/  SHF.R.S32.HI R73, RZ, 0x18, R92 ;  /* 0x00000018ff497819 */ /* 0x000fe2000001145c */
[----:B------:R-:W-:Y:S01]  /*7380*/  IMAD R39, R70, R39, RZ ;  /* 0x0000002746277224 */ /* 0x000fe200078e02ff */
[----:B------:R-:W-:Y:S01]  /*7390*/  I2IP.S8.S32.SAT R103, R35, R30, RZ ;  /* 0x0000001e23677239 */ /* 0x000fe200000014ff */
[-C--:B------:R-:W-:Y:S02]  /*73a0*/  IMAD R33, R74, R72.reuse, R33 ;  /* 0x000000484a217224 */ /* 0x080fe400078e0221 */
[----:B------:R-:W-:Y:S01]  /*73b0*/  IMAD R34, R75, R72, R34 ;  /* 0x000000484b227224 */ /* 0x000fe200078e0222 */
[----:B------:R-:W-:Y:S01]  /*73c0*/  I2IP.S8.S32.SAT R103, R29, R28, R103 ;  /* 0x0000001c1d677239 */ /* 0x000fe20000001467 */
[C---:B------:R-:W-:Y:S01]  /*73d0*/  IMAD.U32 R74, R93.reuse, 0x10000, RZ ;  /* 0x000100005d4a7824 */ /* 0x040fe200078e00ff */
[----:B------:R-:W-:Y:S01]  /*73e0*/  SHF.L.U32 R75, R93, 0x8, RZ ;  /* 0x000000085d4b7819 */ /* 0x000fe200000006ff */
[----:B------:R-:W-:Y:S01]  /*73f0*/  IMAD R39, R73, R72, R39 ;  /* 0x0000004849277224 */ /* 0x000fe200078e0227 */
[----:B------:R-:W-:Y:S01]  /*7400*/  MOV R73, R76 ;  /* 0x0000004c00497202 */ /* 0x000fe20000000f00 */
[C---:B------:R-:W-:Y:S01]  /*7410*/  IMAD R36, R70.reuse, R40, RZ ;  /* 0x0000002846247224 */ /* 0x040fe200078e02ff */
[----:B------:R-:W-:Y:S01]  /*7420*/  SHF.R.S32.HI R74, RZ, 0x18, R74 ;  /* 0x00000018ff4a7819 */ /* 0x000fe2000001144a */
[C---:B------:R-:W-:Y:S01]  /*7430*/  IMAD R37, R70.reuse, R41, RZ ;  /* 0x0000002946257224 */ /* 0x040fe200078e02ff */
[----:B------:R-:W-:Y:S01]  /*7440*/  SHF.R.S32.HI R75, RZ, 0x18, R75 ;  /* 0x00000018ff4b7819 */ /* 0x000fe2000001144b */
[----:B------:R-:W-:Y:S01]  /*7450*/  IMAD R38, R70, R42, RZ ;  /* 0x0000002a46267224 */ /* 0x000fe200078e02ff */
[----:B------:R1:W-:Y:S01]  /*7460*/  STS.128 [R159+0x8200], R100 ;  /* 0x008200649f007388 */ /* 0x0003e20000000c00 */
[----:B------:R-:W-:Y:S01]  /*7470*/  IMAD R36, R73, R72, R36 ;  /* 0x0000004849247224 */ /* 0x000fe200078e0224 */
[----:B------:R-:W-:Y:S01]  /*7480*/  I2IP.S8.S32.SAT R108, R39, R34, RZ ;  /* 0x00000022276c7239 */ /* 0x000fe200000014ff */
[-C--:B------:R-:W-:Y:S01]  /*7490*/  IMAD R37, R74, R72.reuse, R37 ;  /* 0x000000484a257224 */ /* 0x080fe200078e0225 */
[----:B------:R-:W-:Y:S01]  /*74a0*/  SHF.R.S32.HI R76, RZ, 0x18, R93 ;  /* 0x00000018ff4c7819 */ /* 0x000fe2000001145d */
[----:B------:R-:W-:Y:S01]  /*74b0*/  IMAD R43, R70, R43, RZ ;  /* 0x0000002b462b7224 */ /* 0x000fe200078e02ff */
[C---:B------:R-:W-:Y:S01]  /*74c0*/  SHF.L.U32 R74, R94.reuse, 0x10, RZ ;  /* 0x000000105e4a7819 */ /* 0x040fe200000006ff */
[----:B------:R-:W-:Y:S01]  /*74d0*/  IMAD R38, R75, R72, R38 ;  /* 0x000000484b267224 */ /* 0x000fe200078e0226 */
[----:B------:R-:W-:Y:S01]  /*74e0*/  PRMT R73, R94, 0x8880, RZ ;  /* 0x000088805e497816 */ /* 0x000fe200000000ff */
[----:B------:R-:W-:Y:S01]  /*74f0*/  IMAD R40, R70, R44, RZ ;  /* 0x0000002c46287224 */ /* 0x000fe200078e02ff */
[----:B------:R-:W-:Y:S01]  /*7500*/  SHF.L.U32 R75, R94, 0x8, RZ ;  /* 0x000000085e4b7819 */ /* 0x000fe200000006ff */
[----:B------:R-:W-:Y:S01]  /*7510*/  IMAD R41, R70, R45, RZ ;  /* 0x0000002d46297224 */ /* 0x000fe200078e02ff */
[----:B------:R-:W-:Y:S01]  /*7520*/  SHF.R.S32.HI R74, RZ, 0x18, R74 ;  /* 0x00000018ff4a7819 */ /* 0x000fe2000001144a */
[----:B------:R-:W-:Y:S01]  /*7530*/  IMAD R43, R76, R72, R43 ;  /* 0x000000484c2b7224 */ /* 0x000fe200078e022b */
[----:B------:R-:W-:Y:S01]  /*7540*/  SHF.R.S32.HI R75, RZ, 0x18, R75 ;  /* 0x00000018ff4b7819 */ /* 0x000fe2000001144b */
[C---:B------:R-:W-:Y:S01]  /*7550*/  IMAD R42, R70.reuse, R46, RZ ;  /* 0x0000002e462a7224 */ /* 0x040fe200078e02ff */
[----:B------:R-:W-:Y:S01]  /*7560*/  I2IP.S8.S32.SAT R108, R33, R32, R108 ;  /* 0x00000020216c7239 */ /* 0x000fe2000000146c */
[----:B------:R-:W-:Y:S01]  /*7570*/  IMAD R40, R73, R72, R40 ;  /* 0x0000004849287224 */ /* 0x000fe200078e0228 */
[----:B------:R-:W-:Y:S01]  /*7580*/  SHF.R.S32.HI R76, RZ, 0x18, R94 ;  /* 0x00000018ff4c7819 */ /* 0x000fe2000001145e */
[----:B------:R-:W-:Y:S01]  /*7590*/  IMAD R47, R70, R47, RZ ;  /* 0x0000002f462f7224 */ /* 0x000fe200078e02ff */
[----:B------:R-:W-:Y:S01]  /*75a0*/  I2IP.S8.S32.SAT R109, R43, R38, RZ ;  /* 0x000000262b6d7239 */ /* 0x000fe200000014ff */
[-C--:B------:R-:W-:Y:S01]  /*75b0*/  IMAD R41, R74, R72.reuse, R41 ;  /* 0x000000484a297224 */ /* 0x080fe200078e0229 */
[----:B------:R-:W-:Y:S01]  /*75c0*/  PRMT R73, R95, 0x8880, RZ ;  /* 0x000088805f497816 */ /* 0x000fe200000000ff */
[-C--:B------:R-:W-:Y:S01]  /*75d0*/  IMAD R42, R75, R72.reuse, R42 ;  /* 0x000000484b2a7224 */ /* 0x080fe200078e022a */
[----:B------:R-:W-:Y:S01]  /*75e0*/  SHF.L.U32 R74, R95, 0x10, RZ ;  /* 0x000000105f4a7819 */ /* 0x000fe200000006ff */
[----:B------:R-:W-:Y:S01]  /*75f0*/  IMAD R47, R76, R72, R47 ;  /* 0x000000484c2f7224 */ /* 0x000fe200078e022f */
[----:B------:R-:W-:Y:S01]  /*7600*/  I2IP.S8.S32.SAT R109, R37, R36, R109 ;  /* 0x00000024256d7239 */ /* 0x000fe2000000146d */
[C---:B------:R-:W-:Y:S01]  /*7610*/  IMAD R44, R70.reuse, R48, RZ ;  /* 0x00000030462c7224 */ /* 0x040fe200078e02ff */
[----:B------:R-:W-:Y:S01]  /*7620*/  SHF.R.S32.HI R74, RZ, 0x18, R74 ;  /* 0x00000018ff4a7819 */ /* 0x000fe2000001144a */
[----:B------:R-:W-:Y:S01]  /*7630*/  IMAD.SHL.U32 R76, R95, 0x100, RZ ;  /* 0x000001005f4c7824 */ /* 0x000fe200078e00ff */
[----:B------:R-:W-:Y:S01]  /*7640*/  I2IP.S8.S32.SAT R110, R47, R42, RZ ;  /* 0x0000002a2f6e7239 */ /* 0x000fe200000014ff */
[----:B------:R-:W-:Y:S01]  /*7650*/  IMAD R45, R70, R49, RZ ;  /* 0x00000031462d7224 */ /* 0x000fe200078e02ff */
[----:B------:R-:W-:Y:S01]  /*7660*/  PRMT R75, R96, 0x8880, RZ ;  /* 0x00008880604b7816 */ /* 0x000fe200000000ff */
[----:B------:R-:W-:Y:S01]  /*7670*/  IMAD R44, R73, R72, R44 ;  /* 0x00000048492c7224 */ /* 0x000fe200078e022c */
[----:B------:R-:W-:Y:S01]  /*7680*/  SHF.R.S32.HI R73, RZ, 0x18, R76 ;  /* 0x00000018ff497819 */ /* 0x000fe2000001144c */
[----:B------:R-:W-:Y:S01]  /*7690*/  IMAD R46, R70, R50, RZ ;  /* 0x00000032462e7224 */ /* 0x000fe200078e02ff */
[----:B------:R-:W-:Y:S01]  /*76a0*/  I2IP.S8.S32.SAT R110, R41, R40, R110 ;  /* 0x00000028296e7239 */ /* 0x000fe2000000146e */
[----:B------:R-:W-:Y:S01]  /*76b0*/  IMAD R45, R74, R72, R45 ;  /* 0x000000484a2d7224 */ /* 0x000fe200078e022d */
[----:B------:R-:W-:Y:S01]  /*76c0*/  SHF.R.S32.HI R74, RZ, 0x18, R95 ;  /* 0x00000018ff4a7819 */ /* 0x000fe2000001145f */
[----:B------:R-:W-:Y:S01]  /*76d0*/  IMAD R51, R70, R51, RZ ;  /* 0x0000003346337224 */ /* 0x000fe200078e02ff */
[----:B------:R-:W-:Y:S01]  /*76e0*/  SHF.L.U32 R76, R96, 0x8, RZ ;  /* 0x00000008604c7819 */ /* 0x000fe200000006ff */
[----:B------:R-:W-:Y:S02]  /*76f0*/  IMAD R48, R70, R52, RZ ;  /* 0x0000003446307224 */ /* 0x000fe400078e02ff */
[-C--:B------:R-:W-:Y:S01]  /*7700*/  IMAD R46, R73, R72.reuse, R46 ;  /* 0x00000048492e7224 */ /* 0x080fe200078e022e */
[----:B------:R-:W-:Y:S01]  /*7710*/  SHF.R.S32.HI R73, RZ, 0x18, R77 ;  /* 0x00000018ff497819 */ /* 0x000fe2000001144d */
[-C--:B------:R-:W-:Y:S01]  /*7720*/  IMAD R51, R74, R72.reuse, R51 ;  /* 0x000000484a337224 */ /* 0x080fe200078e0233 */
[----:B------:R-:W-:Y:S01]  /*7730*/  SHF.R.S32.HI R74, RZ, 0x18, R96 ;  /* 0x00000018ff4a7819 */ /* 0x000fe20000011460 */
[----:B------:R-:W-:Y:S01]  /*7740*/  IMAD R49, R70, R53, RZ ;  /* 0x0000003546317224 */ /* 0x000fe200078e02ff */
[----:B------:R-:W-:Y:S01]  /*7750*/  SHF.L.U32 R77, R98, 0x8, RZ ;  /* 0x00000008624d7819 */ /* 0x000fe200000006ff */
[----:B------:R-:W-:Y:S01]  /*7760*/  IMAD R48, R75, R72, R48 ;  /* 0x000000484b307224 */ /* 0x000fe200078e0230 */
[----:B------:R-:W-:Y:S01]  /*7770*/  SHF.R.S32.HI R75, RZ, 0x18, R76 ;  /* 0x00000018ff4b7819 */ /* 0x000fe2000001144c */
[C---:B------:R-:W-:Y:S01]  /*7780*/  IMAD R50, R70.reuse, R54, RZ ;  /* 0x0000003646327224 */ /* 0x040fe200078e02ff */
[----:B------:R-:W-:Y:S01]  /*7790*/  I2IP.S8.S32.SAT R111, R51, R46, RZ ;  /* 0x0000002e336f7239 */ /* 0x000fe200000014ff */
[C---:B------:R-:W-:Y:S01]  /*77a0*/  IMAD R55, R70.reuse, R55, RZ ;  /* 0x0000003746377224 */ /* 0x040fe200078e02ff */
[----:B------:R-:W-:Y:S01]  /*77b0*/  SHF.L.U32 R76, R97, 0x10, RZ ;  /* 0x00000010614c7819 */ /* 0x000fe200000006ff */
[----:B------:R-:W-:Y:S01]  /*77c0*/  IMAD R49, R73, R72, R49 ;  /* 0x0000004849317224 */ /* 0x000fe200078e0231 */
[----:B------:R-:W-:Y:S01]  /*77d0*/  PRMT R73, R97, 0x8880, RZ ;  /* 0x0000888061497816 */ /* 0x000fe200000000ff */
[----:B------:R-:W-:Y:S01]  /*77e0*/  IMAD R52, R70, R56, RZ ;  /* 0x0000003846347224 */ /* 0x000fe200078e02ff */
[----:B------:R-:W-:Y:S01]  /*77f0*/  I2IP.S8.S32.SAT R111, R45, R44, R111 ;  /* 0x0000002c2d6f7239 */ /* 0x000fe2000000146f */
[-C--:B------:R-:W-:Y:S01]  /*7800*/  IMAD R50, R75, R72.reuse, R50 ;  /* 0x000000484b327224 */ /* 0x080fe200078e0232 */
[----:B------:R-:W-:Y:S01]  /*7810*/  PRMT R75, R98, 0x8880, RZ ;  /* 0x00008880624b7816 */ /* 0x000fe200000000ff */
[-C--:B------:R-:W-:Y:S01]  /*7820*/  IMAD R55, R74, R72.reuse, R55 ;  /* 0x000000484a377224 */ /* 0x080fe200078e0237 */
[----:B------:R-:W-:Y:S01]  /*7830*/  SHF.R.S32.HI R74, RZ, 0x18, R76 ;  /* 0x00000018ff4a7819 */ /* 0x000fe2000001144c */
[----:B------:R-:W-:Y:S01]  /*7840*/  IMAD R52, R73, R72, R52 ;  /* 0x0000004849347224 */ /* 0x000fe200078e0234 */
[----:B------:R-:W-:Y:S01]  /*7850*/  SHF.L.U32 R73, R97, 0x8, RZ ;  /* 0x0000000861497819 */ /* 0x000fe200000006ff */
[C---:B------:R-:W-:Y:S01]  /*7860*/  IMAD R53, R70.reuse, R57, RZ ;  /* 0x0000003946357224 */ /* 0x040fe200078e02ff */
[----:B------:R1:W-:Y:S01]  /*7870*/  STS.128 [R158+0x8200], R108 ;  /* 0x0082006c9e007388 */ /* 0x0003e20000000c00 */
[----:B------:R-:W-:Y:S01]  /*7880*/  IMAD R54, R70, R58, RZ ;  /* 0x0000003a46367224 */ /* 0x000fe200078e02ff */
[----:B------:R-:W-:Y:S01]  /*7890*/  SHF.R.S32.HI R73, RZ, 0x18, R73 ;  /* 0x00000018ff497819 */ /* 0x000fe20000011449 */
[----:B------:R-:W-:Y:S01]  /*78a0*/  IMAD R53, R74, R72, R53 ;  /* 0x000000484a357224 */ /* 0x000fe200078e0235 */
[----:B------:R-:W-:Y:S01]  /*78b0*/  SHF.L.U32 R76, R98, 0x10, RZ ;  /* 0x00000010624c7819 */ /* 0x000fe200000006ff */
[C---:B------:R-:W-:Y:S01]  /*78c0*/  IMAD R59, R70.reuse, R59, RZ ;  /* 0x0000003b463b7224 */ /* 0x040fe200078e02ff */
[----:B------:R-:W-:Y:S01]  /*78d0*/  SHF.R.S32.HI R74, RZ, 0x18, R97 ;  /* 0x00000018ff4a7819 */ /* 0x000fe20000011461 */
[C---:B------:R-:W-:Y:S01]  /*78e0*/  IMAD R56, R70.reuse, R60, RZ ;  /* 0x0000003c46387224 */ /* 0x040fe200078e02ff */
[----:B------:R-:W-:Y:S01]  /*78f0*/  I2IP.S8.S32.SAT R112, R55, R50, RZ ;  /* 0x0000003237707239 */ /* 0x000fe200000014ff */
[----:B------:R-:W-:Y:S01]  /*7900*/  IMAD R54, R73, R72, R54 ;  /* 0x0000004849367224 */ /* 0x000fe200078e0236 */
[----:B------:R-:W-:Y:S01]  /*7910*/  SHF.R.S32.HI R76, RZ, 0x18, R76 ;  /* 0x00000018ff4c7819 */ /* 0x000fe2000001144c */
[----:B------:R-:W-:Y:S01]  /*7920*/  IMAD R57, R70, R61, RZ ;  /* 0x0000003d46397224 */ /* 0x000fe200078e02ff */
[----:B------:R-:W-:Y:S01]  /*7930*/  I2IP.S8.S32.SAT R112, R49, R48, R112 ;  /* 0x0000003031707239 */ /* 0x000fe20000001470 */
[----:B------:R-:W-:Y:S01]  /*7940*/  IMAD R59, R74, R72, R59 ;  /* 0x000000484a3b7224 */ /* 0x000fe200078e023b */
[----:B------:R-:W-:Y:S01]  /*7950*/  SHF.R.S32.HI R77, RZ, 0x18, R77 ;  /* 0x00000018ff4d7819 */ /* 0x000fe2000001144d */
[----:B------:R-:W-:Y:S01]  /*7960*/  IMAD R58, R70, R62, RZ ;  /* 0x0000003e463a7224 */ /* 0x000fe200078e02ff */
[----:B------:R-:W-:Y:S01]  /*7970*/  SHF.R.S32.HI R73, RZ, 0x18, R98 ;  /* 0x00000018ff497819 */ /* 0x000fe20000011462 */
[----:B------:R-:W-:Y:S01]  /*7980*/  IMAD R56, R75, R72, R56 ;  /* 0x000000484b387224 */ /* 0x000fe200078e0238 */
[----:B------:R-:W-:Y:S01]  /*7990*/  I2IP.S8.S32.SAT R113, R59, R54, RZ ;  /* 0x000000363b717239 */ /* 0x000fe200000014ff */
[----:B------:R-:W-:Y:S01]  /*79a0*/  IMAD R57, R76, R72, R57 ;  /* 0x000000484c397224 */ /* 0x000fe200078e0239 */
[C---:B------:R-:W-:Y:S01]  /*79b0*/  PRMT R75, R99.reuse, 0x8880, RZ ;  /* 0x00008880634b7816 */ /* 0x040fe200000000ff */
[----:B------:R-:W-:Y:S01]  /*79c0*/  IMAD.U32 R74, R99, 0x10000, RZ ;  /* 0x00010000634a7824 */ /* 0x000fe200078e00ff */
[----:B------:R-:W-:Y:S01]  /*79d0*/  I2IP.S8.S32.SAT R113, R53, R52, R113 ;  /* 0x0000003435717239 */ /* 0x000fe20000001471 */
[C---:B------:R-:W-:Y:S01]  /*79e0*/  IMAD R63, R70.reuse, R63, RZ ;  /* 0x0000003f463f7224 */ /* 0x040fe200078e02ff */
[----:B------:R-:W-:Y:S01]  /*79f0*/  SHF.R.S32.HI R76, RZ, 0x18, R99 ;  /* 0x00000018ff4c7819 */ /* 0x000fe20000011463 */
[----:B------:R-:W-:Y:S01]  /*7a00*/  IMAD R58, R77, R72, R58 ;  /* 0x000000484d3a7224 */ /* 0x000fe200078e023a */
[----:B------:R-:W-:Y:S01]  /*7a10*/  SHF.L.U32 R77, R99, 0x8, RZ ;  /* 0x00000008634d7819 */ /* 0x000fe200000006ff */
[C---:B------:R-:W-:Y:S01]  /*7a20*/  IMAD R60, R70.reuse, R64, RZ ;  /* 0x00000040463c7224 */ /* 0x040fe200078e02ff */
[----:B------:R-:W-:Y:S01]  /*7a30*/  SHF.R.S32.HI R74, RZ, 0x18, R74 ;  /* 0x00000018ff4a7819 */ /* 0x000fe2000001144a */
[C---:B------:R-:W-:Y:S01]  /*7a40*/  IMAD R61, R70.reuse, R65, RZ ;  /* 0x00000041463d7224 */ /* 0x040fe200078e02ff */
[----:B------:R-:W-:Y:S01]  /*7a50*/  SHF.R.S32.HI R77, RZ, 0x18, R77 ;  /* 0x00000018ff4d7819 */ /* 0x000fe2000001144d */
[-C--:B------:R-:W-:Y:S02]  /*7a60*/  IMAD R63, R73, R72.reuse, R63 ;  /* 0x00000048493f7224 */ /* 0x080fe400078e023f */
[----:B------:R-:W-:Y:S02]  /*7a70*/  IMAD R60, R75, R72, R60 ;  /* 0x000000484b3c7224 */ /* 0x000fe400078e023c */
[----:B------:R-:W-:Y:S01]  /*7a80*/  IMAD R62, R70, R66, RZ ;  /* 0x00000042463e7224 */ /* 0x000fe200078e02ff */
[----:B------:R-:W-:Y:S01]  /*7a90*/  I2IP.S8.S32.SAT R114, R63, R58, RZ ;  /* 0x0000003a3f727239 */ /* 0x000fe200000014ff */
[----:B------:R-:W-:Y:S02]  /*7aa0*/  IMAD R61, R74, R72, R61 ;  /* 0x000000484a3d7224 */ /* 0x000fe400078e023d */
[----:B------:R-:W-:Y:S01]  /*7ab0*/  IMAD R67, R70, R67, RZ ;  /* 0x0000004346437224 */ /* 0x000fe200078e02ff */
[----:B------:R-:W-:Y:S01]  /*7ac0*/  I2IP.S8.S32.SAT R114, R57, R56, R114 ;  /* 0x0000003839727239 */ /* 0x000fe20000001472 */
[-C--:B------:R-:W-:Y:S02]  /*7ad0*/  IMAD R62, R77, R72.reuse, R62 ;  /* 0x000000484d3e7224 */ /* 0x080fe400078e023e */
[----:B------:R-:W-:Y:S05]  /*7ae0*/  IMAD R67, R76, R72, R67 ;  /* 0x000000484c437224 */ /* 0x000fea00078e0243 */
[----:B------:R-:W-:Y:S04]  /*7af0*/  I2IP.S8.S32.SAT R115, R67, R62, RZ ;  /* 0x0000003e43737239 */ /* 0x000fe800000014ff */
[----:B------:R-:W-:Y:S05]  /*7b00*/  I2IP.S8.S32.SAT R115, R61, R60, R115 ;  /* 0x0000003c3d737239 */ /* 0x000fea0000001473 */
[----:B------:R1:W-:Y:S01]  /*7b10*/  STS.128 [R157+0x8200], R112 ;  /* 0x008200709d007388 */ /* 0x0003e20000000c00 */
[----:B------:R-:W-:Y:S01]  /*7b20*/  @!PT LDS RZ, [RZ] ;  /* 0x00000000fffff984 */ /* 0x000fe20000000800 */
[----:B------:R-:W-:Y:S01]  /*7b30*/  @!PT LDS RZ, [RZ] ;  /* 0x00000000fffff984 */ /* 0x000fe20000000800 */
[----:B------:R-:W-:Y:S01]  /*7b40*/  @!PT LDS RZ, [RZ] ;  /* 0x00000000fffff984 */ /* 0x000fe20000000800 */
[----:B------:R-:W-:Y:S01]  /*7b50*/  @!PT LDS RZ, [RZ] ;  /* 0x00000000fffff984 */ /* 0x000fe20000000800 */
[----:B------:R2:W-:Y:S07]  /*7b60*/  MEMBAR.ALL.CTA ;  /* 0x0000000000007992 */ /* 0x0005ee0000008000 */
[----:B--2---:R-:W2:Y:S02]  /*7b70*/  FENCE.VIEW.ASYNC.S ;  /* 0x00000000000073c6 */ /* 0x004ea40000000000 */
[----:B--2---:R-:W-:Y:S06]  /*7b80*/  BAR.SYNC.DEFER_BLOCKING 0x1, 0x80 ;  /* 0x0042000000007b1d */ /* 0x004fec0000010000 */
[----:B------:R-:W-:Y:S05]  /*7b90*/  @P0 BRA `(.L_x_116) ;  /* 0x0000000000280947 */ /* 0x000fea0003800000 */
[----:B------:R-:W-:Y:S01]  /*7ba0*/  UIADD3 UR4, UPT, UPT, UR44, 0x8200, URZ ;  /* 0x000082002c047890 */ /* 0x000fe2000fffe0ff */
[----:B------:R-:W-:Y:S05]  /*7bb0*/  UMOV UR51, UR36 ;  /* 0x0000002400337c82 */ /* 0x000fea0008000000 */
[----:B------:R-:W-:Y:S01]  /*7bc0*/  MOV R154, UR4 ;  /* 0x00000004009a7c02 */ /* 0x000fe20008000f00 */
[----:B------:R-:W-:Y:S03]  /*7bd0*/  UIADD3 UR4, UP0, UPT, UR62, 0x680, URZ ;  /* 0x000006803e047890 */ /* 0x000fe6000ff1e0ff */
[----:B------:R-:W-:Y:S01]  /*7be0*/  R2UR UR48, R154 ;  /* 0x000000009a3072ca */ /* 0x000fe200000e0000 */
[----:B------:R-:W-:Y:S11]  /*7bf0*/  UIADD3.X UR5, UPT, UPT, URZ, UR63, URZ, UP0, !UPT ;  /* 0x0000003fff057290 */ /* 0x000ff600087fe4ff */
[----:B------:R-:W-:Y:S01]  /*7c00*/  @!UPT UIADD3 URZ, UPT, UPT, URZ, URZ, URZ ;  /* 0x000000fffffff290 */ /* 0x000fe2000fffe0ff */
[----:B------:R2:W-:Y:S01]  /*7c10*/  UTMASTG.3D [UR48], [UR4] ;  /* 0x00000030040073b5 */ /* 0x0005e20008010000 */
[----:B------:R0:W-:Y:S01]  /*7c20*/  UTMACMDFLUSH ;  /* 0x00000000000079b7 */ /* 0x0001e20000000000 */
[----:B--2---:R-:W-:Y:S04]  /*7c30*/  DEPBAR.LE SB0, 0x1 ;  /* 0x000080400000791a */ /* 0x004fe80000000000 */
.L_x_116:
[----:B------:R-:W-:Y:S05]  /*7c40*/  BSYNC.RECONVERGENT B0 ;  /* 0x0000000000007941 */ /* 0x000fea0003800200 */
.L_x_115:
[----:B------:R-:W-:Y:S06]  /*7c50*/  BAR.SYNC.DEFER_BLOCKING 0x1, 0x80 ;  /* 0x0042000000007b1d */ /* 0x000fec0000010000 */
[----:B------:R-:W2:Y:S01]  /*7c60*/  @P6 SYNCS.PHASECHK.TRANS64.TRYWAIT P0, [R107+URZ+0x50], R116 ;  /* 0x000050746b0065a7 */ /* 0x000ea200080011ff */
[----:B------:R-:W-:Y:S01]  /*7c70*/  BSSY B1, `(.L_x_117) ;  /* 0x0000023000017945 */ /* 0x000fe20003800000 */
[----:B--2---:R-:W-:Y:S03]  /*7c80*/  @P6 SEL R78, RZ, 0x1, !P0 ;  /* 0x00000001ff4e6807 */ /* 0x004fe60004000000 */
[----:B------:R-:W-:Y:S05]  /*7c90*/  @!P6 BRA `(.L_x_118) ;  /* 0x000000000080e947 */ /* 0x000fea0003800000 */
[----:B------:R-:W-:Y:S01]  /*7ca0*/  ISETP.NE.AND P1, PT, R79, RZ, PT ;  /* 0x000000ff4f00720c */ /* 0x000fe20003f25270 */
[----:B------:R-:W-:Y:S01]  /*7cb0*/  BSSY B0, `(.L_x_119) ;  /* 0x000000a000007945 */ /* 0x000fe20003800000 */
[----:B------:R-:W-:Y:S11]  /*7cc0*/  ISETP.NE.AND P0, PT, R78, RZ, PT ;  /* 0x000000ff4e00720c */ /* 0x000ff60003f05270 */
[----:B------:R-:W-:Y:S04]  /*7cd0*/  @P1 IMAD R5, R148, 0x2000, R105 ;  /* 0x0000200094051824 */ /* 0x000fe800078e0269 */
[--C-:B------:R-:W-:Y:S01]  /*7ce0*/  @P1 IMAD.IADD R4, R153, 0x1, R5.reuse ;  /* 0x0000000199041824 */ /* 0x100fe200078e0205 */
[----:B------:R-:W-:Y:S01]  /*7cf0*/  @P1 IADD3 R3, PT, PT, R152, R5, RZ ;  /* 0x0000000598031210 */ /* 0x000fe20007ffe0ff */
[----:B------:R-:W-:Y:S01]  /*7d00*/  @P1 IMAD.IADD R2, R104, 0x1, R5 ;  /* 0x0000000168021824 */ /* 0x000fe200078e0205 */
[----:B------:R-:W-:Y:S06]  /*7d10*/  @P0 BRA `(.L_x_120) ;  /* 0x00000000000c0947 */ /* 0x000fec0003800000 */
[----:B------:R-:W-:Y:S04]  /*7d20*/  SHF.L.U32 R0, R147, 0x1f, RZ ;  /* 0x0000001f93007819 */ /* 0x000fe800000006ff */
[----:B------:R-:W2:Y:S02]  /*7d30*/  SYNCS.PHASECHK.TRANS64.TRYWAIT P0, [R107+URZ+0x50], R0 ;  /* 0x000050006b0075a7 */ /* 0x000ea400080011ff */
[----:B--2---:R-:W-:Y:S05]  /*7d40*/  @!P0 BRA `(.L_x_121) ;  /* 0x0000004c00708947 */ /* 0x004fea0003800000 */
.L_x_120:
[----:B------:R-:W-:Y:S05]  /*7d50*/  BSYNC B0 ;  /* 0x0000000000007941 */ /* 0x000fea0003800000 */
.L_x_119:
[----:B------:R-:W-:Y:S01]  /*7d60*/  ISETP.NE.AND P0, PT, R79, RZ, PT ;  /* 0x000000ff4f00720c */ /* 0x000fe20003f05270 */
[----:B--2---:R-:W-:Y:S02]  /*7d70*/  VIADD R107, R107, 0x70 ;  /* 0x000000706b6b7836 */ /* 0x004fe40000000000 */
[----:B------:R-:W-:Y:S02]  /*7d80*/  IMAD.U32 R0, RZ, RZ, UR45 ;  /* 0x0000002dff007e24 */ /* 0x000fe4000f8e00ff */
[----:B------:R-:W-:Y:S03]  /*7d90*/  VIADD R148, R148, 0x1 ;  /* 0x0000000194947836 */ /* 0x000fe60000000000 */
[----:B------:R-:W-:Y:S05]  /*7da0*/  PRMT R0, R0, 0x654, R107 ;  /* 0x0000065400007816 */ /* 0x000fea000000006b */
[----:B------:R2:W3:Y:S04]  /*7db0*/  @P0 LDS.128 R80, [R5+0x200] ;  /* 0x0002000005500984 */ /* 0x0004e80000000c00 */
[----:B------:R2:W4:Y:S04]  /*7dc0*/  @P0 LDS.128 R84, [R4+0x200] ;  /* 0x0002000004540984 */ /* 0x0005280000000c00 */
        /* <DEDUP_REMOVED lines=12> */
[----:B--234-:R-:W-:Y:S02]  /*7e90*/  LOP3.LUT R147, R147, R0, RZ, 0x3c, !PT ;  /* 0x0000000093937212 */ /* 0x01cfe400078e3cff */
.L_x_118:
[----:B------:R-:W-:Y:S05]  /*7ea0*/  BSYNC B1 ;  /* 0x0000000000017941 */ /* 0x000fea0003800000 */
.L_x_117:
[----:B------:R-:W-:Y:S05]  /*7eb0*/  VIADD R0, R71, 0x40 ;  /* 0x0000004047007836 */ /* 0x000fea0000000000 */
[----:B------:R-:W-:Y:S04]  /*7ec0*/  SHF.R.U32.HI R0, RZ, 0x15, R0 ;  /* 0x00000015ff007819 */ /* 0x000fe80000011600 */
[----:B------:R-:W-:Y:S11]  /*7ed0*/  LOP3.LUT P0, RZ, R0, 0x3, R141, 0x48, !PT ;  /* 0x0000000300ff7812 */ /* 0x000ff6000780488d */
[----:B------:R-:W-:Y:S02]  /*7ee0*/  @!UPT UIADD3 URZ, UPT, UPT, URZ, URZ, URZ ;  /* 0x000000fffffff290 */ /* 0x000fe4000fffe0ff */
        /* <DEDUP_REMOVED lines=8> */
[----:B------:R-:W5:Y:S01]  /*7f70*/  LDCU.64 UR4, c[0x4][0x18] ;  /* 0x01000300ff0477ac */ /* 0x000f620008000a00 */
[----:B--2---:R-:W-:Y:S01]  /*7f80*/  MOV R5, UR9 ;  /* 0x0000000900057c02 */ /* 0x004fe20008000f00 */
[----:B------:R-:W-:Y:S01]  /*7f90*/  IMAD.U32 R4, RZ, RZ, UR8 ;  /* 0x00000008ff047e24 */ /* 0x000fe2000f8e00ff */
[----:B---3--:R-:W-:Y:S01]  /*7fa0*/  MOV R7, UR7 ;  /* 0x0000000700077c02 */ /* 0x008fe20008000f00 */
[----:B------:R-:W-:Y:S01]  /*7fb0*/  IMAD.U32 R6, RZ, RZ, UR6 ;  /* 0x00000006ff067e24 */ /* 0x000fe2000f8e00ff */
[----:B-----5:R-:W-:Y:S01]  /*7fc0*/  MOV R11, UR5 ;  /* 0x00000005000b7c02 */ /* 0x020fe20008000f00 */
[----:B------:R-:W-:Y:S02]  /*7fd0*/  IMAD.U32 R10, RZ, RZ, UR4 ;  /* 0x00000004ff0a7e24 */ /* 0x000fe4000f8e00ff */
[----:B------:R-:W-:Y:S07]  /*7fe0*/  LEPC R20, `(.L_x_122) ;  /* 0x000000001014794e */ /* 0x000fee0000000000 */
[----:B-1--4-:R-:W-:Y:S05]  /*7ff0*/  CALL.ABS.NOINC R2 ;  /* 0x0000000002007343 */ /* 0x012fea0003c00000 */
.L_x_122:
[----:B------:R-:W-:Y:S05]  /*8000*/  WARPSYNC.ALL ;  /* 0x0000000000007948 */ /* 0x000fea0003800000 */
[----:B------:R-:W-:Y:S01]  /*8010*/  R2UR UR4, R71 ;  /* 0x00000000470472ca */ /* 0x000fe200000e0000 */
[----:B------:R-:W-:Y:S01]  /*8020*/  BSSY.RECONVERGENT B0, `(.L_x_123) ;  /* 0x000011c000007945 */ /* 0x000fe20003800200 */
[C---:B------:R-:W-:Y:S02]  /*8030*/  PRMT R73, R80.reuse, 0x8880, RZ ;  /* 0x0000888050497816 */ /* 0x040fe400000000ff */
[C---:B------:R-:W-:Y:S02]  /*8040*/  SHF.L.U32 R75, R80.reuse, 0x10, RZ ;  /* 0x00000010504b7819 */ /* 0x040fe400000006ff */
[----:B------:R-:W-:Y:S02]  /*8050*/  SHF.L.U32 R77, R81, 0x8, RZ ;  /* 0x00000008514d7819 */ /* 0x000fe400000006ff */
[----:B------:R-:W-:Y:S02]  /*8060*/  SHF.R.S32.HI R75, RZ, 0x18, R75 ;  /* 0x00000018ff4b7819 */ /* 0x000fe4000001144b */
[----:B------:R-:W-:Y:S02]  /*8070*/  SHF.R.S32.HI R77, RZ, 0x18, R77 ;  /* 0x00000018ff4d7819 */ /* 0x000fe4000001144d */
[----:B------:R-:W-:Y:S01]  /*8080*/  SHF.R.S32.HI R76, RZ, 0x18, R81 ;  /* 0x00000018ff4c7819 */ /* 0x000fe20000011451 */
[----:B------:R-:W2:Y:S01]  /*8090*/  LDTM.x64 R4, tmem[UR4+0x40] ;  /* 0x00004004000479ee */ /* 0x000ea20008340000 */
[----:B------:R-:W-:Y:S02]  /*80a0*/  SHF.L.U32 R74, R80, 0x8, RZ ;  /* 0x00000008504a7819 */ /* 0x000fe400000006ff */
[----:B------:R-:W-:Y:S02]  /*80b0*/  ISETP.NE.AND P0, PT, R155, RZ, PT ;  /* 0x000000ff9b00720c */ /* 0x000fe40003f05270 */
[----:B------:R-:W-:Y:S02]  /*80c0*/  SHF.R.S32.HI R74, RZ, 0x18, R74 ;  /* 0x00000018ff4a7819 */ /* 0x000fe4000001144a */
[----:B------:R-:W-:Y:S01]  /*80d0*/  ISETP.NE.AND P6, PT, R106, RZ, PT ;  /* 0x000000ff6a00720c */ /* 0x000fe20003fc5270 */
[C---:B--2---:R-:W-:Y:S02]  /*80e0*/  IMAD R0, R70.reuse, R4, RZ ;  /* 0x0000000446007224 */ /* 0x044fe400078e02ff */
[C---:B------:R-:W-:Y:S02]  /*80f0*/  IMAD R2, R70.reuse, R5, RZ ;  /* 0x0000000546027224 */ /* 0x040fe400078e02ff */
[----:B------:R-:W-:Y:S02]  /*8100*/  IMAD R3, R70, R6, RZ ;  /* 0x0000000646037224 */ /* 0x000fe400078e02ff */
        /* <DEDUP_REMOVED lines=10> */
[----:B------:R-:W-:Y:S01]  /*81b0*/  IMAD R7, R73, R72, R7 ;  /* 0x0000004849077224 */ /* 0x000fe200078e0207 */
[----:B------:R-:W-:Y:S01]  /*81c0*/  PRMT R73, R82, 0x8880, RZ ;  /* 0x0000888052497816 */ /* 0x000fe200000000ff */
[----:B------:R-:W-:Y:S02]  /*81d0*/  IMAD R6, R70, R10, RZ ;  /* 0x0000000a46067224 */ /* 0x000fe400078e02ff */
[-C--:B------:R-:W-:Y:S01]  /*81e0*/  IMAD R4, R75, R72.reuse, R4 ;  /* 0x000000484b047224 */ /* 0x080fe200078e0204 */
[----:B------:R-:W-:Y:S01]  /*81f0*/  SHF.L.U32 R75, R82, 0x8, RZ ;  /* 0x00000008524b7819 */ /* 0x000fe200000006ff */
[-C--:B------:R-:W-:Y:S01]  /*8200*/  IMAD R5, R74, R72.reuse, R5 ;  /* 0x000000484a057224 */ /* 0x080fe200078e0205 */
[----:B------:R-:W-:Y:S01]  /*8210*/  SHF.L.U32 R74, R82, 0x10, RZ ;  /* 0x00000010524a7819 */ /* 0x000fe200000006ff */
[----:B------:R-:W-:Y:S01]  /*8220*/  IMAD R6, R77, R72, R6 ;  /* 0x000000484d067224 */ /* 0x000fe200078e0206 */
[----:B------:R-:W-:Y:S01]  /*8230*/  I2IP.S8.S32.SAT R77, R7, R3, RZ ;  /* 0x00000003074d7239 */ /* 0x000fe200000014ff */
[C---:B------:R-:W-:Y:S01]  /*8240*/  IMAD R11, R70.reuse, R11, RZ ;  /* 0x0000000b460b7224 */ /* 0x040fe200078e02ff */
[----:B------:R-:W-:Y:S01]  /*8250*/  MOV R3, R73 ;  /* 0x0000004900037202 */ /* 0x000fe20000000f00 */
[----:B------:R-:W-:Y:S01]  /*8260*/  IMAD R8, R70, R12, RZ ;  /* 0x0000000c46087224 */ /* 0x000fe200078e02ff */
[----:B-1----:R-:W-:Y:S01]  /*8270*/  I2IP.S8.S32.SAT R88, R2, R0, R77 ;  /* 0x0000000002587239 */ /* 0x002fe2000000144d */
[----:B------:R-:W-:Y:S01]  /*8280*/  IMAD R9, R70, R13, RZ ;  /* 0x0000000d46097224 */ /* 0x000fe200078e02ff */
[----:B------:R-:W-:Y:S01]  /*8290*/  SHF.R.S32.HI R73, RZ, 0x18, R74 ;  /* 0x00000018ff497819 */ /* 0x000fe2000001144a */
[----:B------:R-:W-:Y:S01]  /*82a0*/  IMAD R11, R76, R72, R11 ;  /* 0x000000484c0b7224 */ /* 0x000fe200078e020b */
[----:B------:R-:W-:Y:S01]  /*82b0*/  SHF.R.S32.HI R75, RZ, 0x18, R75 ;  /* 0x00000018ff4b7819 */ /* 0x000fe2000001144b */
[C---:B------:R-:W-:Y:S01]  /*82c0*/  IMAD R10, R70.reuse, R14, RZ ;  /* 0x0000000e460a7224 */ /* 0x040fe200078e02ff */
[----:B------:R-:W-:Y:S01]  /*82d0*/  SHF.L.U32 R2, R83, 0x10, RZ ;  /* 0x0000001053027819 */ /* 0x000fe200000006ff */
[----:B------:R-:W-:Y:S01]  /*82e0*/  IMAD R8, R3, R72, R8 ;  /* 0x0000004803087224 */ /* 0x000fe200078e0208 */
[----:B------:R-:W-:Y:S01]  /*82f0*/  I2IP.S8.S32.SAT R89, R11, R6, RZ ;  /* 0x000000060b597239 */ /* 0x000fe200000014ff */
[C---:B------:R-:W-:Y:S01]  /*8300*/  IMAD R15, R70.reuse, R15, RZ ;  /* 0x0000000f460f7224 */ /* 0x040fe200078e02ff */
[----:B------:R-:W-:Y:S01]  /*8310*/  PRMT R3, R83, 0x8880, RZ ;  /* 0x0000888053037816 */ /* 0x000fe200000000ff */
[----:B------:R-:W-:Y:S01]  /*8320*/  IMAD R9, R73, R72, R9 ;  /* 0x0000004849097224 */ /* 0x000fe200078e0209 */
[----:B------:R-:W-:Y:S01]  /*8330*/  I2IP.S8.S32.SAT R89, R5, R4, R89 ;  /* 0x0000000405597239 */ /* 0x000fe20000001459 */
[C---:B------:R-:W-:Y:S01]  /*8340*/  IMAD R12, R70.reuse, R16, RZ ;  /* 0x00000010460c7224 */ /* 0x040fe200078e02ff */
[----:B------:R-:W-:Y:S01]  /*8350*/  SHF.R.S32.HI R2, RZ, 0x18, R2 ;  /* 0x00000018ff027819 */ /* 0x000fe20000011402 */
[----:B------:R-:W-:Y:S01]  /*8360*/  IMAD R10, R75, R72, R10 ;  /* 0x000000484b0a7224 */ /* 0x000fe200078e020a */
[----:B------:R-:W-:Y:S01]  /*8370*/  SHF.R.S32.HI R0, RZ, 0x18, R82 ;  /* 0x00000018ff007819 */ /* 0x000fe20000011452 */
[C---:B------:R-:W-:Y:S01]  /*8380*/  IMAD R13, R70.reuse, R17, RZ ;  /* 0x00000011460d7224 */ /* 0x040fe200078e02ff */
[----:B------:R-:W-:Y:S01]  /*8390*/  SHF.R.S32.HI R74, RZ, 0x18, R83 ;  /* 0x00000018ff4a7819 */ /* 0x000fe20000011453 */
[----:B------:R-:W-:Y:S01]  /*83a0*/  IMAD R14, R70, R18, RZ ;  /* 0x00000012460e7224 */ /* 0x000fe200078e02ff */
[----:B------:R-:W-:Y:S01]  /*83b0*/  SHF.L.U32 R73, R83, 0x8, RZ ;  /* 0x0000000853497819 */ /* 0x000fe200000006ff */
[-C--:B------:R-:W-:Y:S01]  /*83c0*/  IMAD R15, R0, R72.reuse, R15 ;  /* 0x00000048000f7224 */ /* 0x080fe200078e020f */
[C---:B------:R-:W-:Y:S01]  /*83d0*/  SHF.L.U32 R0, R84.reuse, 0x10, RZ ;  /* 0x0000001054007819 */ /* 0x040fe200000006ff */
[-C--:B------:R-:W-:Y:S01]  /*83e0*/  IMAD R12, R3, R72.reuse, R12 ;  /* 0x00000048030c7224 */ /* 0x080fe200078e020c */
[----:B------:R-:W-:Y:S01]  /*83f0*/  PRMT R3, R84, 0x8880, RZ ;  /* 0x0000888054037816 */ /* 0x000fe200000000ff */
[----:B------:R-:W-:Y:S01]  /*8400*/  IMAD R13, R2, R72, R13 ;  /* 0x00000048020d7224 */ /* 0x000fe200078e020d */
[----:B------:R-:W-:Y:S01]  /*8410*/  SHF.R.S32.HI R73, RZ, 0x18, R73 ;  /* 0x00000018ff497819 */ /* 0x000fe20000011449 */
[----:B------:R-:W-:Y:S01]  /*8420*/  IMAD R19, R70, R19, RZ ;  /* 0x0000001346137224 */ /* 0x000fe200078e02ff */
[----:B------:R-:W-:Y:S01]  /*8430*/  I2IP.S8.S32.SAT R90, R15, R10, RZ ;  /* 0x0000000a0f5a7239 */ /* 0x000fe200000014ff */
[----:B------:R-:W-:Y:S01]  /*8440*/  IMAD.SHL.U32 R2, R84, 0x100, RZ ;  /* 0x0000010054027824 */ /* 0x000fe200078e00ff */
[----:B------:R-:W-:Y:S01]  /*8450*/  SHF.R.S32.HI R0, RZ, 0x18, R0 ;  /* 0x00000018ff007819 */ /* 0x000fe20000011400 */
[C---:B------:R-:W-:Y:S01]  /*8460*/  IMAD R16, R70.reuse, R20, RZ ;  /* 0x0000001446107224 */ /* 0x040fe200078e02ff */
[----:B------:R-:W-:Y:S01]  /*8470*/  I2IP.S8.S32.SAT R90, R9, R8, R90 ;  /* 0x00000008095a7239 */ /* 0x000fe2000000145a */
[-C--:B------:R-:W-:Y:S01]  /*8480*/  IMAD R14, R73, R72.reuse, R14 ;  /* 0x00000048490e7224 */ /* 0x080fe200078e020e */
[----:B------:R-:W-:Y:S01]  /*8490*/  SHF.R.S32.HI R73, RZ, 0x18, R2 ;  /* 0x00000018ff497819 */ /* 0x000fe20000011402 */
[----:B------:R-:W-:Y:S01]  /*84a0*/  IMAD R17, R70, R21, RZ ;  /* 0x0000001546117224 */ /* 0x000fe200078e02ff */
[----:B------:R-:W-:Y:S01]  /*84b0*/  SHF.L.U32 R2, R85, 0x8, RZ ;  /* 0x0000000855027819 */ /* 0x000fe200000006ff */
[----:B------:R-:W-:Y:S01]  /*84c0*/  IMAD R19, R74, R72, R19 ;  /* 0x000000484a137224 */ /* 0x000fe200078e0213 */
[----:B------:R-:W-:Y:S01]  /*84d0*/  SHF.R.S32.HI R74, RZ, 0x18, R94 ;  /* 0x00000018ff4a7819 */ /* 0x000fe2000001145e */
[----:B------:R-:W-:Y:S01]  /*84e0*/  IMAD R18, R70, R22, RZ ;  /* 0x0000001646127224 */ /* 0x000fe200078e02ff */
[----:B------:R-:W-:Y:S01]  /*84f0*/  SHF.L.U32 R75, R98, 0x8, RZ ;  /* 0x00000008624b7819 */ /* 0x000fe200000006ff */
[----:B------:R-:W-:Y:S01]  /*8500*/  IMAD R16, R3, R72, R16 ;  /* 0x0000004803107224 */ /* 0x000fe200078e0210 */
[----:B------:R-:W-:Y:S01]  /*8510*/  I2IP.S8.S32.SAT R91, R19, R14, RZ ;  /* 0x0000000e135b7239 */ /* 0x000fe200000014ff */
[----:B------:R-:W-:Y:S01]  /*8520*/  IMAD R17, R0, R72, R17 ;  /* 0x0000004800117224 */ /* 0x000fe200078e0211 */
[----:B------:R-:W-:Y:S01]  /*8530*/  SHF.R.S32.HI R0, RZ, 0x18, R84 ;  /* 0x00000018ff007819 */ /* 0x000fe20000011454 */
[C---:B------:R-:W-:Y:S01]  /*8540*/  IMAD R23, R70.reuse, R23, RZ ;  /* 0x0000001746177224 */ /* 0x040fe200078e02ff */
[----:B------:R-:W-:Y:S01]  /*8550*/  I2IP.S8.S32.SAT R91, R13, R12, R91 ;  /* 0x0000000c0d5b7239 */ /* 0x000fe2000000145b */
[----:B------:R-:W-:Y:S01]  /*8560*/  IMAD R18, R73, R72, R18 ;  /* 0x0000004849127224 */ /* 0x000fe200078e0212 */
[C---:B------:R-:W-:Y:S01]  /*8570*/  SHF.L.U32 R73, R85.reuse, 0x10, RZ ;  /* 0x0000001055497819 */ /* 0x040fe200000006ff */
[----:B------:R-:W-:Y:S01]  /*8580*/  IMAD R20, R70, R24, RZ ;  /* 0x0000001846147224 */ /* 0x000fe200078e02ff */
[----:B------:R-:W-:Y:S01]  /*8590*/  PRMT R3, R85, 0x8880, RZ ;  /* 0x0000888055037816 */ /* 0x000fe200000000ff */
[----:B------:R-:W-:Y:S01]  /*85a0*/  IMAD R23, R0, R72, R23 ;  /* 0x0000004800177224 */ /* 0x000fe200078e0217 */
[----:B------:R-:W-:Y:S01]  /*85b0*/  SHF.R.S32.HI R0, RZ, 0x18, R73 ;  /* 0x00000018ff007819 */ /* 0x000fe20000011449 */
[C---:B------:R-:W-:Y:S01]  /*85c0*/  IMAD R21, R70.reuse, R25, RZ ;  /* 0x0000001946157224 */ /* 0x040fe200078e02ff */
[----:B------:R-:W-:Y:S01]  /*85d0*/  SHF.R.S32.HI R73, RZ, 0x18, R2 ;  /* 0x00000018ff497819 */ /* 0x000fe20000011402 */
[C---:B------:R-:W-:Y:S01]  /*85e0*/  IMAD R22, R70.reuse, R26, RZ ;  /* 0x0000001a46167224 */ /* 0x040fe200078e02ff */
[----:B------:R1:W-:Y:S01]  /*85f0*/  STS.128 [R135+UR44+0xa200], R88 ;  /* 0x00a2005887007988 */ /* 0x0003e20008000c2c */
[----:B------:R-:W-:Y:S01]  /*8600*/  IMAD R20, R3, R72, R20 ;  /* 0x0000004803147224 */ /* 0x000fe200078e0214 */
[----:B------:R-:W-:Y:S01]  /*8610*/  SHF.R.S32.HI R2, RZ, 0x18, R85 ;  /* 0x00000018ff027819 */ /* 0x000fe20000011455 */
[----:B------:R-:W-:Y:S01]  /*8620*/  IMAD R27, R70, R27, RZ ;  /* 0x0000001b461b7224 */ /* 0x000fe200078e02ff */
[----:B------:R-:W-:Y:S01]  /*8630*/  I2IP.S8.S32.SAT R100, R23, R18, RZ ;  /* 0x0000001217647239 */ /* 0x000fe200000014ff */
[-C--:B------:R-:W-:Y:S01]  /*8640*/  IMAD R21, R0, R72.reuse, R21 ;  /* 0x0000004800157224 */ /* 0x080fe200078e0215 */
[C---:B------:R-:W-:Y:S01]  /*8650*/  PRMT R3, R86.reuse, 0x8880, RZ ;  /* 0x0000888056037816 */ /* 0x040fe200000000ff */
[-C--:B------:R-:W-:Y:S01]  /*8660*/  IMAD R22, R73, R72.reuse, R22 ;  /* 0x0000004849167224 */ /* 0x080fe200078e0216 */
[----:B------:R-:W-:Y:S01]  /*8670*/  SHF.L.U32 R0, R86, 0x10, RZ ;  /* 0x0000001056007819 */ /* 0x000fe200000006ff */
[----:B------:R-:W-:Y:S01]  /*8680*/  IMAD R27, R2, R72, R27 ;  /* 0x00000048021b7224 */ /* 0x000fe200078e021b */
[----:B------:R-:W-:Y:S01]  /*8690*/  SHF.L.U32 R2, R86, 0x8, RZ ;  /* 0x0000000856027819 */ /* 0x000fe200000006ff */
[C---:B------:R-:W-:Y:S01]  /*86a0*/  IMAD R24, R70.reuse, R28, RZ ;  /* 0x0000001c46187224 */ /* 0x040fe200078e02ff */
[----:B------:R-:W-:Y:S01]  /*86b0*/  SHF.R.S32.HI R0, RZ, 0x18, R0 ;  /* 0x00000018ff007819 */ /* 0x000fe20000011400 */
[C---:B------:R-:W-:Y:S01]  /*86c0*/  IMAD R25, R70.reuse, R29, RZ ;  /* 0x0000001d46197224 */ /* 0x040fe200078e02ff */
        /* <DEDUP_REMOVED lines=10> */
[C---:B------:R-:W-:Y:S01]  /*8770*/  SHF.L.U32 R0, R87.reuse, 0x10, RZ ;  /* 0x0000001057007819 */ /* 0x040fe200000006ff */
        /* <DEDUP_REMOVED lines=13> */
[C---:B------:R-:W-:Y:S01]  /*8850*/  PRMT R3, R92.reuse, 0x8880, RZ ;  /* 0x000088805c037816 */ /* 0x040fe200000000ff */
[----:B------:R-:W-:Y:S01]  /*8860*/  IMAD R30, R73, R72, R30 ;  /* 0x00000048491e7224 */ /* 0x000fe200078e021e */
[----:B------:R-:W-:Y:S01]  /*8870*/  I2IP.S8.S32.SAT R102, R25, R24, R102 ;  /* 0x0000001819667239 */ /* 0x000fe20000001466 */
[----:B------:R-:W-:Y:S01]  /*8880*/  IMAD.U32 R0, R92, 0x10000, RZ ;  /* 0x000100005c007824 */ /* 0x000fe200078e00ff */
[----:B------:R-:W-:Y:S01]  /*8890*/  SHF.R.S32.HI R75, RZ, 0x18, R75 ;  /* 0x00000018ff4b7819 */ /* 0x000fe2000001144b */
[----:B------:R-:W-:Y:S01]  /*88a0*/  IMAD R35, R2, R72, R35 ;  /* 0x0000004802237224 */ /* 0x000fe200078e0223 */
[----:B------:R-:W-:Y:S01]  /*88b0*/  SHF.L.U32 R2, R92, 0x8, RZ ;  /* 0x000000085c027819 */ /* 0x000fe200000006ff */
[C---:B------:R-:W-:Y:S01]  /*88c0*/  IMAD R32, R70.reuse, R36, RZ ;  /* 0x0000002446207224 */ /* 0x040fe200078e02ff */
[----:B------:R-:W-:Y:S01]  /*88d0*/  SHF.R.S32.HI R0, RZ, 0x18, R0 ;  /* 0x00000018ff007819 */ /* 0x000fe20000011400 */
[C---:B------:R-:W-:Y:S01]  /*88e0*/  IMAD R33, R70.reuse, R37, RZ ;  /* 0x0000002546217224 */ /* 0x040fe200078e02ff */
[----:B------:R-:W-:Y:S01]  /*88f0*/  SHF.R.S32.HI R73, RZ, 0x18, R2 ;  /* 0x00000018ff497819 */ /* 0x000fe20000011402 */
[----:B------:R-:W-:Y:S01]  /*8900*/  IMAD R34, R70, R38, RZ ;  /* 0x0000002646227224 */ /* 0x000fe200078e02ff */
[----:B------:R-:W-:Y:S01]  /*8910*/  I2IP.S8.S32.SAT R103, R35, R30, RZ ;  /* 0x0000001e23677239 */ /* 0x000fe200000014ff */
[-C--:B------:R-:W-:Y:S01]  /*8920*/  IMAD R32, R3, R72.reuse, R32 ;  /* 0x0000004803207224 */ /* 0x080fe200078e0220 */
[----:B------:R-:W-:Y:S01]  /*8930*/  PRMT R3, R93, 0x8880, RZ ;  /* 0x000088805d037816 */ /* 0x000fe200000000ff */
[----:B------:R-:W-:Y:S01]  /*8940*/  IMAD R33, R0, R72, R33 ;  /* 0x0000004800217224 */ /* 0x000fe200078e0221 */
[----:B------:R-:W-:Y:S01]  /*8950*/  SHF.R.S32.HI R0, RZ, 0x18, R92 ;  /* 0x00000018ff007819 */ /* 0x000fe2000001145c */
[C---:B------:R-:W-:Y:S01]  /*8960*/  IMAD R39, R70.reuse, R39, RZ ;  /* 0x0000002746277224 */ /* 0x040fe200078e02ff */
[----:B------:R-:W-:Y:S01]  /*8970*/  I2IP.S8.S32.SAT R103, R29, R28, R103 ;  /* 0x0000001c1d677239 */ /* 0x000fe20000001467 */
[----:B------:R-:W-:Y:S01]  /*8980*/  IMAD R34, R73, R72, R34 ;  /* 0x0000004849227224 */ /* 0x000fe200078e0222 */
[C---:B------:R-:W-:Y:S01]  /*8990*/  SHF.L.U32 R73, R93.reuse, 0x10, RZ ;  /* 0x000000105d497819 */ /* 0x040fe200000006ff */
[----:B------:R-:W-:Y:S01]  /*89a0*/  IMAD R36, R70, R40, RZ ;  /* 0x0000002846247224 */ /* 0x000fe200078e02ff */
[----:B------:R-:W-:Y:S01]  /*89b0*/  SHF.L.U32 R2, R93, 0x8, RZ ;  /* 0x000000085d027819 */ /* 0x000fe200000006ff */
[----:B------:R-:W-:Y:S01]  /*89c0*/  IMAD R39, R0, R72, R39 ;  /* 0x0000004800277224 */ /* 0x000fe200078e0227 */
        /* <DEDUP_REMOVED lines=8> */
[----:B------:R-:W-:Y:S01]  /*8a50*/  SHF.L.U32 R2, R94, 0x10, RZ ;  /* 0x000000105e027819 */ /* 0x000fe200000006ff */
[----:B------:R-:W-:Y:S01]  /*8a60*/  IMAD R43, R70, R43, RZ ;  /* 0x0000002b462b7224 */ /* 0x000fe200078e02ff */
[----:B------:R-:W-:Y:S01]  /*8a70*/  SHF.R.S32.HI R0, RZ, 0x18, R93 ;  /* 0x00000018ff007819 */ /* 0x000fe2000001145d */
        /* <DEDUP_REMOVED lines=11> */
[----:B------:R-:W-:Y:S01]  /*8b30*/  SHF.L.U32 R0, R95, 0x10, RZ ;  /* 0x000000105f007819 */ /* 0x000fe200000006ff */
[----:B------:R-:W-:Y:S01]  /*8b40*/  IMAD R47, R70, R47, RZ ;  /* 0x0000002f462f7224 */ /* 0x000fe200078e02ff */
[----:B------:R-:W-:Y:S01]  /*8b50*/  I2IP.S8.S32.SAT R109, R43, R38, RZ ;  /* 0x000000262b6d7239 */ /* 0x000fe200000014ff */
[----:B------:R-:W-:Y:S01]  /*8b60*/  IMAD R41, R2, R72, R41 ;  /* 0x0000004802297224 */ /* 0x000fe200078e0229 */
[C---:B------:R-:W-:Y:S01]  /*8b70*/  PRMT R3, R95.reuse, 0x8880, RZ ;  /* 0x000088805f037816 */ /* 0x040fe200000000ff */
[C---:B------:R-:W-:Y:S01]  /*8b80*/  IMAD R44, R70.reuse, R48, RZ ;  /* 0x00000030462c7224 */ /* 0x040fe200078e02ff */
[----:B------:R-:W-:Y:S01]  /*8b90*/  SHF.L.U32 R2, R95, 0x8, RZ ;  /* 0x000000085f027819 */ /* 0x000fe200000006ff */
[----:B------:R-:W-:Y:S01]  /*8ba0*/  IMAD R42, R73, R72, R42 ;  /* 0x00000048492a7224 */ /* 0x000fe200078e022a */
[----:B------:R-:W-:Y:S01]  /*8bb0*/  SHF.R.S32.HI R0, RZ, 0x18, R0 ;  /* 0x00000018ff007819 */ /* 0x000fe20000011400 */
[----:B------:R-:W-:Y:S01]  /*8bc0*/  IMAD R45, R70, R49, RZ ;  /* 0x00000031462d7224 */ /* 0x000fe200078e02ff */
[----:B------:R-:W-:Y:S01]  /*8bd0*/  I2IP.S8.S32.SAT R109, R37, R36, R109 ;  /* 0x00000024256d7239 */ /* 0x000fe2000000146d */
[----:B------:R-:W-:Y:S01]  /*8be0*/  IMAD R47, R74, R72, R47 ;  /* 0x000000484a2f7224 */ /* 0x000fe200078e022f */
[----:B------:R-:W-:Y:S01]  /*8bf0*/  SHF.R.S32.HI R73, RZ, 0x18, R2 ;  /* 0x00000018ff497819 */ /* 0x000fe20000011402 */
[C---:B------:R-:W-:Y:S01]  /*8c00*/  IMAD R46, R70.reuse, R50, RZ ;  /* 0x00000032462e7224 */ /* 0x040fe200078e02ff */
[----:B------:R-:W-:Y:S01]  /*8c10*/  SHF.R.S32.HI R2, RZ, 0x18, R95 ;  /* 0x00000018ff027819 */ /* 0x000fe2000001145f */
[----:B------:R-:W-:Y:S01]  /*8c20*/  IMAD R44, R3, R72, R44 ;  /* 0x00000048032c7224 */ /* 0x000fe200078e022c */
[----:B------:R-:W-:Y:S01]  /*8c30*/  I2IP.S8.S32.SAT R110, R47, R42, RZ ;  /* 0x0000002a2f6e7239 */ /* 0x000fe200000014ff */
[----:B------:R-:W-:Y:S01]  /*8c40*/  IMAD R51, R70, R51, RZ ;  /* 0x0000003346337224 */ /* 0x000fe200078e02ff */
[----:B------:R-:W-:Y:S01]  /*8c50*/  PRMT R3, R96, 0x8880, RZ ;  /* 0x0000888060037816 */ /* 0x000fe200000000ff */
[----:B------:R-:W-:Y:S01]  /*8c60*/  IMAD R45, R0, R72, R45 ;  /* 0x00000048002d7224 */ /* 0x000fe200078e022d */
[----:B------:R-:W-:Y:S01]  /*8c70*/  I2IP.S8.S32.SAT R110, R41, R40, R110 ;  /* 0x00000028296e7239 */ /* 0x000fe2000000146e */
[----:B------:R-:W-:Y:S01]  /*8c80*/  IMAD R48, R70, R52, RZ ;  /* 0x0000003446307224 */ /* 0x000fe200078e02ff */
[----:B------:R-:W-:Y:S01]  /*8c90*/  SHF.L.U32 R74, R97, 0x10, RZ ;  /* 0x00000010614a7819 */ /* 0x000fe200000006ff */
[-C--:B------:R-:W-:Y:S01]  /*8ca0*/  IMAD R46, R73, R72.reuse, R46 ;  /* 0x00000048492e7224 */ /* 0x080fe200078e022e */
[----:B------:R-:W-:Y:S01]  /*8cb0*/  PRMT R73, R97, 0x8880, RZ ;  /* 0x0000888061497816 */ /* 0x000fe200000000ff */
[-C--:B------:R-:W-:Y:S01]  /*8cc0*/  IMAD R51, R2, R72.reuse, R51 ;  /* 0x0000004802337224 */ /* 0x080fe200078e0233 */
[----:B------:R-:W-:Y:S01]  /*8cd0*/  SHF.R.S32.HI R74, RZ, 0x18, R74 ;  /* 0x00000018ff4a7819 */ /* 0x000fe2000001144a */
[C---:B------:R-:W-:Y:S01]  /*8ce0*/  IMAD.U32 R0, R96.reuse, 0x10000, RZ ;  /* 0x0001000060007824 */ /* 0x040fe200078e00ff */
        /* <DEDUP_REMOVED lines=10> */
[----:B------:R-:W-:Y:S01]  /*8d90*/  SHF.R.S32.HI R0, RZ, 0x18, R97 ;  /* 0x00000018ff007819 */ /* 0x000fe20000011461 */
[----:B------:R-:W-:Y:S01]  /*8da0*/  IMAD R50, R3, R72, R50 ;  /* 0x0000004803327224 */ /* 0x000fe200078e0232 */
[----:B------:R-:W-:Y:S01]  /*8db0*/  SHF.L.U32 R3, R97, 0x8, RZ ;  /* 0x0000000861037819 */ /* 0x000fe200000006ff */
[C---:B------:R-:W-:Y:S01]  /*8dc0*/  IMAD R52, R70.reuse, R56, RZ ;  /* 0x0000003846347224 */ /* 0x040fe200078e02ff */
[----:B------:R-:W-:Y:S01]  /*8dd0*/  I2IP.S8.S32.SAT R111, R45, R44, R111 ;  /* 0x0000002c2d6f7239 */ /* 0x000fe2000000146f */
[----:B------:R-:W-:Y:S01]  /*8de0*/  IMAD R53, R70, R57, RZ ;  /* 0x0000003946357224 */ /* 0x000fe200078e02ff */
[----:B------:R-:W-:Y:S01]  /*8df0*/  SHF.R.S32.HI R3, RZ, 0x18, R3 ;  /* 0x00000018ff037819 */ /* 0x000fe20000011403 */
[----:B------:R-:W-:Y:S01]  /*8e00*/  IMAD R55, R2, R72, R55 ;  /* 0x0000004802377224 */ /* 0x000fe200078e0237 */
[----:B------:R-:W-:Y:S01]  /*8e10*/  SHF.L.U32 R2, R98, 0x10, RZ ;  /* 0x0000001062027819 */ /* 0x000fe200000006ff */
[C---:B------:R-:W-:Y:S01]  /*8e20*/  IMAD R54, R70.reuse, R58, RZ ;  /* 0x0000003a46367224 */ /* 0x040fe200078e02ff */
[----:B------:R1:W-:Y:S01]  /*8e30*/  STS.128 [R158+0xa200], R108 ;  /* 0x00a2006c9e007388 */ /* 0x0003e20000000c00 */
[----:B------:R-:W-:Y:S01]  /*8e40*/  IMAD R52, R73, R72, R52 ;  /* 0x0000004849347224 */ /* 0x000fe200078e0234 */
[----:B------:R-:W-:Y:S01]  /*8e50*/  I2IP.S8.S32.SAT R112, R55, R50, RZ ;  /* 0x0000003237707239 */ /* 0x000fe200000014ff */
[----:B------:R-:W-:Y:S01]  /*8e60*/  IMAD R59, R70, R59, RZ ;  /* 0x0000003b463b7224 */ /* 0x000fe200078e02ff */
[----:B------:R-:W-:Y:S01]  /*8e70*/  PRMT R73, R98, 0x8880, RZ ;  /* 0x0000888062497816 */ /* 0x000fe200000000ff */
[----:B------:R-:W-:Y:S01]  /*8e80*/  IMAD R53, R74, R72, R53 ;  /* 0x000000484a357224 */ /* 0x000fe200078e0235 */
[----:B------:R-:W-:Y:S01]  /*8e90*/  I2IP.S8.S32.SAT R112, R49, R48, R112 ;  /* 0x0000003031707239 */ /* 0x000fe20000001470 */
[C---:B------:R-:W-:Y:S01]  /*8ea0*/  IMAD R56, R70.reuse, R60, RZ ;  /* 0x0000003c46387224 */ /* 0x040fe200078e02ff */
[----:B------:R-:W-:Y:S01]  /*8eb0*/  SHF.R.S32.HI R2, RZ, 0x18, R2 ;  /* 0x00000018ff027819 */ /* 0x000fe20000011402 */
[-C--:B------:R-:W-:Y:S01]  /*8ec0*/  IMAD R54, R3, R72.reuse, R54 ;  /* 0x0000004803367224 */ /* 0x080fe200078e0236 */
[----:B------:R-:W-:Y:S01]  /*8ed0*/  PRMT R3, R99, 0x8880, RZ ;  /* 0x0000888063037816 */ /* 0x000fe200000000ff */
[----:B------:R-:W-:Y:S01]  /*8ee0*/  IMAD R57, R70, R61, RZ ;  /* 0x0000003d46397224 */ /* 0x000fe200078e02ff */
[----:B------:R-:W-:Y:S01]  /*8ef0*/  SHF.R.S32.HI R74, RZ, 0x18, R99 ;  /* 0x00000018ff4a7819 */ /* 0x000fe20000011463 */
[-C--:B------:R-:W-:Y:S01]  /*8f00*/  IMAD R59, R0, R72.reuse, R59 ;  /* 0x00000048003b7224 */ /* 0x080fe200078e023b */
[----:B------:R-:W-:Y:S01]  /*8f10*/  SHF.R.S32.HI R0, RZ, 0x18, R98 ;  /* 0x00000018ff007819 */ /* 0x000fe20000011462 */
[----:B------:R-:W-:Y:S01]  /*8f20*/  IMAD R56, R73, R72, R56 ;  /* 0x0000004849387224 */ /* 0x000fe200078e0238 */
[----:B------:R-:W-:Y:S01]  /*8f30*/  SHF.L.U32 R73, R99, 0x8, RZ ;  /* 0x0000000863497819 */ /* 0x000fe200000006ff */
[----:B------:R-:W-:Y:S01]  /*8f40*/  IMAD R58, R70, R62, RZ ;  /* 0x0000003e463a7224 */ /* 0x000fe200078e02ff */
[----:B------:R-:W-:Y:S01]  /*8f50*/  I2IP.S8.S32.SAT R113, R59, R54, RZ ;  /* 0x000000363b717239 */ /* 0x000fe200000014ff */
[----:B------:R-:W-:Y:S01]  /*8f60*/  IMAD R57, R2, R72, R57 ;  /* 0x0000004802397224 */ /* 0x000fe200078e0239 */
[----:B------:R-:W-:Y:S01]  /*8f70*/  SHF.L.U32 R2, R99, 0x10, RZ ;  /* 0x0000001063027819 */ /* 0x000fe200000006ff */
[C---:B------:R-:W-:Y:S01]  /*8f80*/  IMAD R63, R70.reuse, R63, RZ ;  /* 0x0000003f463f7224 */ /* 0x040fe200078e02ff */
[----:B------:R-:W-:Y:S01]  /*8f90*/  SHF.R.S32.HI R73, RZ, 0x18, R73 ;  /* 0x00000018ff497819 */ /* 0x000fe20000011449 */
[C---:B------:R-:W-:Y:S01]  /*8fa0*/  IMAD R60, R70.reuse, R64, RZ ;  /* 0x00000040463c7224 */ /* 0x040fe200078e02ff */
[----:B------:R-:W-:Y:S01]  /*8fb0*/  SHF.R.S32.HI R2, RZ, 0x18, R2 ;  /* 0x00000018ff027819 */ /* 0x000fe20000011402 */
[----:B------:R-:W-:Y:S01]  /*8fc0*/  IMAD R58, R75, R72, R58 ;  /* 0x000000484b3a7224 */ /* 0x000fe200078e023a */
[----:B------:R-:W-:Y:S01]  /*8fd0*/  I2IP.S8.S32.SAT R113, R53, R52, R113 ;  /* 0x0000003435717239 */ /* 0x000fe20000001471 */
[----:B------:R-:W-:Y:S02]  /*8fe0*/  IMAD R61, R70, R65, RZ ;  /* 0x00000041463d7224 */ /* 0x000fe400078e02ff */
[-C--:B------:R-:W-:Y:S02]  /*8ff0*/  IMAD R63, R0, R72.reuse, R63 ;  /* 0x00000048003f7224 */ /* 0x080fe400078e023f */
[----:B------:R-:W-:Y:S01]  /*9000*/  IMAD R60, R3, R72, R60 ;  /* 0x00000048033c7224 */ /* 0x000fe200078e023c */
[----:B------:R-:W-:Y:S01]  /*9010*/  @P6 SHF.L.U32 R3, R147, 0x1f, RZ ;  /* 0x0000001f93036819 */ /* 0x000fe200000006ff */
        /* <DEDUP_REMOVED lines=8> */
[----:B------:R-:W-:Y:S02]  /*90a0*/  I2IP.S8.S32.SAT R115, R61, R60, R0 ;  /* 0x0000003c3d737239 */ /* 0x000fe40000001400 */
[----:B------:R-:W-:Y:S03]  /*90b0*/  LEA R0, R148, UR44, 0x3 ;  /* 0x0000002c94007c11 */ /* 0x000fe6000f8e18ff */
        /* <DEDUP_REMOVED lines=9> */
[----:B------:R-:W-:Y:S02]  /*9150*/  UIADD3 UR4, UP0, UPT, UR62, 0x680, URZ ;  /* 0x000006803e047890 */ /* 0x000fe4000ff1e0ff */
[----:B------:R-:W-:Y:S02]  /*9160*/  UIADD3 UR9, UPT, UPT, UR49, 0x40, URZ ;  /* 0x0000004031097890 */ /* 0x000fe4000fffe0ff */
[----:B------:R-:W-:Y:S02]  /*9170*/  UIADD3 UR8, UPT, UPT, UR44, 0xa200, URZ ;  /* 0x0000a2002c087890 */ /* 0x000fe4000fffe0ff */
[----:B------:R-:W-:Y:S01]  /*9180*/  UIADD3.X UR5, UPT, UPT, URZ, UR63, URZ, UP0, !UPT ;  /* 0x0000003fff057290 */ /* 0x000fe200087fe4ff */
[----:B------:R-:W-:Y:S01]  /*9190*/  UMOV UR10, UR50 ;  /* 0x00000032000a7c82 */ /* 0x000fe20008000000 */
[----:B------:R-:W-:Y:S07]  /*91a0*/  UMOV UR11, UR36 ;  /* 0x00000024000b7c82 */ /* 0x000fee0008000000 */
[----:B------:R2:W-:Y:S01]  /*91b0*/  UTMASTG.3D [UR8], [UR4] ;  /* 0x00000008040073b5 */ /* 0x0005e20008010000 */
[----:B------:R0:W-:Y:S01]  /*91c0*/  UTMACMDFLUSH ;  /* 0x00000000000079b7 */ /* 0x0001e20000000000 */
[----:B--2---:R-:W-:Y:S04]  /*91d0*/  DEPBAR.LE SB0, 0x1 ;  /* 0x000080400000791a */ /* 0x004fe80000000000 */
.L_x_124:
[----:B------:R-:W-:Y:S05]  /*91e0*/  BSYNC.RECONVERGENT B0 ;  /* 0x0000000000007941 */ /* 0x000fea0003800200 */
.L_x_123:
        /* <DEDUP_REMOVED lines=16> */
.L_x_128:
[----:B------:R-:W-:Y:S05]  /*92f0*/  BSYNC B0 ;  /* 0x0000000000007941 */ /* 0x000fea0003800000 */
.L_x_127:
        /* <DEDUP_REMOVED lines=20> */
.L_x_126:
[----:B------:R-:W-:Y:S05]  /*9440*/  BSYNC B1 ;  /* 0x0000000000017941 */ /* 0x000fea0003800000 */
.L_x_125:
        /* <DEDUP_REMOVED lines=21> */
.L_x_130:
        /* <DEDUP_REMOVED lines=8> */
[----:B------:R-:W-:Y:S01]  /*9620*/  ISETP.NE.AND P0, PT, R155, RZ, PT ;  /* 0x000000ff9b00720c */ /* 0x000fe20003f05270 */
[----:B------:R-:W2:Y:S01]  /*9630*/  LDTM.x64 R4, tmem[UR4+0x80] ;  /* 0x00008004000479ee */ /* 0x000ea20008340000 */
[----:B------:R-:W-:Y:S01]  /*9640*/  ISETP.NE.AND P6, PT, R106, RZ, PT ;  /* 0x000000ff6a00720c */ /* 0x000fe20003fc5270 */
[C---:B--2---:R-:W-:Y:S02]  /*9650*/  IMAD R0, R70.reuse, R4, RZ ;  /* 0x0000000446007224 */ /* 0x044fe400078e02ff */
[C---:B------:R-:W-:Y:S02]  /*9660*/  IMAD R3, R70.reuse, R6, RZ ;  /* 0x0000000646037224 */ /* 0x040fe400078e02ff */
[C---:B------:R-:W-:Y:S02]  /*9670*/  IMAD R4, R70.reuse, R8, RZ ;  /* 0x0000000846047224 */ /* 0x040fe400078e02ff */
[C---:B------:R-:W-:Y:S02]  /*9680*/  IMAD R6, R70.reuse, R10, RZ ;  /* 0x0000000a46067224 */ /* 0x040fe400078e02ff */
[C---:B------:R-:W-:Y:S02]  /*9690*/  IMAD R2, R70.reuse, R5, RZ ;  /* 0x0000000546027224 */ /* 0x040fe400078e02ff */
[C---:B------:R-:W-:Y:S02]  /*96a0*/  IMAD R8, R70.reuse, R12, RZ ;  /* 0x0000000c46087224 */ /* 0x040fe400078e02ff */
[C---:B------:R-:W-:Y:S02]  /*96b0*/  IMAD R10, R70.reuse, R14, RZ ;  /* 0x0000000e460a7224 */ /* 0x040fe400078e02ff */
[C---:B------:R-:W-:Y:S02]  /*96c0*/  IMAD R5, R70.reuse, R9, RZ ;  /* 0x0000000946057224 */ /* 0x040fe400078e02ff */
[----:B------:R-:W-:Y:S01]  /*96d0*/  IMAD R0, R73, R72, R0 ;  /* 0x0000004849007224 */ /* 0x000fe200078e0200 */
[----:B------:R-:W-:Y:S01]  /*96e0*/  SHF.L.U32 R73, R81, 0x8, RZ ;  /* 0x0000000851497819 */ /* 0x000fe200000006ff */
[C---:B------:R-:W-:Y:S02]  /*96f0*/  IMAD R12, R70.reuse, R16, RZ ;  /* 0x00000010460c7224 */ /* 0x040fe400078e02ff */
[C---:B------:R-:W-:Y:S01]  /*9700*/  IMAD R14, R70.reuse, R18, RZ ;  /* 0x00000012460e7224 */ /* 0x040fe200078e02ff */
[----:B------:R-:W-:Y:S01]  /*9710*/  SHF.R.S32.HI R73, RZ, 0x18, R73 ;  /* 0x00000018ff497819 */ /* 0x000fe20000011449 */
[C---:B------:R-:W-:Y:S02]  /*9720*/  IMAD R9, R70.reuse, R13, RZ ;  /* 0x0000000d46097224 */ /* 0x040fe400078e02ff */
[C---:B------:R-:W-:Y:S02]  /*9730*/  IMAD R16, R70.reuse, R20, RZ ;  /* 0x0000001446107224 */ /* 0x040fe400078e02ff */
[C---:B------:R-:W-:Y:S02]  /*9740*/  IMAD R18, R70.reuse, R22, RZ ;  /* 0x0000001646127224 */ /* 0x040fe400078e02ff */
[C---:B------:R-:W-:Y:S02]  /*9750*/  IMAD R13, R70.reuse, R17, RZ ;  /* 0x00000011460d7224 */ /* 0x040fe400078e02ff */
[C---:B------:R-:W-:Y:S02]  /*9760*/  IMAD R20, R70.reuse, R24, RZ ;  /* 0x0000001846147224 */ /* 0x040fe400078e02ff */
[C---:B------:R-:W-:Y:S02]  /*9770*/  IMAD R22, R70.reuse, R26, RZ ;  /* 0x0000001a46167224 */ /* 0x040fe400078e02ff */
[----:B------:R-:W-:Y:S02]  /*9780*/  IMAD R2, R75, R72, R2 ;  /* 0x000000484b027224 */ /* 0x000fe400078e0202 */
[C---:B------:R-:W-:Y:S02]  /*9790*/  IMAD R17, R70.reuse, R21, RZ ;  /* 0x0000001546117224 */ /* 0x040fe400078e02ff */
        /* <DEDUP_REMOVED lines=18> */
[C---:B------:R-:W-:Y:S01]  /*98c0*/  IMAD R60, R70.reuse, R64, RZ ;  /* 0x00000040463c7224 */ /* 0x040fe200078e02ff */
[----:B------:R-:W-:Y:S01]  /*98d0*/  SHF.R.S32.HI R64, RZ, 0x18, R80 ;  /* 0x00000018ff407819 */ /* 0x000fe20000011450 */
[C---:B------:R-:W-:Y:S02]  /*98e0*/  IMAD R26, R70.reuse, R30, RZ ;  /* 0x0000001e461a7224 */ /* 0x040fe400078e02ff */
[C---:B------:R-:W-:Y:S02]  /*98f0*/  IMAD R30, R70.reuse, R34, RZ ;  /* 0x00000022461e7224 */ /* 0x040fe400078e02ff */
[C---:B------:R-:W-:Y:S02]  /*9900*/  IMAD R57, R70.reuse, R61, RZ ;  /* 0x0000003d46397224 */ /* 0x040fe400078e02ff */
[C---:B------:R-:W-:Y:S01]  /*9910*/  IMAD R61, R70.reuse, R65, RZ ;  /* 0x00000041463d7224 */ /* 0x040fe200078e02ff */
[C---:B------:R-:W-:Y:S01]  /*9920*/  PRMT R65, R81.reuse, 0x8880, RZ ;  /* 0x0000888051417816 */ /* 0x040fe200000000ff */
[C---:B------:R-:W-:Y:S02]  /*9930*/  IMAD R34, R70.reuse, R38, RZ ;  /* 0x0000002646227224 */ /* 0x040fe400078e02ff */
[----:B------:R-:W-:Y:S02]  /*9940*/  IMAD R38, R70, R42, RZ ;  /* 0x0000002a46267224 */ /* 0x000fe400078e02ff */
[----:B------:R-:W-:Y:S01]  /*9950*/  IMAD R3, R74, R72, R3 ;  /* 0x000000484a037224 */ /* 0x000fe200078e0203 */
[----:B------:R-:W-:Y:S01]  /*9960*/  SHF.R.S32.HI R74, RZ, 0x18, R81 ;  /* 0x00000018ff4a7819 */ /* 0x000fe20000011451 */
[C---:B------:R-:W-:Y:S02]  /*9970*/  IMAD R42, R70.reuse, R46, RZ ;  /* 0x0000002e462a7224 */ /* 0x040fe400078e02ff */
[C---:B------:R-:W-:Y:S02]  /*9980*/  IMAD R46, R70.reuse, R50, RZ ;  /* 0x00000032462e7224 */ /* 0x040fe400078e02ff */
[C---:B------:R-:W-:Y:S02]  /*9990*/  IMAD R51, R70.reuse, R51, RZ ;  /* 0x0000003346337224 */ /* 0x040fe400078e02ff */
[C---:B------:R-:W-:Y:S02]  /*99a0*/  IMAD R50, R70.reuse, R54, RZ ;  /* 0x0000003646327224 */ /* 0x040fe400078e02ff */
[C---:B------:R-:W-:Y:S02]  /*99b0*/  IMAD R54, R70.reuse, R58, RZ ;  /* 0x0000003a46367224 */ /* 0x040fe400078e02ff */
[C---:B------:R-:W-:Y:S02]  /*99c0*/  IMAD R58, R70.reuse, R62, RZ ;  /* 0x0000003e463a7224 */ /* 0x040fe400078e02ff */
[C---:B------:R-:W-:Y:S01]  /*99d0*/  IMAD R62, R70.reuse, R66, RZ ;  /* 0x00000042463e7224 */ /* 0x040fe200078e02ff */
[----:B------:R-:W-:Y:S01]  /*99e0*/  SHF.L.U32 R66, R81, 0x10, RZ ;  /* 0x0000001051427819 */ /* 0x000fe200000006ff */
[C---:B------:R-:W-:Y:S02]  /*99f0*/  IMAD R7, R70.reuse, R7, RZ ;  /* 0x0000000746077224 */ /* 0x040fe400078e02ff */
[----:B------:R-:W-:Y:S01]  /*9a00*/  IMAD R11, R70, R11, RZ ;  /* 0x0000000b460b7224 */ /* 0x000fe200078e02ff */
[----:B------:R-:W-:Y:S01]  /*9a10*/  SHF.R.S32.HI R66, RZ, 0x18, R66 ;  /* 0x00000018ff427819 */ /* 0x000fe20000011442 */
[-C--:B------:R-:W-:Y:S01]  /*9a20*/  IMAD R7, R64, R72.reuse, R7 ;  /* 0x0000004840077224 */ /* 0x080fe200078e0207 */
[C---:B------:R-:W-:Y:S01]  /*9a30*/  PRMT R64, R82.reuse, 0x8880, RZ ;  /* 0x0000888052407816 */ /* 0x040fe200000000ff */
[-C--:B------:R-:W-:Y:S01]  /*9a40*/  IMAD R4, R65, R72.reuse, R4 ;  /* 0x0000004841047224 */ /* 0x080fe200078e0204 */
[----:B------:R-:W-:Y:S01]  /*9a50*/  SHF.L.U32 R65, R82, 0x10, RZ ;  /* 0x0000001052417819 */ /* 0x000fe200000006ff */
[-C--:B------:R-:W-:Y:S02]  /*9a60*/  IMAD R5, R66, R72.reuse, R5 ;  /* 0x0000004842057224 */ /* 0x080fe400078e0205 */
[-C--:B------:R-:W-:Y:S01]  /*9a70*/  IMAD R6, R73, R72.reuse, R6 ;  /* 0x0000004849067224 */ /* 0x080fe200078e0206 */
[----:B------:R-:W-:Y:S01]  /*9a80*/  I2IP.S8.S32.SAT R73, R7, R3, RZ ;  /* 0x0000000307497239 */ /* 0x000fe200000014ff */
[----:B------:R-:W-:Y:S01]  /*9a90*/  IMAD R11, R74, R72, R11 ;  /* 0x000000484a0b7224 */ /* 0x000fe200078e020b */
[----:B------:R-:W-:Y:S01]  /*9aa0*/  SHF.L.U32 R7, R82, 0x8, RZ ;  /* 0x0000000852077819 */ /* 0x000fe200000006ff */
[C---:B------:R-:W-:Y:S01]  /*9ab0*/  IMAD R15, R70.reuse, R15, RZ ;  /* 0x0000000f460f7224 */ /* 0x040fe200078e02ff */
[----:B------:R-:W-:Y:S01]  /*9ac0*/  MOV R3, R64 ;  /* 0x0000004000037202 */ /* 0x000fe20000000f00 */
[C---:B------:R-:W-:Y:S01]  /*9ad0*/  IMAD R19, R70.reuse, R19, RZ ;  /* 0x0000001346137224 */ /* 0x040fe200078e02ff */
[----:B------:R-:W-:Y:S01]  /*9ae0*/  I2IP.S8.S32.SAT R11, R11, R6, RZ ;  /* 0x000000060b0b7239 */ /* 0x000fe200000014ff */
[C---:B------:R-:W-:Y:S01]  /*9af0*/  IMAD R23, R70.reuse, R23, RZ ;  /* 0x0000001746177224 */ /* 0x040fe200078e02ff */
[----:B------:R-:W-:Y:S01]  /*9b00*/  SHF.R.S32.HI R6, RZ, 0x18, R65 ;  /* 0x00000018ff067819 */ /* 0x000fe20000011441 */
[----:B------:R-:W-:Y:S01]  /*9b10*/  IMAD R8, R3, R72, R8 ;  /* 0x0000004803087224 */ /* 0x000fe200078e0208 */
[----:B------:R-:W-:Y:S01]  /*9b20*/  SHF.R.S32.HI R7, RZ, 0x18, R7 ;  /* 0x00000018ff077819 */ /* 0x000fe20000011407 */
[----:B------:R-:W-:Y:S01]  /*9b30*/  IMAD R27, R70, R27, RZ ;  /* 0x0000001b461b7224 */ /* 0x000fe200078e02ff */
[----:B-1----:R-:W-:Y:S01]  /*9b40*/  I2IP.S8.S32.SAT R88, R2, R0, R73 ;  /* 0x0000000002587239 */ /* 0x002fe20000001449 */
[-C--:B------:R-:W-:Y:S01]  /*9b50*/  IMAD R9, R6, R72.reuse, R9 ;  /* 0x0000004806097224 */ /* 0x080fe200078e0209 */
[----:B------:R-:W-:Y:S01]  /*9b60*/  SHF.L.U32 R2, R83, 0x10, RZ ;  /* 0x0000001053027819 */ /* 0x000fe200000006ff */
[----:B------:R-:W-:Y:S01]  /*9b70*/  IMAD R10, R7, R72, R10 ;  /* 0x00000048070a7224 */ /* 0x000fe200078e020a */
[----:B------:R-:W-:Y:S01]  /*9b80*/  SHF.R.S32.HI R0, RZ, 0x18, R82 ;  /* 0x00000018ff007819 */ /* 0x000fe20000011452 */
[C---:B------:R-:W-:Y:S01]  /*9b90*/  IMAD R31, R70.reuse, R31, RZ ;  /* 0x0000001f461f7224 */ /* 0x040fe200078e02ff */
[----:B------:R-:W-:Y:S01]  /*9ba0*/  I2IP.S8.S32.SAT R89, R5, R4, R11 ;  /* 0x0000000405597239 */ /* 0x000fe2000000140b */
[----:B------:R-:W-:Y:S01]  /*9bb0*/  IMAD R35, R70, R35, RZ ;  /* 0x0000002346237224 */ /* 0x000fe200078e02ff */
[C---:B------:R-:W-:Y:S01]  /*9bc0*/  PRMT R3, R83.reuse, 0x8880, RZ ;  /* 0x0000888053037816 */ /* 0x040fe200000000ff */
[-C--:B------:R-:W-:Y:S01]  /*9bd0*/  IMAD R15, R0, R72.reuse, R15 ;  /* 0x00000048000f7224 */ /* 0x080fe200078e020f */
[----:B------:R-:W-:Y:S01]  /*9be0*/  SHF.L.U32 R5, R83, 0x8, RZ ;  /* 0x0000000853057819 */ /* 0x000fe200000006ff */
[C---:B------:R-:W-:Y:S01]  /*9bf0*/  IMAD R39, R70.reuse, R39, RZ ;  /* 0x0000002746277224 */ /* 0x040fe200078e02ff */
[----:B------:R-:W-:Y:S01]  /*9c00*/  SHF.R.S32.HI R2, RZ, 0x18, R2 ;  /* 0x00000018ff027819 */ /* 0x000fe20000011402 */
[-C--:B------:R-:W-:Y:S01]  /*9c10*/  IMAD R12, R3, R72.reuse, R12 ;  /* 0x00000048030c7224 */ /* 0x080fe200078e020c */
[----:B------:R-:W-:Y:S01]  /*9c20*/  SHF.R.S32.HI R5, RZ, 0x18, R5 ;  /* 0x00000018ff057819 */ /* 0x000fe20000011405 */
[----:B------:R-:W-:Y:S01]  /*9c30*/  IMAD R43, R70, R43, RZ ;  /* 0x0000002b462b7224 */ /* 0x000fe200078e02ff */
[----:B------:R-:W-:Y:S01]  /*9c40*/  SHF.R.S32.HI R4, RZ, 0x18, R83 ;  /* 0x00000018ff047819 */ /* 0x000fe20000011453 */
[-C--:B------:R-:W-:Y:S01]  /*9c50*/  IMAD R13, R2, R72.reuse, R13 ;  /* 0x00000048020d7224 */ /* 0x080fe200078e020d */
[C---:B------:R-:W-:Y:S01]  /*9c60*/  SHF.L.U32 R0, R84.reuse, 0x10, RZ ;  /* 0x0000001054007819 */ /* 0x040fe200000006ff */
[-C--:B------:R-:W-:Y:S01]  /*9c70*/  IMAD R14, R5, R72.reuse, R14 ;  /* 0x00000048050e7224 */ /* 0x080fe200078e020e */
[C---:B------:R-:W-:Y:S01]  /*9c80*/  PRMT R3, R84.reuse, 0x8880, RZ ;  /* 0x0000888054037816 */ /* 0x040fe200000000ff */
[----:B------:R-:W-:Y:S01]  /*9c90*/  IMAD.SHL.U32 R2, R84, 0x100, RZ ;  /* 0x0000010054027824 */ /* 0x000fe200078e00ff */
[----:B------:R-:W-:Y:S01]  /*9ca0*/  SHF.R.S32.HI R0, RZ, 0x18, R0 ;  /* 0x00000018ff007819 */ /* 0x000fe20000011400 */
[-C--:B------:R-:W-:Y:S01]  /*9cb0*/  IMAD R19, R4, R72.reuse, R19 ;  /* 0x0000004804137224 */ /* 0x080fe200078e0213 */
[----:B------:R-:W-:Y:S01]  /*9cc0*/  SHF.L.U32 R4, R85, 0x10, RZ ;  /* 0x0000001055047819 */ /* 0x000fe200000006ff */
[-C--:B------:R-:W-:Y:S01]  /*9cd0*/  IMAD R16, R3, R72.reuse, R16 ;  /* 0x0000004803107224 */ /* 0x080fe200078e0210 */
[----:B------:R-:W-:Y:S01]  /*9ce0*/  SHF.R.S32.HI R5, RZ, 0x18, R2 ;  /* 0x00000018ff057819 */ /* 0x000fe20000011402 */
[-C--:B------:R-:W-:Y:S01]  /*9cf0*/  IMAD R17, R0, R72.reuse, R17 ;  /* 0x0000004800117224 */ /* 0x080fe200078e0211 */
[----:B------:R-:W-:Y:S01]  /*9d00*/  SHF.R.S32.HI R0, RZ, 0x18, R84 ;  /* 0x00000018ff007819 */ /* 0x000fe20000011454 */
[----:B------:R-:W-:Y:S01]  /*9d10*/  IMAD R47, R70, R47, RZ ;  /* 0x0000002f462f7224 */ /* 0x000fe200078e02ff */
[----:B------:R-:W-:Y:S01]  /*9d20*/  PRMT R3, R85, 0x8880, RZ ;  /* 0x0000888055037816 */ /* 0x000fe200000000ff */
[-C--:B------:R-:W-:Y:S01]  /*9d30*/  IMAD R18, R5, R72.reuse, R18 ;  /* 0x0000004805127224 */ /* 0x080fe200078e0212 */
[----:B------:R-:W-:Y:S01]  /*9d40*/  SHF.L.U32 R2, R85, 0x8, RZ ;  /* 0x0000000855027819 */ /* 0x000fe200000006ff */
[-C--:B------:R-:W-:Y:S01]  /*9d50*/  IMAD R23, R0, R72.reuse, R23 ;  /* 0x0000004800177224 */ /* 0x080fe200078e0217 */
        /* <DEDUP_REMOVED lines=8> */
[----:B------:R-:W-:Y:S01]  /*9de0*/  PRMT R3, R86, 0x8880, RZ ;  /* 0x0000888056037816 */ /* 0x000fe200000000ff */
        /* <DEDUP_REMOVED lines=9> */
[----:B------:R-:W-:Y:S01]  /*9e80*/  SHF.L.U32 R0, R87, 0x10, RZ ;  /* 0x0000001057007819 */ /* 0x000fe200000006ff */
[-C--:B------:R-:W-:Y:S01]  /*9e90*/  IMAD R26, R5, R72.reuse, R26 ;  /* 0x00000048051a7224 */ /* 0x080fe200078e021a */
[C---:B------:R-:W-:Y:S01]  /*9ea0*/  PRMT R3, R87.reuse, 0x8880, RZ ;  /* 0x0000888057037816 */ /* 0x040fe200000000ff */
[-C--:B------:R-:W-:Y:S01]  /*9eb0*/  IMAD R31, R2, R72.reuse, R31 ;  /* 0x00000048021f7224 */ /* 0x080fe200078e021f */
[----:B------:R-:W-:Y:S01]  /*9ec0*/  SHF.L.U32 R2, R87, 0x8, RZ ;  /* 0x0000000857027819 */ /* 0x000fe200000006ff */
[----:B------:R-:W-:Y:S01]  /*9ed0*/  IMAD R67, R70, R67, RZ ;  /* 0x0000004346437224 */ /* 0x000fe200078e02ff */
[----:B------:R-:W-:Y:S01]  /*9ee0*/  SHF.R.S32.HI R0, RZ, 0x18, R0 ;  /* 0x00000018ff007819 */ /* 0x000fe20000011400 */
[-C--:B------:R-:W-:Y:S01]  /*9ef0*/  IMAD R28, R3, R72.reuse, R28 ;  /* 0x00000048031c7224 */ /* 0x080fe200078e021c */
[----:B------:R-:W-:Y:S02]  /*9f00*/  SHF.R.S32.HI R5, RZ, 0x18, R2 ;  /* 0x00000018ff057819 */ /* 0x000fe40000011402 */
[----:B------:R-:W-:Y:S01]  /*9f10*/  SHF.R.S32.HI R2, RZ, 0x18, R87 ;  /* 0x00000018ff027819 */ /* 0x000fe20000011457 */
[-C--:B------:R-:W-:Y:S01]  /*9f20*/  IMAD R29, R0, R72.reuse, R29 ;  /* 0x00000048001d7224 */ /* 0x080fe200078e021d */
[C---:B------:R-:W-:Y:S01]  /*9f30*/  PRMT R3, R92.reuse, 0x8880, RZ ;  /* 0x000088805c037816 */ /* 0x040fe200000000ff */
[----:B------:R-:W-:Y:S01]  /*9f40*/  IMAD.U32 R0, R92, 0x10000, RZ ;  /* 0x000100005c007824 */ /* 0x000fe200078e00ff */
[----:B------:R-:W-:Y:S01]  /*9f50*/  SHF.L.U32 R4, R93, 0x10, RZ ;  /* 0x000000105d047819 */ /* 0x000fe200000006ff */
[----:B------:R-:W-:Y:S01]  /*9f60*/  IMAD R30, R5, R72, R30 ;  /* 0x00000048051e7224 */ /* 0x000fe200078e021e */
[----:B------:R-:W-:Y:S01]  /*9f70*/  I2IP.S8.S32.SAT R10, R15, R10, RZ ;  /* 0x0000000a0f0a7239 */ /* 0x000fe200000014ff */
[-C--:B------:R-:W-:Y:S01]  /*9f80*/  IMAD R35, R2, R72.reuse, R35 ;  /* 0x0000004802237224 */ /* 0x080fe200078e0223 */
[----:B------:R-:W-:Y:S01]  /*9f90*/  SHF.L.U32 R2, R92, 0x8, RZ ;  /* 0x000000085c027819 */ /* 0x000fe200000006ff */
[-C--:B------:R-:W-:Y:S01]  /*9fa0*/  IMAD R32, R3, R72.reuse, R32 ;  /* 0x0000004803207224 */ /* 0x080fe200078e0220 */
[----:B------:R-:W-:Y:S02]  /*9fb0*/  SHF.R.S32.HI R0, RZ, 0x18, R0 ;  /* 0x00000018ff007819 */ /* 0x000fe40000011400 */
[----:B------:R-:W-:Y:S02]  /*9fc0*/  SHF.R.S32.HI R5, RZ, 0x18, R2 ;  /* 0x00000018ff057819 */ /* 0x000fe40000011402 */
[----:B------:R-:W-:Y:S01]  /*9fd0*/  PRMT R3, R93, 0x8880, RZ ;  /* 0x000088805d037816 */ /* 0x000fe200000000ff */
[-C--:B------:R-:W-:Y:S01]  /*9fe0*/  IMAD R33, R0, R72.reuse, R33 ;  /* 0x0000004800217224 */ /* 0x080fe200078e0221 */
[----:B------:R-:W-:Y:S01]  /*9ff0*/  SHF.R.S32.HI R0, RZ, 0x18, R92 ;  /* 0x00000018ff007819 */ /* 0x000fe2000001145c */
[----:B------:R-:W-:Y:S01]  /*a000*/  IMAD R34, R5, R72, R34 ;  /* 0x0000004805227224 */ /* 0x000fe200078e0222 */
[----:B------:R-:W-:Y:S02]  /*a010*/  SHF.L.U32 R2, R93, 0x8, RZ ;  /* 0x000000085d027819 */ /* 0x000fe400000006ff */
[----:B------:R-:W-:Y:S01]  /*a020*/  I2IP.S8.S32.SAT R14, R19, R14, RZ ;  /* 0x0000000e130e7239 */ /* 0x000fe200000014ff */
[-C--:B------:R-:W-:Y:S01]  /*a030*/  IMAD R39, R0, R72.reuse, R39 ;  /* 0x0000004800277224 */ /* 0x080fe200078e0227 */
[----:B------:R-:W-:Y:S01]  /*a040*/  SHF.R.S32.HI R0, RZ, 0x18, R4 ;  /* 0x00000018ff007819 */ /* 0x000fe20000011404 */
[-C--:B------:R-:W-:Y:S01]  /*a050*/  IMAD R36, R3, R72.reuse, R36 ;  /* 0x0000004803247224 */ /* 0x080fe200078e0224 */
[----:B------:R-:W-:Y:S02]  /*a060*/  SHF.R.S32.HI R5, RZ, 0x18, R2 ;  /* 0x00000018ff057819 */ /* 0x000fe40000011402 */
[----:B------:R-:W-:Y:S01]  /*a070*/  SHF.L.U32 R2, R94, 0x10, RZ ;  /* 0x000000105e027819 */ /* 0x000fe200000006ff */
[-C--:B------:R-:W-:Y:S01]  /*a080*/  IMAD R37, R0, R72.reuse, R37 ;  /* 0x0000004800257224 */ /* 0x080fe200078e0225 */
[----:B------:R-:W-:Y:S01]  /*a090*/  SHF.R.S32.HI R0, RZ, 0x18, R93 ;  /* 0x00000018ff007819 */ /* 0x000fe2000001145d */
[-C--:B------:R-:W-:Y:S01]  /*a0a0*/  IMAD R38, R5, R72.reuse, R38 ;  /* 0x0000004805267224 */ /* 0x080fe200078e0226 */
[C---:B------:R-:W-:Y:S02]  /*a0b0*/  PRMT R3, R94.reuse, 0x8880, RZ ;  /* 0x000088805e037816 */ /* 0x040fe400000000ff */
[----:B------:R-:W-:Y:S01]  /*a0c0*/  SHF.L.U32 R5, R94, 0x8, RZ ;  /* 0x000000085e057819 */ /* 0x000fe200000006ff */
[-C--:B------:R-:W-:Y:S01]  /*a0d0*/  IMAD R43, R0, R72.reuse, R43 ;  /* 0x00000048002b7224 */ /* 0x080fe200078e022b */
[----:B------:R-:W-:Y:S01]  /*a0e0*/  SHF.R.S32.HI R2, RZ, 0x18, R2 ;  /* 0x00000018ff027819 */ /* 0x000fe20000011402 */
[-C--:B------:R-:W-:Y:S01]  /*a0f0*/  IMAD R40, R3, R72.reuse, R40 ;  /* 0x0000004803287224 */ /* 0x080fe200078e0228 */
[----:B------:R-:W-:Y:S02]  /*a100*/  SHF.R.S32.HI R5, RZ, 0x18, R5 ;  /* 0x00000018ff057819 */ /* 0x000fe40000011405 */
[----:B------:R-:W-:Y:S01]  /*a110*/  SHF.R.S32.HI R4, RZ, 0x18, R94 ;  /* 0x00000018ff047819 */ /* 0x000fe2000001145e */
[-C--:B------:R-:W-:Y:S01]  /*a120*/  IMAD R41, R2, R72.reuse, R41 ;  /* 0x0000004802297224 */ /* 0x080fe200078e0229 */
[----:B------:R-:W-:Y:S01]  /*a130*/  SHF.L.U32 R0, R95, 0x10, RZ ;  /* 0x000000105f007819 */ /* 0x000fe200000006ff */
[-C--:B------:R-:W-:Y:S01]  /*a140*/  IMAD R42, R5, R72.reuse, R42 ;  /* 0x00000048052a7224 */ /* 0x080fe200078e022a */
[C---:B------:R-:W-:Y:S01]  /*a150*/  PRMT R3, R95.reuse, 0x8880, RZ ;  /* 0x000088805f037816 */ /* 0x040fe200000000ff */
[-C--:B------:R-:W-:Y:S01]  /*a160*/  IMAD R47, R4, R72.reuse, R47 ;  /* 0x00000048042f7224 */ /* 0x080fe200078e022f */
[----:B------:R-:W-:Y:S02]  /*a170*/  SHF.L.U32 R2, R95, 0x8, RZ ;  /* 0x000000085f027819 */ /* 0x000fe400000006ff */
[----:B------:R-:W-:Y:S01]  /*a180*/  SHF.R.S32.HI R0, RZ, 0x18, R0 ;  /* 0x00000018ff007819 */ /* 0x000fe20000011400 */
[-C--:B------:R-:W-:Y:S01]  /*a190*/  IMAD R44, R3, R72.reuse, R44 ;  /* 0x00000048032c7224 */ /* 0x080fe200078e022c */
[----:B------:R-:W-:Y:S02]  /*a1a0*/  SHF.R.S32.HI R5, RZ, 0x18, R2 ;  /* 0x00000018ff057819 */ /* 0x000fe40000011402 */
[----:B------:R-:W-:Y:S01]  /*a1b0*/  SHF.R.S32.HI R2, RZ, 0x18, R95 ;  /* 0x00000018ff027819 */ /* 0x000fe2000001145f */
[-C--:B------:R-:W-:Y:S01]  /*a1c0*/  IMAD R45, R0, R72.reuse, R45 ;  /* 0x00000048002d7224 */ /* 0x080fe200078e022d */
[----:B------:R-:W-:Y:S01]  /*a1d0*/  PRMT R3, R96, 0x8880, RZ ;  /* 0x0000888060037816 */ /* 0x000fe200000000ff */
[-C--:B------:R-:W-:Y:S01]  /*a1e0*/  IMAD R46, R5, R72.reuse, R46 ;  /* 0x00000048052e7224 */ /* 0x080fe200078e022e */
[C---:B------:R-:W-:Y:S01]  /*a1f0*/  SHF.L.U32 R4, R97.reuse, 0x10, RZ ;  /* 0x0000001061047819 */ /* 0x040fe200000006ff */
[-C--:B------:R-:W-:Y:S01]  /*a200*/  IMAD R51, R2, R72.reuse, R51 ;  /* 0x0000004802337224 */ /* 0x080fe200078e0233 */
[----:B------:R-:W-:Y:S01]  /*a210*/  SHF.R.S32.HI R2, RZ, 0x18, R96 ;  /* 0x00000018ff027819 */ /* 0x000fe20000011460 */
[C---:B------:R-:W-:Y:S01]  /*a220*/  IMAD.U32 R0, R96.reuse, 0x10000, RZ ;  /* 0x0001000060007824 */ /* 0x040fe200078e00ff */
[----:B------:R-:W-:Y:S01]  /*a230*/  PRMT R5, R97, 0x8880, RZ ;  /* 0x0000888061057816 */ /* 0x000fe200000000ff */
[-C--:B------:R-:W-:Y:S01]  /*a240*/  IMAD R48, R3, R72.reuse, R48 ;  /* 0x0000004803307224 */ /* 0x080fe200078e0230 */
[----:B------:R-:W-:Y:S02]  /*a250*/  SHF.L.U32 R3, R96, 0x8, RZ ;  /* 0x0000000860037819 */ /* 0x000fe400000006ff */
[----:B------:R-:W-:Y:S02]  /*a260*/  SHF.R.S32.HI R0, RZ, 0x18, R0 ;  /* 0x00000018ff007819 */ /* 0x000fe40000011400 */
[----:B------:R-:W-:Y:S02]  /*a270*/  SHF.R.S32.HI R3, RZ, 0x18, R3 ;  /* 0x00000018ff037819 */ /* 0x000fe40000011403 */
[----:B------:R-:W-:Y:S01]  /*a280*/  SHF.R.S32.HI R4, RZ, 0x18, R4 ;  /* 0x00000018ff047819 */ /* 0x000fe20000011404 */
[-C--:B------:R-:W-:Y:S01]  /*a290*/  IMAD R49, R0, R72.reuse, R49 ;  /* 0x0000004800317224 */ /* 0x080fe200078e0231 */
[----:B------:R-:W-:Y:S01]  /*a2a0*/  SHF.R.S32.HI R0, RZ, 0x18, R97 ;  /* 0x00000018ff007819 */ /* 0x000fe20000011461 */
[-C--:B------:R-:W-:Y:S01]  /*a2b0*/  IMAD R50, R3, R72.reuse, R50 ;  /* 0x0000004803327224 */ /* 0x080fe200078e0232 */
[----:B------:R-:W-:Y:S01]  /*a2c0*/  SHF.L.U32 R3, R97, 0x8, RZ ;  /* 0x0000000861037819 */ /* 0x000fe200000006ff */
[-C--:B------:R-:W-:Y:S01]  /*a2d0*/  IMAD R55, R2, R72.reuse, R55 ;  /* 0x0000004802377224 */ /* 0x080fe200078e0237 */
        /* <DEDUP_REMOVED lines=8> */
[----:B------:R-:W-:Y:S01]  /*a360*/  IMAD R59, R0, R72, R59 ;  /* 0x00000048003b7224 */ /* 0x000fe200078e023b */
[----:B------:R-:W-:Y:S01]  /*a370*/  I2IP.S8.S32.SAT R18, R23, R18, RZ ;  /* 0x0000001217127239 */ /* 0x000fe200000014ff */
[----:B------:R-:W-:Y:S01]  /*a380*/  IMAD R56, R5, R72, R56 ;  /* 0x0000004805387224 */ /* 0x000fe200078e0238 */
[----:B------:R-:W-:Y:S01]  /*a390*/  I2IP.S8.S32.SAT R90, R9, R8, R10 ;  /* 0x00000008095a7239 */ /* 0x000fe2000000140a */
[----:B------:R-:W-:Y:S01]  /*a3a0*/  IMAD R57, R2, R72, R57 ;  /* 0x0000004802397224 */ /* 0x000fe200078e0239 */
[----:B------:R-:W-:Y:S02]  /*a3b0*/  I2IP.S8.S32.SAT R91, R13, R12, R14 ;  /* 0x0000000c0d5b7239 */ /* 0x000fe4000000140e */
[----:B------:R-:W-:Y:S02]  /*a3c0*/  SHF.R.S32.HI R7, RZ, 0x18, R7 ;  /* 0x00000018ff077819 */ /* 0x000fe40000011407 */
[----:B------:R-:W-:Y:S01]  /*a3d0*/  SHF.L.U32 R2, R99, 0x10, RZ ;  /* 0x0000001063027819 */ /* 0x000fe200000006ff */
[----:B------:R1:W-:Y:S01]  /*a3e0*/  STS.128 [R135+UR44+0x8200], R88 ;  /* 0x0082005887007988 */ /* 0x0003e20008000c2c */
[----:B------:R-:W-:Y:S01]  /*a3f0*/  SHF.R.S32.HI R0, RZ, 0x18, R98 ;  /* 0x00000018ff007819 */ /* 0x000fe20000011462 */
[----:B------:R-:W-:Y:S01]  /*a400*/  IMAD R58, R7, R72, R58 ;  /* 0x00000048073a7224 */ /* 0x000fe200078e023a */
[----:B------:R-:W-:Y:S02]  /*a410*/  I2IP.S8.S32.SAT R16, R17, R16, R18 ;  /* 0x0000001011107239 */ /* 0x000fe40000001412 */
[----:B------:R-:W-:Y:S01]  /*a420*/  I2IP.S8.S32.SAT R17, R27, R22, RZ ;  /* 0x000000161b117239 */ /* 0x000fe200000014ff */
[----:B------:R-:W-:Y:S01]  /*a430*/  IMAD R63, R0, R72, R63 ;  /* 0x00000048003f7224 */ /* 0x000fe200078e023f */
[----:B------:R-:W-:Y:S02]  /*a440*/  I2IP.S8.S32.SAT R18, R31, R26, RZ ;  /* 0x0000001a1f127239 */ /* 0x000fe400000014ff */
[----:B------:R-:W-:Y:S02]  /*a450*/  I2IP.S8.S32.SAT R19, R35, R30, RZ ;  /* 0x0000001e23137239 */ /* 0x000fe400000014ff */
[C---:B------:R-:W-:Y:S02]  /*a460*/  PRMT R3, R99.reuse, 0x8880, RZ ;  /* 0x0000888063037816 */ /* 0x040fe400000000ff */
[----:B------:R-:W-:Y:S02]  /*a470*/  SHF.L.U32 R5, R99, 0x8, RZ ;  /* 0x0000000863057819 */ /* 0x000fe400000006ff */
[----:B------:R-:W-:Y:S01]  /*a480*/  SHF.R.S32.HI R2, RZ, 0x18, R2 ;  /* 0x00000018ff027819 */ /* 0x000fe20000011402 */
[----:B------:R-:W-:Y:S01]  /*a490*/  IMAD R60, R3, R72, R60 ;  /* 0x00000048033c7224 */ /* 0x000fe200078e023c */
[----:B------:R-:W-:Y:S02]  /*a4a0*/  I2IP.S8.S32.SAT R17, R21, R20, R17 ;  /* 0x0000001415117239 */ /* 0x000fe40000001411 */
[----:B------:R-:W-:Y:S01]  /*a4b0*/  I2IP.S8.S32.SAT R18, R25, R24, R18 ;  /* 0x0000001819127239 */ /* 0x000fe20000001412 */
[----:B------:R-:W-:Y:S01]  /*a4c0*/  IMAD R61, R2, R72, R61 ;  /* 0x00000048023d7224 */ /* 0x000fe200078e023d */
[----:B------:R-:W-:Y:S02]  /*a4d0*/  I2IP.S8.S32.SAT R19, R29, R28, R19 ;  /* 0x0000001c1d137239 */ /* 0x000fe40000001413 */
[----:B------:R-:W-:Y:S02]  /*a4e0*/  SHF.R.S32.HI R5, RZ, 0x18, R5 ;  /* 0x00000018ff057819 */ /* 0x000fe40000011405 */
[----:B------:R-:W-:Y:S01]  /*a4f0*/  SHF.R.S32.HI R4, RZ, 0x18, R99 ;  /* 0x00000018ff047819 */ /* 0x000fe20000011463 */
[----:B------:R1:W-:Y:S01]  /*a500*/  STS.128 [R159+0x8200], R16 ;  /* 0x008200109f007388 */ /* 0x0003e20000000c00 */
[----:B------:R-:W-:Y:S01]  /*a510*/  I2IP.S8.S32.SAT R34, R39, R34, RZ ;  /* 0x0000002227227239 */ /* 0x000fe200000014ff */
[----:B------:R-:W-:Y:S01]  /*a520*/  IMAD R62, R5, R72, R62 ;  /* 0x00000048053e7224 */ /* 0x000fe200078e023e */
[----:B------:R-:W-:Y:S01]  /*a530*/  I2IP.S8.S32.SAT R38, R43, R38, RZ ;  /* 0x000000262b267239 */ /* 0x000fe200000014ff */
[----:B------:R-:W-:Y:S01]  /*a540*/  IMAD R67, R4, R72, R67 ;  /* 0x0000004804437224 */ /* 0x000fe200078e0243 */
[----:B------:R-:W-:Y:S02]  /*a550*/  I2IP.S8.S32.SAT R42, R47, R42, RZ ;  /* 0x0000002a2f2a7239 */ /* 0x000fe400000014ff */
[----:B------:R-:W-:Y:S02]  /*a560*/  I2IP.S8.S32.SAT R35, R51, R46, RZ ;  /* 0x0000002e33237239 */ /* 0x000fe400000014ff */
[----:B------:R-:W-:Y:S02]  /*a570*/  I2IP.S8.S32.SAT R32, R33, R32, R34 ;  /* 0x0000002021207239 */ /* 0x000fe40000001422 */
[----:B------:R-:W-:Y:S02]  /*a580*/  I2IP.S8.S32.SAT R33, R37, R36, R38 ;  /* 0x0000002425217239 */ /* 0x000fe40000001426 */
[----:B------:R-:W-:Y:S02]  /*a590*/  I2IP.S8.S32.SAT R34, R41, R40, R42 ;  /* 0x0000002829227239 */ /* 0x000fe4000000142a */
[----:B------:R-:W-:Y:S02]  /*a5a0*/  I2IP.S8.S32.SAT R35, R45, R44, R35 ;  /* 0x0000002c2d237239 */ /* 0x000fe40000001423 */
[----:B------:R-:W-:Y:S02]  /*a5b0*/  I2IP.S8.S32.SAT R50, R55, R50, RZ ;  /* 0x0000003237327239 */ /* 0x000fe400000014ff */
[----:B------:R-:W-:Y:S01]  /*a5c0*/  I2IP.S8.S32.SAT R54, R59, R54, RZ ;  /* 0x000000363b367239 */ /* 0x000fe200000014ff */
[----:B------:R1:W-:Y:S01]  /*a5d0*/  STS.128 [R158+0x8200], R32 ;  /* 0x008200209e007388 */ /* 0x0003e20000000c00 */
[----:B------:R-:W-:Y:S02]  /*a5e0*/  I2IP.S8.S32.SAT R58, R63, R58, RZ ;  /* 0x0000003a3f3a7239 */ /* 0x000fe400000014ff */
[----:B------:R-:W-:Y:S02]  /*a5f0*/  I2IP.S8.S32.SAT R62, R67, R62, RZ ;  /* 0x0000003e433e7239 */ /* 0x000fe400000014ff */
[----:B------:R-:W-:Y:S02]  /*a600*/  I2IP.S8.S32.SAT R48, R49, R48, R50 ;  /* 0x0000003031307239 */ /* 0x000fe40000001432 */
[----:B------:R-:W-:Y:S02]  /*a610*/  I2IP.S8.S32.SAT R49, R53, R52, R54 ;  /* 0x0000003435317239 */ /* 0x000fe40000001436 */
[----:B------:R-:W-:Y:S02]  /*a620*/  I2IP.S8.S32.SAT R50, R57, R56, R58 ;  /* 0x0000003839327239 */ /* 0x000fe4000000143a */
[----:B------:R-:W-:Y:S02]  /*a630*/  I2IP.S8.S32.SAT R51, R61, R60, R62 ;  /* 0x0000003c3d337239 */ /* 0x000fe4000000143e */
[----:B------:R-:W-:Y:S02]  /*a640*/  LEA R0, R148, UR44, 0x3 ;  /* 0x0000002c94007c11 */ /* 0x000fe4000f8e18ff */
[----:B------:R-:W-:Y:S01]  /*a650*/  @P6 SHF.L.U32 R3, R147, 0x1f, RZ ;  /* 0x0000001f93036819 */ /* 0x000fe200000006ff */
        /* <DEDUP_REMOVED lines=9> */
[----:B------:R-:W-:Y:S02]  /*a6f0*/  UIADD3 UR4, UPT, UPT, UR44, 0x8200, URZ ;  /* 0x000082002c047890 */ /* 0x000fe4000fffe0ff */
[----:B------:R-:W-:Y:S01]  /*a700*/  UIADD3 UR9, UPT, UPT, UR49, 0x80, URZ ;  /* 0x0000008031097890 */ /* 0x000fe2000fffe0ff */
[----:B------:R-:W-:Y:S01]  /*a710*/  UMOV UR10, UR50 ;  /* 0x00000032000a7c82 */ /* 0x000fe20008000000 */
[----:B------:R-:W-:Y:S02]  /*a720*/  UMOV UR11, UR36 ;  /* 0x00000024000b7c82 */ /* 0x000fe40008000000 */
        /* <DEDUP_REMOVED lines=8> */
.L_x_132:
[----:B------:R-:W-:Y:S05]  /*a7b0*/  BSYNC.RECONVERGENT B0 ;  /* 0x0000000000007941 */ /* 0x000fea0003800200 */
.L_x_131:
        /* <DEDUP_REMOVED lines=16> */
.L_x_136:
[----:B------:R-:W-:Y:S05]  /*a8c0*/  BSYNC B0 ;  /* 0x0000000000007941 */ /* 0x000fea0003800000 */
.L_x_135:
        /* <DEDUP_REMOVED lines=20> */
.L_x_134:
[----:B------:R-:W-:Y:S05]  /*aa10*/  BSYNC B1 ;  /* 0x0000000000017941 */ /* 0x000fea0003800000 */
.L_x_133:
        /* <DEDUP_REMOVED lines=21> */
.L_x_138:
[----:B------:R-:W-:Y:S01]  /*ab70*/  ISETP.NE.AND P0, PT, R155, RZ, PT ;  /* 0x000000ff9b00720c */ /* 0x000fe20003f05270 */
[----:B------:R-:W-:Y:S05]  /*ab80*/  WARPSYNC.ALL ;  /* 0x0000000000007948 */ /* 0x000fea0003800000 */
[----:B------:R-:W-:Y:S01]  /*ab90*/  R2UR UR4, R71 ;  /* 0x00000000470472ca */ /* 0x000fe200000e0000 */
[----:B------:R-:W-:Y:S01]  /*aba0*/  IMAD.U32 R130, R82, 0x10000, RZ ;  /* 0x0001000052827824 */ /* 0x000fe200078e00ff */
[C---:B------:R-:W-:Y:S01]  /*abb0*/  SHF.L.U32 R75, R80.reuse, 0x10, RZ ;  /* 0x00000010504b7819 */ /* 0x040fe200000006ff */
[----:B------:R-:W-:Y:S01]  /*abc0*/  IMAD.U32 R115, R87, 0x10000, RZ ;  /* 0x0001000057737824 */ /* 0x000fe200078e00ff */
[----:B------:R-:W-:Y:S01]  /*abd0*/  PRMT R73, R80, 0x8880, RZ ;  /* 0x0000888050497816 */ /* 0x000fe200000000ff */
[----:B-1----:R-:W-:Y:S01]  /*abe0*/  IMAD.U32 R104, R96, 0x10000, RZ ;  /* 0x0001000060687824 */ /* 0x002fe200078e00ff */
[----:B------:R-:W-:Y:S01]  /*abf0*/  SHF.L.U32 R74, R80, 0x8, RZ ;  /* 0x00000008504a7819 */ /* 0x000fe200000006ff */
[----:B------:R-:W-:Y:S01]  /*ac00*/  IMAD.SHL.U32 R123, R84, 0x100, RZ ;  /* 0x00000100547b7824 */ /* 0x000fe200078e00ff */
[----:B------:R-:W-:Y:S01]  /*ac10*/  SHF.R.S32.HI R75, RZ, 0x18, R75 ;  /* 0x00000018ff4b7819 */ /* 0x000fe2000001144b */
[----:B------:R-:W-:Y:S01]  /*ac20*/  IMAD.SHL.U32 R108, R93, 0x100, RZ ;  /* 0x000001005d6c7824 */ /* 0x000fe200078e00ff */
[----:B------:R-:W-:Y:S01]  /*ac30*/  SHF.R.S32.HI R74, RZ, 0x18, R74 ;  /* 0x00000018ff4a7819 */ /* 0x000fe2000001144a */
[----:B------:R-:W-:Y:S01]  /*ac40*/  BSSY.RECONVERGENT B0, `(.L_x_139) ;  /* 0x0000121000007945 */ /* 0x000fe20003800200 */
[----:B------:R-:W-:Y:S01]  /*ac50*/  SHF.R.S32.HI R76, RZ, 0x18, R80 ;  /* 0x00000018ff4c7819 */ /* 0x000fe20000011450 */
[----:B------:R-:W1:Y:S01]  /*ac60*/  LDTM.x64 R4, tmem[UR4+0xc0] ;  /* 0x0000c004000479ee */ /* 0x000e620008340000 */
[----:B------:R-:W-:Y:S01]  /*ac70*/  NOP ;  /* 0x0000000000007918 */ /* 0x000fe20000000000 */
[----:B------:R-:W-:Y:S02]  /*ac80*/  IADD3 R145, PT, PT, R145, 0xd0, RZ ;  /* 0x000000d091917810 */ /* 0x000fe40007ffe0ff */
[----:B------:R-:W-:Y:S02]  /*ac90*/  PRMT R134, R81, 0x8880, RZ ;  /* 0x0000888051867816 */ /* 0x000fe400000000ff */
[----:B------:R-:W-:Y:S02]  /*aca0*/  LOP3.LUT R145, R145, 0xfefffff8, RZ, 0xc0, !PT ;  /* 0xfefffff891917812 */ /* 0x000fe400078ec0ff */
[----:B------:R-:W-:Y:S02]  /*acb0*/  SHF.L.U32 R133, R81, 0x10, RZ ;  /* 0x0000001051857819 */ /* 0x000fe400000006ff */
[----:B-1----:R1:W-:Y:S01]  /*acc0*/  SYNCS.ARRIVE.TRANS64.RED.A1T0 RZ, [R145+URZ], RZ ;  /* 0x000000ff91ff79a7 */ /* 0x0023e200081004ff */
[----:B------:R-:W-:Y:S02]  /*acd0*/  PRMT R131, R82, 0x8880, RZ ;  /* 0x0000888052837816 */ /* 0x000fe400000000ff */
[----:B------:R-:W-:Y:S02]  /*ace0*/  SHF.R.S32.HI R77, RZ, 0x18, R81 ;  /* 0x00000018ff4d7819 */ /* 0x000fe40000011451 */
[C---:B------:R-:W-:Y:S02]  /*acf0*/  PRMT R128, R83.reuse, 0x8880, RZ ;  /* 0x0000888053807816 */ /* 0x040fe400000000ff */
[----:B------:R-:W-:Y:S02]  /*ad00*/  SHF.R.S32.HI R78, RZ, 0x18, R82 ;  /* 0x00000018ff4e7819 */ /* 0x000fe40000011452 */
[----:B------:R-:W-:Y:S02]  /*ad10*/  SHF.L.U32 R127, R83, 0x10, RZ ;  /* 0x00000010537f7819 */ /* 0x000fe400000006ff */
[----:B------:R-:W-:Y:S02]  /*ad20*/  PRMT R125, R84, 0x8880, RZ ;  /* 0x00008880547d7816 */ /* 0x000fe400000000ff */
[----:B------:R-:W-:Y:S01]  /*ad30*/  SHF.R.S32.HI R79, RZ, 0x18, R83 ;  /* 0x00000018ff4f7819 */ /* 0x000fe20000011453 */
[C---:B------:R-:W-:Y:S01]  /*ad40*/  IMAD R0, R70.reuse, R4, RZ ;  /* 0x0000000446007224 */ /* 0x040fe200078e02ff */
[----:B------:R-:W-:Y:S01]  /*ad50*/  SHF.R.S32.HI R4, RZ, 0x18, R133 ;  /* 0x00000018ff047819 */ /* 0x000fe20000011485 */
[----:B------:R-:W-:Y:S01]  /*ad60*/  IMAD R2, R70, R5, RZ ;  /* 0x0000000546027224 */ /* 0x000fe200078e02ff */
[----:B------:R-:W-:Y:S01]  /*ad70*/  SHF.L.U32 R124, R84, 0x10, RZ ;  /* 0x00000010547c7819 */ /* 0x000fe200000006ff */
[C---:B------:R-:W-:Y:S01]  /*ad80*/  IMAD R3, R70.reuse, R6, RZ ;  /* 0x0000000646037224 */ /* 0x040fe200078e02ff */
[----:B------:R-:W-:Y:S01]  /*ad90*/  PRMT R122, R85, 0x8880, RZ ;  /* 0x00008880557a7816 */ /* 0x000fe200000000ff */
[-C--:B------:R-:W-:Y:S01]  /*ada0*/  IMAD R0, R73, R72.reuse, R0 ;  /* 0x0000004849007224 */ /* 0x080fe200078e0200 */
[----:B------:R-:W-:Y:S01]  /*adb0*/  SHF.L.U32 R121, R85, 0x10, RZ ;  /* 0x0000001055797819 */ /* 0x000fe200000006ff */
[----:B------:R-:W-:Y:S01]  /*adc0*/  IMAD R7, R70, R7, RZ ;  /* 0x0000000746077224 */ /* 0x000fe200078e02ff */
[C---:B------:R-:W-:Y:S01]  /*add0*/  PRMT R119, R86.reuse, 0x8880, RZ ;  /* 0x0000888056777816 */ /* 0x040fe200000000ff */
[-C--:B------:R-:W-:Y:S01]  /*ade0*/  IMAD R2, R75, R72.reuse, R2 ;  /* 0x000000484b027224 */ /* 0x080fe200078e0202 */
[----:B------:R-:W-:Y:S01]  /*adf0*/  SHF.L.U32 R118, R86, 0x10, RZ ;  /* 0x0000001056767819 */ /* 0x000fe200000006ff */
[-C--:B------:R-:W-:Y:S01]  /*ae00*/  IMAD R3, R74, R72.reuse, R3 ;  /* 0x000000484a037224 */ /* 0x080fe200078e0203 */
[----:B------:R-:W-:Y:S01]  /*ae10*/  PRMT R116, R87, 0x8880, RZ ;  /* 0x0000888057747816 */ /* 0x000fe200000000ff */
[----:B------:R-:W-:Y:S01]  /*ae20*/  IMAD R7, R76, R72, R7 ;  /* 0x000000484c077224 */ /* 0x000fe200078e0207 */
[----:B------:R-:W-:Y:S01]  /*ae30*/  PRMT R113, R92, 0x8880, RZ ;  /* 0x000088805c717816 */ /* 0x000fe200000000ff */
[----:B------:R-:W-:Y:S01]  /*ae40*/  IMAD R8, R70, R8, RZ ;  /* 0x0000000846087224 */ /* 0x000fe200078e02ff */
[----:B------:R-:W-:Y:S01]  /*ae50*/  SHF.L.U32 R112, R92, 0x10, RZ ;  /* 0x000000105c707819 */ /* 0x000fe200000006ff */
[C---:B------:R-:W-:Y:S01]  /*ae60*/  IMAD R9, R70.reuse, R9, RZ ;  /* 0x0000000946097224 */ /* 0x040fe200078e02ff */
[----:B------:R-:W-:Y:S01]  /*ae70*/  I2IP.S8.S32.SAT R161, R7, R3, RZ ;  /* 0x0000000307a17239 */ /* 0x000fe200000014ff */
[C---:B------:R-:W-:Y:S01]  /*ae80*/  IMAD R10, R70.reuse, R10, RZ ;  /* 0x0000000a460a7224 */ /* 0x040fe200078e02ff */
[----:B------:R-:W-:Y:S01]  /*ae90*/  MOV R3, R134 ;  /* 0x0000008600037202 */ /* 0x000fe20000000f00 */
[C---:B------:R-:W-:Y:S01]  /*aea0*/  IMAD R7, R70.reuse, R20, RZ ;  /* 0x0000001446077224 */ /* 0x040fe200078e02ff */
[----:B------:R-:W-:Y:S01]  /*aeb0*/  PRMT R110, R93, 0x8880, RZ ;  /* 0x000088805d6e7816 */ /* 0x000fe200000000ff */
[----:B------:R-:W-:Y:S01]  /*aec0*/  IMAD R11, R70, R11, RZ ;  /* 0x0000000b460b7224 */ /* 0x000fe200078e02ff */
[----:B------:R-:W-:Y:S01]  /*aed0*/  SHF.R.S32.HI R89, RZ, 0x18, R92 ;  /* 0x00000018ff597819 */ /* 0x000fe2000001145c */
[-C--:B------:R-:W-:Y:S01]  /*aee0*/  IMAD R8, R3, R72.reuse, R8 ;  /* 0x0000004803087224 */ /* 0x080fe200078e0208 */
[----:B------:R-:W-:Y:S01]  /*aef0*/  MOV R3, R131 ;  /* 0x0000008300037202 */ /* 0x000fe20000000f00 */
[----:B------:R-:W-:Y:S01]  /*af00*/  IMAD R9, R4, R72, R9 ;  /* 0x0000004804097224 */ /* 0x000fe200078e0209 */
[----:B------:R-:W-:Y:S01]  /*af10*/  SHF.R.S32.HI R4, RZ, 0x18, R130 ;  /* 0x00000018ff047819 */ /* 0x000fe20000011482 */
[C---:B------:R-:W-:Y:S01]  /*af20*/  IMAD R20, R70.reuse, R25, RZ ;  /* 0x0000001946147224 */ /* 0x040fe200078e02ff */
[----:B------:R-:W-:Y:S01]  /*af30*/  SHF.L.U32 R109, R93, 0x10, RZ ;  /* 0x000000105d6d7819 */ /* 0x000fe200000006ff */
[----:B------:R-:W-:Y:S01]  /*af40*/  IMAD R25, R70, R30, RZ ;  /* 0x0000001e46197224 */ /* 0x000fe200078e02ff */
[----:B------:R-:W-:Y:S01]  /*af50*/  PRMT R107, R94, 0x8880, RZ ;  /* 0x000088805e6b7816 */ /* 0x000fe200000000ff */
[C---:B------:R-:W-:Y:S01]  /*af60*/  IMAD R12, R70.reuse, R12, RZ ;  /* 0x0000000c460c7224 */ /* 0x040fe200078e02ff */
[----:B------:R-:W-:Y:S01]  /*af70*/  SHF.R.S32.HI R91, RZ, 0x18, R93 ;  /* 0x00000018ff5b7819 */ /* 0x000fe2000001145d */
[----:B------:R-:W-:Y:S01]  /*af80*/  IMAD R6, R70, R19, RZ ;  /* 0x0000001346067224 */ /* 0x000fe200078e02ff */
[----:B------:R-:W-:Y:S01]  /*af90*/  SHF.L.U32 R105, R94, 0x10, RZ ;  /* 0x000000105e697819 */ /* 0x000fe200000006ff */
[C---:B------:R-:W-:Y:S01]  /*afa0*/  IMAD R30, R70.reuse, R35, RZ ;  /* 0x00000023461e7224 */ /* 0x040fe200078e02ff */
[C---:B------:R-:W-:Y:S01]  /*afb0*/  PRMT R101, R95.reuse, 0x8880, RZ ;  /* 0x000088805f657816 */ /* 0x040fe200000000ff */
[C---:B------:R-:W-:Y:S01]  /*afc0*/  IMAD R19, R70.reuse, R24, RZ ;  /* 0x0000001846137224 */ /* 0x040fe200078e02ff */
[----:B------:R-:W-:Y:S01]  /*afd0*/  SHF.R.S32.HI R93, RZ, 0x18, R94 ;  /* 0x00000018ff5d7819 */ /* 0x000fe2000001145e */
[C---:B------:R-:W-:Y:S01]  /*afe0*/  IMAD R35, R70.reuse, R40, RZ ;  /* 0x0000002846237224 */ /* 0x040fe200078e02ff */
[----:B------:R-:W-:Y:S01]  /*aff0*/  SHF.L.U32 R100, R95, 0x10, RZ ;  /* 0x000000105f647819 */ /* 0x000fe200000006ff */
[----:B------:R-:W-:Y:S01]  /*b000*/  IMAD R13, R70, R13, RZ ;  /* 0x0000000d460d7224 */ /* 0x000fe200078e02ff */
[----:B------:R-:W-:Y:S01]  /*b010*/  PRMT R106, R96, 0x8880, RZ ;  /* 0x00008880606a7816 */ /* 0x000fe200000000ff */
[C---:B------:R-:W-:Y:S01]  /*b020*/  IMAD R24, R70.reuse, R29, RZ ;  /* 0x0000001d46187224 */ /* 0x040fe200078e02ff */
[----:B------:R-:W-:Y:S01]  /*b030*/  SHF.R.S32.HI R73, RZ, 0x18, R96 ;  /* 0x00000018ff497819 */ /* 0x000fe20000011460 */
[C---:B------:R-:W-:Y:S01]  /*b040*/  IMAD R40, R70.reuse, R45, RZ ;  /* 0x0000002d46287224 */ /* 0x040fe200078e02ff */
[----:B------:R-:W-:Y:S01]  /*b050*/  SHF.L.U32 R90, R97, 0x10, RZ ;  /* 0x00000010615a7819 */ /* 0x000fe200000006ff */
[C---:B------:R-:W-:Y:S01]  /*b060*/  IMAD R29, R70.reuse, R34, RZ ;  /* 0x00000022461d7224 */ /* 0x040fe200078e02ff */
[----:B------:R-:W-:Y:S01]  /*b070*/  SHF.R.S32.HI R75, RZ, 0x18, R97 ;  /* 0x00000018ff4b7819 */ /* 0x000fe20000011461 */
[C---:B------:R-:W-:Y:S01]  /*b080*/  IMAD R45, R70.reuse, R50, RZ ;  /* 0x00000032462d7224 */ /* 0x040fe200078e02ff */
[C---:B------:R-:W-:Y:S01]  /*b090*/  PRMT R80, R99.reuse, 0x8880, RZ ;  /* 0x0000888063507816 */ /* 0x040fe200000000ff */
[C---:B------:R-:W-:Y:S01]  /*b0a0*/  IMAD R14, R70.reuse, R14, RZ ;  /* 0x0000000e460e7224 */ /* 0x040fe200078e02ff */
[----:B------:R-:W-:Y:S01]  /*b0b0*/  SHF.L.U32 R76, R99, 0x10, RZ ;  /* 0x00000010634c7819 */ /* 0x000fe200000006ff */
[C---:B------:R-:W-:Y:S01]  /*b0c0*/  IMAD R34, R70.reuse, R39, RZ ;  /* 0x0000002746227224 */ /* 0x040fe200078e02ff */
[----:B------:R-:W-:Y:S01]  /*b0d0*/  SHF.L.U32 R132, R81, 0x8, RZ ;  /* 0x0000000851847819 */ /* 0x000fe200000006ff */
[C---:B------:R-:W-:Y:S01]  /*b0e0*/  IMAD R50, R70.reuse, R55, RZ ;  /* 0x0000003746327224 */ /* 0x040fe200078e02ff */
[----:B------:R-:W-:Y:S01]  /*b0f0*/  SHF.R.S32.HI R81, RZ, 0x18, R84 ;  /* 0x00000018ff517819 */ /* 0x000fe20000011454 */
[C---:B------:R-:W-:Y:S01]  /*b100*/  IMAD R39, R70.reuse, R44, RZ ;  /* 0x0000002c46277224 */ /* 0x040fe200078e02ff */
[----:B------:R-:W-:Y:S01]  /*b110*/  SHF.R.S32.HI R5, RZ, 0x18, R132 ;  /* 0x00000018ff057819 */ /* 0x000fe20000011484 */
[----:B------:R-:W-:Y:S01]  /*b120*/  IMAD R55, R70, R60, RZ ;  /* 0x0000003c46377224 */ /* 0x000fe200078e02ff */
[----:B------:R-:W-:Y:S01]  /*b130*/  SHF.L.U32 R84, R98, 0x10, RZ ;  /* 0x0000001062547819 */ /* 0x000fe200000006ff */
[----:B------:R-:W-:Y:S01]  /*b140*/  IMAD R15, R70, R15, RZ ;  /* 0x0000000f460f7224 */ /* 0x000fe200078e02ff */
[----:B------:R-:W-:Y:S01]  /*b150*/  SHF.L.U32 R129, R82, 0x8, RZ ;  /* 0x0000000852817819 */ /* 0x000fe200000006ff */
[-C--:B------:R-:W-:Y:S01]  /*b160*/  IMAD R10, R5, R72.reuse, R10 ;  /* 0x00000048050a7224 */ /* 0x080fe200078e020a */
[----:B------:R-:W-:Y:S01]  /*b170*/  SHF.L.U32 R126, R83, 0x8, RZ ;  /* 0x00000008537e7819 */ /* 0x000fe200000006ff */
[-C--:B------:R-:W-:Y:S01]  /*b180*/  IMAD R11, R77, R72.reuse, R11 ;  /* 0x000000484d0b7224 */ /* 0x080fe200078e020b */
[----:B------:R-:W-:Y:S01]  /*b190*/  SHF.R.S32.HI R5, RZ, 0x18, R129 ;  /* 0x00000018ff057819 */ /* 0x000fe20000011481 */
[-C--:B------:R-:W-:Y:S01]  /*b1a0*/  IMAD R12, R3, R72.reuse, R12 ;  /* 0x00000048030c7224 */ /* 0x080fe200078e020c */
[----:B------:R-:W-:Y:S01]  /*b1b0*/  SHF.R.S32.HI R83, RZ, 0x18, R85 ;  /* 0x00000018ff537819 */ /* 0x000fe20000011455 */
[----:B------:R-:W-:Y:S01]  /*b1c0*/  IMAD R13, R4, R72, R13 ;  /* 0x00000048040d7224 */ /* 0x000fe200078e020d */
[----:B------:R-:W-:Y:S01]  /*b1d0*/  SHF.L.U32 R120, R85, 0x8, RZ ;  /* 0x0000000855787819 */ /* 0x000fe200000006ff */
[C---:B------:R-:W-:Y:S01]  /*b1e0*/  IMAD R44, R70.reuse, R49, RZ ;  /* 0x00000031462c7224 */ /* 0x040fe200078e02ff */
[----:B------:R-:W-:Y:S01]  /*b1f0*/  SHF.R.S32.HI R85, RZ, 0x18, R86 ;  /* 0x00000018ff557819 */ /* 0x000fe20000011456 */
[C---:B------:R-:W-:Y:S01]  /*b200*/  IMAD R60, R70.reuse, R65, RZ ;  /* 0x00000041463c7224 */ /* 0x040fe200078e02ff */
[----:B------:R-:W-:Y:S01]  /*b210*/  I2IP.S8.S32.SAT R65, R11, R10, RZ ;  /* 0x0000000a0b417239 */ /* 0x000fe200000014ff */
[C---:B------:R-:W-:Y:S01]  /*b220*/  IMAD R49, R70.reuse, R54, RZ ;  /* 0x0000003646317224 */ /* 0x040fe200078e02ff */
[----:B------:R-:W-:Y:S01]  /*b230*/  SHF.R.S32.HI R11, RZ, 0x18, R127 ;  /* 0x00000018ff0b7819 */ /* 0x000fe2000001147f */
[----:B------:R-:W-:Y:S01]  /*b240*/  IMAD R14, R5, R72, R14 ;  /* 0x00000048050e7224 */ /* 0x000fe200078e020e */
[----:B------:R-:W-:Y:S01]  /*b250*/  I2IP.S8.S32.SAT R65, R9, R8, R65 ;  /* 0x0000000809417239 */ /* 0x000fe20000001441 */
[C---:B------:R-:W-:Y:S01]  /*b260*/  IMAD R3, R70.reuse, R16, RZ ;  /* 0x0000001046037224 */ /* 0x040fe200078e02ff */
[----:B------:R-:W-:Y:S01]  /*b270*/  SHF.R.S32.HI R9, RZ, 0x18, R124 ;  /* 0x00000018ff097819 */ /* 0x000fe2000001147c */
[----:B------:R-:W-:Y:S01]  /*b280*/  IMAD R54, R70, R59, RZ ;  /* 0x0000003b46367224 */ /* 0x000fe200078e02ff */
[----:B------:R-:W-:Y:S01]  /*b290*/  SHF.R.S32.HI R8, RZ, 0x18, R123 ;  /* 0x00000018ff087819 */ /* 0x000fe2000001147b */
[----:B------:R-:W-:Y:S01]  /*b2a0*/  IMAD.MOV.U32 R10, RZ, RZ, R128 ;  /* 0x000000ffff0a7224 */ /* 0x000fe200078e0080 */
[----:B------:R-:W-:Y:S01]  /*b2b0*/  SHF.L.U32 R117, R86, 0x8, RZ ;  /* 0x0000000856757819 */ /* 0x000fe200000006ff */
[----:B------:R-:W-:Y:S01]  /*b2c0*/  IMAD R59, R70, R64, RZ ;  /* 0x00000040463b7224 */ /* 0x000fe200078e02ff */
[----:B------:R-:W-:Y:S01]  /*b2d0*/  I2IP.S8.S32.SAT R64, R2, R0, R161 ;  /* 0x0000000002407239 */ /* 0x000fe200000014a1 */
[----:B------:R-:W-:Y:S01]  /*b2e0*/  IMAD R15, R78, R72, R15 ;  /* 0x000000484e0f7224 */ /* 0x000fe200078e020f */
[----:B------:R-:W-:Y:S01]  /*b2f0*/  MOV R2, R125 ;  /* 0x0000007d00027202 */ /* 0x000fe20000000f00 */
[C---:B------:R-:W-:Y:S01]  /*b300*/  IMAD R4, R70.reuse, R17, RZ ;  /* 0x0000001146047224 */ /* 0x040fe200078e02ff */
        /* <DEDUP_REMOVED lines=8> */
[----:B------:R-:W-:Y:S01]  /*b390*/  MOV R0, R122 ;  /* 0x0000007a00007202 */ /* 0x000fe20000000f00 */
[----:B------:R-:W-:Y:S01]  /*b3a0*/  IMAD R16, R70, R21, RZ ;  /* 0x0000001546107224 */ /* 0x000fe200078e02ff */
[----:B------:R-:W-:Y:S01]  /*b3b0*/  SHF.R.S32.HI R87, RZ, 0x18, R87 ;  /* 0x00000018ff577819 */ /* 0x000fe20000011457 */
[----:B------:R-:W-:Y:S01]  /*b3c0*/  IMAD R6, R79, R72, R6 ;  /* 0x000000484f067224 */ /* 0x000fe200078e0206 */
[----:B------:R-:W-:Y:S01]  /*b3d0*/  SHF.L.U32 R111, R92, 0x8, RZ ;  /* 0x000000085c6f7819 */ /* 0x000fe200000006ff */
[----:B------:R-:W-:Y:S01]  /*b3e0*/  IMAD R17, R70, R22, RZ ;  /* 0x0000001646117224 */ /* 0x000fe200078e02ff */
[----:B------:R-:W-:Y:S01]  /*b3f0*/  PRMT R92, R97, 0x8880, RZ ;  /* 0x00008880615c7816 */ /* 0x000fe200000000ff */
[-C--:B------:R-:W-:Y:S01]  /*b400*/  IMAD R7, R2, R72.reuse, R7 ;  /* 0x0000004802077224 */ /* 0x080fe200078e0207 */
[----:B------:R-:W-:Y:S01]  /*b410*/  I2IP.S8.S32.SAT R5, R6, R5, RZ ;  /* 0x0000000506057239 */ /* 0x000fe200000014ff */
[----:B------:R-:W-:Y:S01]  /*b420*/  IMAD R18, R70, R23, RZ ;  /* 0x0000001746127224 */ /* 0x000fe200078e02ff */
[----:B------:R-:W-:Y:S01]  /*b430*/  SHF.R.S32.HI R2, RZ, 0x18, R120 ;  /* 0x00000018ff027819 */ /* 0x000fe20000011478 */
[-C--:B------:R-:W-:Y:S01]  /*b440*/  IMAD R16, R9, R72.reuse, R16 ;  /* 0x0000004809107224 */ /* 0x080fe200078e0210 */
[----:B------:R-:W-:Y:S01]  /*b450*/  SHF.R.S32.HI R9, RZ, 0x18, R121 ;  /* 0x00000018ff097819 */ /* 0x000fe20000011479 */
[----:B------:R-:W-:Y:S01]  /*b460*/  IMAD R17, R8, R72, R17 ;  /* 0x0000004808117224 */ /* 0x000fe200078e0211 */
[----:B------:R-:W-:Y:S01]  /*b470*/  SHF.L.U32 R102, R94, 0x8, RZ ;  /* 0x000000085e667819 */ /* 0x000fe200000006ff */
[C---:B------:R-:W-:Y:S01]  /*b480*/  IMAD R22, R70.reuse, R27, RZ ;  /* 0x0000001b46167224 */ /* 0x040fe200078e02ff */
[----:B------:R-:W-:Y:S01]  /*b490*/  SHF.L.U32 R94, R95, 0x8, RZ ;  /* 0x000000085f5e7819 */ /* 0x000fe200000006ff */
[----:B------:R-:W-:Y:S01]  /*b4a0*/  IMAD R27, R70, R32, RZ ;  /* 0x00000020461b7224 */ /* 0x000fe200078e02ff */
[----:B------:R-:W-:Y:S01]  /*b4b0*/  SHF.R.S32.HI R95, RZ, 0x18, R95 ;  /* 0x00000018ff5f7819 */ /* 0x000fe2000001145f */
[----:B------:R-:W-:Y:S01]  /*b4c0*/  IMAD R18, R81, R72, R18 ;  /* 0x0000004851127224 */ /* 0x000fe200078e0212 */
[----:B------:R-:W-:Y:S01]  /*b4d0*/  SHF.L.U32 R103, R96, 0x8, RZ ;  /* 0x0000000860677819 */ /* 0x000fe200000006ff */
[C---:B------:R-:W-:Y:S01]  /*b4e0*/  IMAD R32, R70.reuse, R37, RZ ;  /* 0x0000002546207224 */ /* 0x040fe200078e02ff */
[----:B------:R-:W-:Y:S01]  /*b4f0*/  SHF.L.U32 R88, R97, 0x8, RZ ;  /* 0x0000000861587819 */ /* 0x000fe200000006ff */
[----:B------:R-:W-:Y:S01]  /*b500*/  IMAD R21, R70, R26, RZ ;  /* 0x0000001a46157224 */ /* 0x000fe200078e02ff */
[----:B------:R-:W-:Y:S01]  /*b510*/  I2IP.S8.S32.SAT R17, R18, R17, RZ ;  /* 0x0000001112117239 */ /* 0x000fe200000014ff */
[----:B------:R-:W-:Y:S01]  /*b520*/  IMAD R37, R70, R42, RZ ;  /* 0x0000002a46257224 */ /* 0x000fe200078e02ff */
[----:B------:R-:W-:Y:S01]  /*b530*/  SHF.R.S32.HI R97, RZ, 0x18, R98 ;  /* 0x00000018ff617819 */ /* 0x000fe20000011462 */
[----:B------:R-:W-:Y:S01]  /*b540*/  IMAD R19, R0, R72, R19 ;  /* 0x0000004800137224 */ /* 0x000fe200078e0213 */
[----:B------:R-:W-:Y:S01]  /*b550*/  I2IP.S8.S32.SAT R16, R16, R7, R17 ;  /* 0x0000000710107239 */ /* 0x000fe20000001411 */
[C---:B------:R-:W-:Y:S01]  /*b560*/  IMAD R42, R70.reuse, R47, RZ ;  /* 0x0000002f462a7224 */ /* 0x040fe200078e02ff */
[----:B------:R-:W-:Y:S01]  /*b570*/  MOV R0, R119 ;  /* 0x0000007700007202 */ /* 0x000fe20000000f00 */
[C---:B------:R-:W-:Y:S01]  /*b580*/  IMAD R47, R70.reuse, R52, RZ ;  /* 0x00000034462f7224 */ /* 0x040fe200078e02ff */
[----:B------:R-:W-:Y:S01]  /*b590*/  SHF.L.U32 R74, R99, 0x8, RZ ;  /* 0x00000008634a7819 */ /* 0x000fe200000006ff */
[----:B------:R-:W-:Y:S01]  /*b5a0*/  IMAD R20, R9, R72, R20 ;  /* 0x0000004809147224 */ /* 0x000fe200078e0214 */
[----:B------:R-:W-:Y:S01]  /*b5b0*/  SHF.R.S32.HI R99, RZ, 0x18, R99 ;  /* 0x00000018ff637819 */ /* 0x000fe20000011463 */
[----:B------:R-:W-:Y:S01]  /*b5c0*/  IMAD R52, R70, R57, RZ ;  /* 0x0000003946347224 */ /* 0x000fe200078e02ff */
[----:B------:R-:W-:Y:S01]  /*b5d0*/  IADD3 R68, PT, PT, R68, 0x1, RZ ;  /* 0x0000000144447810 */ /* 0x000fe20007ffe0ff */
[C---:B------:R-:W-:Y:S02]  /*b5e0*/  IMAD R23, R70.reuse, R28, RZ ;  /* 0x0000001c46177224 */ /* 0x040fe400078e02ff */
[----:B------:R-:W-:Y:S02]  /*b5f0*/  IMAD R57, R70, R62, RZ ;  /* 0x0000003e46397224 */ /* 0x000fe400078e02ff */
[----:B------:R-:W-:Y:S01]  /*b600*/  IMAD R21, R2, R72, R21 ;  /* 0x0000004802157224 */ /* 0x000fe200078e0215 */
[----:B------:R-:W-:Y:S01]  /*b610*/  MOV R2, R116 ;  /* 0x0000007400027202 */ /* 0x000fe20000000f00 */
[----:B------:R-:W-:Y:S01]  /*b620*/  IMAD R62, R70, R67, RZ ;  /* 0x00000043463e7224 */ /* 0x000fe200078e02ff */
[----:B------:R-:W-:Y:S01]  /*b630*/  I2IP.S8.S32.SAT R67, R4, R3, R5 ;  /* 0x0000000304437239 */ /* 0x000fe20000001405 */
[-C--:B------:R-:W-:Y:S01]  /*b640*/  IMAD R22, R83, R72.reuse, R22 ;  /* 0x0000004853167224 */ /* 0x080fe200078e0216 */
[----:B------:R-:W-:Y:S01]  /*b650*/  SHF.R.S32.HI R3, RZ, 0x18, R118 ;  /* 0x00000018ff037819 */ /* 0x000fe20000011476 */
[-C--:B------:R-:W-:Y:S01]  /*b660*/  IMAD R23, R0, R72.reuse, R23 ;  /* 0x0000004800177224 */ /* 0x080fe200078e0217 */
[----:B------:R-:W-:Y:S01]  /*b670*/  SHF.R.S32.HI R0, RZ, 0x18, R117 ;  /* 0x00000018ff007819 */ /* 0x000fe20000011475 */
[----:B------:R-:W-:Y:S01]  /*b680*/  IMAD R26, R70, R31, RZ ;  /* 0x0000001f461a7224 */ /* 0x000fe200078e02ff */
[----:B------:R-:W-:Y:S01]  /*b690*/  I2IP.S8.S32.SAT R17, R22, R21, RZ ;  /* 0x0000001516117239 */ /* 0x000fe200000014ff */
[-C--:B------:R-:W-:Y:S01]  /*b6a0*/  IMAD R24, R3, R72.reuse, R24 ;  /* 0x0000004803187224 */ /* 0x080fe200078e0218 */
[----:B------:R-:W-:Y:S01]  /*b6b0*/  SHF.R.S32.HI R3, RZ, 0x18, R115 ;  /* 0x00000018ff037819 */ /* 0x000fe20000011473 */
[-C--:B------:R-:W-:Y:S01]  /*b6c0*/  IMAD R25, R0, R72.reuse, R25 ;  /* 0x0000004800197224 */ /* 0x080fe200078e0219 */
[----:B------:R-:W-:Y:S01]  /*b6d0*/  I2IP.S8.S32.SAT R17, R20, R19, R17 ;  /* 0x0000001314117239 */ /* 0x000fe20000001411 */
[----:B------:R-:W-:Y:S01]  /*b6e0*/  IMAD R28, R70, R33, RZ ;  /* 0x00000021461c7224 */ /* 0x000fe200078e02ff */
[----:B------:R-:W-:Y:S01]  /*b6f0*/  SHF.R.S32.HI R4, RZ, 0x18, R114 ;  /* 0x00000018ff047819 */ /* 0x000fe20000011472 */
[-C--:B------:R-:W-:Y:S02]  /*b700*/  IMAD R26, R85, R72.reuse, R26 ;  /* 0x00000048551a7224 */ /* 0x080fe400078e021a */
[----:B------:R-:W-:Y:S01]  /*b710*/  IMAD R27, R2, R72, R27 ;  /* 0x00000048021b7224 */ /* 0x000fe200078e021b */
[----:B------:R-:W-:Y:S01]  /*b720*/  MOV R2, R110 ;  /* 0x0000006e00027202 */ /* 0x000fe20000000f00 */
[----:B------:R-:W-:Y:S01]  /*b730*/  IMAD R28, R3, R72, R28 ;  /* 0x00000048031c7224 */ /* 0x000fe200078e021c */
[----:B------:R-:W-:Y:S01]  /*b740*/  I2IP.S8.S32.SAT R18, R26, R25, RZ ;  /* 0x000000191a127239 */ /* 0x000fe200000014ff */
[----:B------:R-:W-:Y:S01]  /*b750*/  IMAD R31, R70, R36, RZ ;  /* 0x00000024461f7224 */ /* 0x000fe200078e02ff */
[----:B------:R-:W-:Y:S01]  /*b760*/  SHF.R.S32.HI R3, RZ, 0x18, R112 ;  /* 0x00000018ff037819 */ /* 0x000fe20000011470 */
[-C--:B------:R-:W-:Y:S01]  /*b770*/  IMAD R29, R4, R72.reuse, R29 ;  /* 0x00000048041d7224 */ /* 0x080fe200078e021d */
[----:B------:R-:W-:Y:S01]  /*b780*/  I2IP.S8.S32.SAT R18, R24, R23, R18 ;  /* 0x0000001718127239 */ /* 0x000fe20000001412 */
[----:B------:R-:W-:Y:S01]  /*b790*/  IMAD.MOV.U32 R0, RZ, RZ, R113 ;  /* 0x000000ffff007224 */ /* 0x000fe200078e0071 */
[----:B------:R-:W-:Y:S01]  /*b7a0*/  SHF.R.S32.HI R4, RZ, 0x18, R108 ;  /* 0x00000018ff047819 */ /* 0x000fe2000001146c */
[-C--:B------:R-:W-:Y:S02]  /*b7b0*/  IMAD R30, R87, R72.reuse, R30 ;  /* 0x00000048571e7224 */ /* 0x080fe400078e021e */
[----:B------:R-:W-:Y:S01]  /*b7c0*/  IMAD R31, R0, R72, R31 ;  /* 0x00000048001f7224 */ /* 0x000fe200078e021f */
        /* <DEDUP_REMOVED lines=8> */
[----:B------:R-:W-:Y:S01]  /*b850*/  MOV R0, R107 ;  /* 0x0000006b00007202 */ /* 0x000fe20000000f00 */
[-C--:B------:R-:W-:Y:S02]  /*b860*/  IMAD R34, R89, R72.reuse, R34 ;  /* 0x0000004859227224 */ /* 0x080fe400078e0222 */
[-C--:B------:R-:W-:Y:S01]  /*b870*/  IMAD R35, R2, R72.reuse, R35 ;  /* 0x0000004802237224 */ /* 0x080fe200078e0223 */
[----:B------:R-:W-:Y:S01]  /*b880*/  MOV R2, R101 ;  /* 0x0000006500027202 */ /* 0x000fe20000000f00 */
[----:B------:R-:W-:Y:S01]  /*b890*/  IMAD R38, R70, R43, RZ ;  /* 0x0000002b46267224 */ /* 0x000fe200078e02ff */
[----:B------:R-:W-:Y:S01]  /*b8a0*/  I2IP.S8.S32.SAT R33, R34, R33, RZ ;  /* 0x0000002122217239 */ /* 0x000fe200000014ff */
[-C--:B------:R-:W-:Y:S01]  /*b8b0*/  IMAD R36, R3, R72.reuse, R36 ;  /* 0x0000004803247224 */ /* 0x080fe200078e0224 */
[----:B------:R-:W-:Y:S01]  /*b8c0*/  SHF.R.S32.HI R3, RZ, 0x18, R105 ;  /* 0x00000018ff037819 */ /* 0x000fe20000011469 */
[-C--:B------:R-:W-:Y:S01]  /*b8d0*/  IMAD R37, R4, R72.reuse, R37 ;  /* 0x0000004804257224 */ /* 0x080fe200078e0225 */
[----:B------:R-:W-:Y:S01]  /*b8e0*/  I2IP.S8.S32.SAT R32, R32, R31, R33 ;  /* 0x0000001f20207239 */ /* 0x000fe20000001421 */
        /* <DEDUP_REMOVED lines=8> */
[----:B------:R-:W-:Y:S01]  /*b970*/  IMAD R43, R70, R48, RZ ;  /* 0x00000030462b7224 */ /* 0x000fe200078e02ff */
[----:B------:R-:W-:Y:S01]  /*b980*/  I2IP.S8.S32.SAT R33, R36, R35, R37 ;  /* 0x0000002324217239 */ /* 0x000fe20000001425 */
[----:B------:R-:W-:Y:S01]  /*b990*/  IMAD R41, R0, R72, R41 ;  /* 0x0000004800297224 */ /* 0x000fe200078e0229 */
[----:B------:R-:W-:Y:S01]  /*b9a0*/  MOV R0, R106 ;  /* 0x0000006a00007202 */ /* 0x000fe20000000f00 */
[-C--:B------:R-:W-:Y:S02]  /*b9b0*/  IMAD R42, R93, R72.reuse, R42 ;  /* 0x000000485d2a7224 */ /* 0x080fe400078e022a */
        /* <DEDUP_REMOVED lines=11> */
[-C--:B------:R-:W-:Y:S02]  /*ba70*/  IMAD R47, R0, R72.reuse, R47 ;  /* 0x00000048002f7224 */ /* 0x080fe400078e022f */
[----:B------:R-:W-:Y:S01]  /*ba80*/  IMAD R48, R3, R72, R48 ;  /* 0x0000004803307224 */ /* 0x000fe200078e0230 */
[----:B------:R-:W-:Y:S01]  /*ba90*/  SHF.R.S32.HI R3, RZ, 0x18, R90 ;  /* 0x00000018ff037819 */ /* 0x000fe2000001145a */
[----:B------:R-:W-:Y:S01]  /*baa0*/  IMAD R51, R70, R56, RZ ;  /* 0x0000003846337224 */ /* 0x000fe200078e02ff */
[----:B------:R-:W-:Y:S01]  /*bab0*/  I2IP.S8.S32.SAT R35, R46, R45, RZ ;  /* 0x0000002d2e237239 */ /* 0x000fe200000014ff */
[-C--:B------:R-:W-:Y:S01]  /*bac0*/  IMAD R49, R2, R72.reuse, R49 ;  /* 0x0000004802317224 */ /* 0x080fe200078e0231 */
[----:B------:R-:W-:Y:S01]  /*bad0*/  SHF.R.S32.HI R2, RZ, 0x18, R88 ;  /* 0x00000018ff027819 */ /* 0x000fe20000011458 */
[----:B------:R-:W-:Y:S01]  /*bae0*/  IMAD.MOV.U32 R0, RZ, RZ, R92 ;  /* 0x000000ffff007224 */ /* 0x000fe200078e005c */
[----:B------:R-:W-:Y:S01]  /*baf0*/  I2IP.S8.S32.SAT R35, R44, R43, R35 ;  /* 0x0000002b2c237239 */ /* 0x000fe20000001423 */
[-C--:B------:R-:W-:Y:S02]  /*bb00*/  IMAD R50, R73, R72.reuse, R50 ;  /* 0x0000004849327224 */ /* 0x080fe400078e0232 */
[----:B------:R-:W-:Y:S01]  /*bb10*/  IMAD R51, R0, R72, R51 ;  /* 0x0000004800337224 */ /* 0x000fe200078e0233 */
[----:B------:R-:W-:Y:S01]  /*bb20*/  MOV R0, R86 ;  /* 0x0000005600007202 */ /* 0x000fe20000000f00 */
[----:B------:R-:W-:Y:S01]  /*bb30*/  IMAD R53, R70, R58, RZ ;  /* 0x0000003a46357224 */ /* 0x000fe200078e02ff */
[----:B------:R-:W-:Y:S01]  /*bb40*/  I2IP.S8.S32.SAT R49, R50, R49, RZ ;  /* 0x0000003132317239 */ /* 0x000fe200000014ff */
[-C--:B------:R-:W-:Y:S01]  /*bb50*/  IMAD R52, R3, R72.reuse, R52 ;  /* 0x0000004803347224 */ /* 0x080fe200078e0234 */
[----:B------:R-:W-:Y:S01]  /*bb60*/  SHF.R.S32.HI R3, RZ, 0x18, R84 ;  /* 0x00000018ff037819 */ /* 0x000fe20000011454 */
[----:B------:R-:W-:Y:S01]  /*bb70*/  IMAD R53, R2, R72, R53 ;  /* 0x0000004802357224 */ /* 0x000fe200078e0235 */
[----:B------:R-:W-:Y:S01]  /*bb80*/  MOV R2, R80 ;  /* 0x0000005000027202 */ /* 0x000fe20000000f00 */
[----:B------:R-:W-:Y:S01]  /*bb90*/  IMAD.SHL.U32 R82, R98, 0x100, RZ ;  /* 0x0000010062527824 */ /* 0x000fe200078e00ff */
[----:B------:R-:W-:Y:S01]  /*bba0*/  I2IP.S8.S32.SAT R48, R48, R47, R49 ;  /* 0x0000002f30307239 */ /* 0x000fe20000001431 */
[----:B------:R-:W-:Y:S02]  /*bbb0*/  IMAD R54, R75, R72, R54 ;  /* 0x000000484b367224 */ /* 0x000fe400078e0236 */
[C---:B------:R-:W-:Y:S02]  /*bbc0*/  IMAD R56, R70.reuse, R61, RZ ;  /* 0x0000003d46387224 */ /* 0x040fe400078e02ff */
[----:B------:R-:W-:Y:S01]  /*bbd0*/  IMAD R61, R70, R66, RZ ;  /* 0x00000042463d7224 */ /* 0x000fe200078e02ff */
[----:B------:R-:W-:Y:S01]  /*bbe0*/  I2IP.S8.S32.SAT R66, R13, R12, R14 ;  /* 0x0000000c0d427239 */ /* 0x000fe2000000140e */
[-C--:B------:R-:W-:Y:S01]  /*bbf0*/  IMAD R55, R0, R72.reuse, R55 ;  /* 0x0000004800377224 */ /* 0x080fe200078e0237 */
[----:B------:R-:W-:Y:S01]  /*bc00*/  SHF.R.S32.HI R0, RZ, 0x18, R82 ;  /* 0x00000018ff007819 */ /* 0x000fe20000011452 */
[-C--:B------:R-:W-:Y:S01]  /*bc10*/  IMAD R56, R3, R72.reuse, R56 ;  /* 0x0000004803387224 */ /* 0x080fe200078e0238 */
[----:B------:R-:W-:Y:S01]  /*bc20*/  I2IP.S8.S32.SAT R49, R54, R53, RZ ;  /* 0x0000003536317239 */ /* 0x000fe200000014ff */
[----:B------:R1:W-:Y:S01]  /*bc30*/  STS.128 [R135+UR44+0xa200], R64 ;  /* 0x00a2004087007988 */ /* 0x0003e20008000c2c */
[----:B------:R-:W-:Y:S01]  /*bc40*/  IMAD R58, R70, R63, RZ ;  /* 0x0000003f463a7224 */ /* 0x000fe200078e02ff */
[----:B------:R-:W-:Y:S01]  /*bc50*/  SHF.R.S32.HI R3, RZ, 0x18, R76 ;  /* 0x00000018ff037819 */ /* 0x000fe2000001144c */
[-C--:B------:R-:W-:Y:S01]  /*bc60*/  IMAD R57, R0, R72.reuse, R57 ;  /* 0x0000004800397224 */ /* 0x080fe200078e0239 */
[----:B------:R-:W-:Y:S01]  /*bc70*/  I2IP.S8.S32.SAT R49, R52, R51, R49 ;  /* 0x0000003334317239 */ /* 0x000fe20000001431 */
[-C--:B------:R-:W-:Y:S02]  /*bc80*/  IMAD R58, R97, R72.reuse, R58 ;  /* 0x00000048613a7224 */ /* 0x080fe400078e023a */
[-C--:B------:R-:W-:Y:S01]  /*bc90*/  IMAD R59, R2, R72.reuse, R59 ;  /* 0x00000048023b7224 */ /* 0x080fe200078e023b */
[----:B------:R1:W-:Y:S01]  /*bca0*/  STS.128 [R159+0xa200], R16 ;  /* 0x00a200109f007388 */ /* 0x0003e20000000c00 */
[-C--:B------:R-:W-:Y:S01]  /*bcb0*/  IMAD R60, R3, R72.reuse, R60 ;  /* 0x00000048033c7224 */ /* 0x080fe200078e023c */
[----:B------:R-:W-:Y:S01]  /*bcc0*/  I2IP.S8.S32.SAT R50, R58, R57, RZ ;  /* 0x000000393a327239 */ /* 0x000fe200000014ff */
[-C--:B------:R-:W-:Y:S02]  /*bcd0*/  IMAD R61, R4, R72.reuse, R61 ;  /* 0x00000048043d7224 */ /* 0x080fe400078e023d */
[----:B------:R-:W-:Y:S01]  /*bce0*/  IMAD R62, R99, R72, R62 ;  /* 0x00000048633e7224 */ /* 0x000fe200078e023e */
[----:B------:R-:W-:Y:S02]  /*bcf0*/  I2IP.S8.S32.SAT R50, R56, R55, R50 ;  /* 0x0000003738327239 */ /* 0x000fe40000001432 */
[----:B------:R1:W-:Y:S02]  /*bd00*/  STS.128 [R158+0xa200], R32 ;  /* 0x00a200209e007388 */ /* 0x0003e40000000c00 */
        /* <DEDUP_REMOVED lines=20> */
.L_x_140:
[----:B------:R-:W-:Y:S05]  /*be50*/  BSYNC.RECONVERGENT B0 ;  /* 0x0000000000007941 */ /* 0x000fea0003800200 */
.L_x_139:
[----:B------:R-:W-:Y:S01]  /*be60*/  R2UR UR5, R142 ;  /* 0x000000008e0572ca */ /* 0x000fe200000e0000 */
[----:B------:R-:W-:Y:S01]  /*be70*/  BAR.SYNC.DEFER_BLOCKING 0x1, 0x80 ;  /* 0x0042000000007b1d */ /* 0x000fe20000010000 */
[----:B------:R-:W-:Y:S01]  /*be80*/  R2UR UR4, R143 ;  /* 0x000000008f0472ca */ /* 0x000fe200000e0000 */
[----:B------:R-:W-:Y:S01]  /*be90*/  UISETP.NE.AND UP0, UPT, UR46, URZ, UPT ;  /* 0x000000ff2e00728c */ /* 0x000fe2000bf05270 */
[----:B------:R-:W-:Y:S02]  /*bea0*/  ISETP.NE.AND P0, PT, R146, 0x2, PT ;  /* 0x000000029200780c */ /* 0x000fe40003f05270 */
[----:B------:R-:W-:Y:S02]  /*beb0*/  ISETP.NE.AND P1, PT, R68, 0x2, PT ;  /* 0x000000024400780c */ /* 0x000fe40003f25270 */
[----:B------:R-:W-:Y:S02]  /*bec0*/  SEL R0, RZ, 0x1, P0 ;  /* 0x00000001ff007807 */ /* 0x000fe40000000000 */
[----:B------:R-:W-:Y:S02]  /*bed0*/  SEL R3, RZ, 0x1, P1 ;  /* 0x00000001ff037807 */ /* 0x000fe40000800000 */
[----:B------:R-:W-:Y:S01]  /*bee0*/  LOP3.LUT R149, R149, R0, RZ, 0x3c, !PT ;  /* 0x0000000095957212 */ /* 0x000fe200078e3cff */
[----:B------:R-:W-:Y:S01]  /*bef0*/  UIADD3 UR30, UPT, UPT, UR37, UR5, URZ ;  /* 0x00000005251e7290 */ /* 0x000fe2000fffe0ff */
[----:B------:R-:W-:Y:S01]  /*bf00*/  LOP3.LUT R150, R150, R3, RZ, 0x3c, !PT ;  /* 0x0000000396967212 */ /* 0x000fe200078e3cff */
[----:B------:R-:W-:Y:S01]  /*bf10*/  UIADD3 UR31, UPT, UPT, UR38, UR4, URZ ;  /* 0x00000004261f7290 */ /* 0x000fe2000fffe0ff */
[----:B------:R-:W-:Y:S02]  /*bf20*/  SEL R146, R146, RZ, P0 ;  /* 0x000000ff92927207 */ /* 0x000fe40000000000 */
[----:B------:R-:W-:Y:S01]  /*bf30*/  SEL R68, R68, RZ, P1 ;  /* 0x000000ff44447207 */ /* 0x000fe20000800000 */
[----:B------:R-:W-:Y:S01]  /*bf40*/  UMOV UR36, UR59 ;  /* 0x0000003b00247c82 */ /* 0x000fe20008000000 */
[----:B------:R-:W-:Y:S07]  /*bf50*/  BRA.U UP0, `(.L_x_141) ;  /* 0xffffff9900487547 */ /* 0x000fee000b83ffff */
[----:B------:R-:W-:Y:S05]  /*bf60*/  EXIT ;  /* 0x000000000000794d */ /* 0x000fea0003800000 */
.L_x_24:
[----:B--2---:R2:W3:Y:S02]  /*bf70*/  SYNCS.PHASECHK.TRANS64.TRYWAIT P0, [R3+URZ+0xf0], R2 ;  /* 0x0000f002030075a7 */ /* 0x0044e400080011ff */
[----:B---3--:R-:W-:Y:S05]  /*bf80*/  @!P0 NANOSLEEP.SYNCS 0x989680 ;  /* 0x009896800000895d */ /* 0x008fea0003900000 */
[----:B------:R-:W3:Y:S02]  /*bf90*/  @!P0 SYNCS.PHASECHK.TRANS64 P0, [R3+URZ+0xf0], R2 ;  /* 0x0000f002030085a7 */ /* 0x000ee400080010ff */
[----:B---3--:R-:W-:Y:S05]  /*bfa0*/  @!P0 BRA `(.L_x_24) ;  /* 0xfffffffc00f08947 */ /* 0x008fea000383ffff */
[----:B------:R-:W-:Y:S05]  /*bfb0*/  BRA `(.L_x_142) ;  /* 0xffffff5800b47947 */ /* 0x000fea000383ffff */
.L_x_27:
[----:B-1----:R-:W-:-:S07]  /*bfc0*/  MOV R0, UR33 ;  /* 0x0000002100007c02 */ /* 0x002fce0008000f00 */
.L_x_143:
[----:B-1----:R1:W2:Y:S02]  /*bfd0*/  SYNCS.PHASECHK.TRANS64.TRYWAIT P0, [R0+URZ+0x28], R3 ;  /* 0x00002803000075a7 */ /* 0x0022a400080011ff */
[----:B--2---:R-:W-:Y:S05]  /*bfe0*/  @!P0 NANOSLEEP.SYNCS 0x989680 ;  /* 0x009896800000895d */ /* 0x004fea0003900000 */
[----:B------:R-:W2:Y:S02]  /*bff0*/  @!P0 SYNCS.PHASECHK.TRANS64 P0, [R0+URZ+0x28], R3 ;  /* 0x00002803000085a7 */ /* 0x000ea400080010ff */
[----:B--2---:R-:W-:Y:S05]  /*c000*/  @!P0 BRA `(.L_x_143) ;  /* 0xfffffffc00f08947 */ /* 0x004fea000383ffff */
[----:B------:R-:W-:Y:S05]  /*c010*/  BRA `(.L_x_26) ;  /* 0xffffff5c00087947 */ /* 0x000fea000383ffff */
.L_x_34:
[----:B-1----:R-:W-:-:S07]  /*c020*/  MOV R0, UR17 ;  /* 0x0000001100007c02 */ /* 0x002fce0008000f00 */
.L_x_144:
[----:B-1----:R1:W2:Y:S02]  /*c030*/  SYNCS.PHASECHK.TRANS64.TRYWAIT P0, [R0+URZ+0x28], R3 ;  /* 0x00002803000075a7 */ /* 0x0022a400080011ff */
[----:B--2---:R-:W-:Y:S05]  /*c040*/  @!P0 NANOSLEEP.SYNCS 0x989680 ;  /* 0x009896800000895d */ /* 0x004fea0003900000 */
[----:B------:R-:W2:Y:S02]  /*c050*/  @!P0 SYNCS.PHASECHK.TRANS64 P0, [R0+URZ+0x28], R3 ;  /* 0x00002803000085a7 */ /* 0x000ea400080010ff */
[----:B--2---:R-:W-:Y:S05]  /*c060*/  @!P0 BRA `(.L_x_144) ;  /* 0xfffffffc00f08947 */ /* 0x004fea000383ffff */
[----:B------:R-:W-:Y:S05]  /*c070*/  BRA `(.L_x_33) ;  /* 0xffffff5c00c87947 */ /* 0x000fea000383ffff */
.L_x_39:
[----:B-1----:R1:W2:Y:S02]  /*c080*/  SYNCS.PHASECHK.TRANS64.TRYWAIT P0, [R3+URZ+0xa0], R0 ;  /* 0x0000a000030075a7 */ /* 0x0022a400080011ff */
[----:B--2---:R-:W-:Y:S05]  /*c090*/  @!P0 NANOSLEEP.SYNCS 0x989680 ;  /* 0x009896800000895d */ /* 0x004fea0003900000 */
[----:B------:R-:W2:Y:S02]  /*c0a0*/  @!P0 SYNCS.PHASECHK.TRANS64 P0, [R3+URZ+0xa0], R0 ;  /* 0x0000a000030085a7 */ /* 0x000ea400080010ff */
[----:B--2---:R-:W-:Y:S05]  /*c0b0*/  @!P0 BRA `(.L_x_39) ;  /* 0xfffffffc00f08947 */ /* 0x004fea000383ffff */
[----:B------:R-:W-:Y:S05]  /*c0c0*/  BRA `(.L_x_145) ;  /* 0xffffff6000707947 */ /* 0x000fea000383ffff */
.L_x_43:
[----:B-1----:R-:W-:-:S07]  /*c0d0*/  MOV R0, UR4 ;  /* 0x0000000400007c02 */ /* 0x002fce0008000f00 */
.L_x_146:
[----:B-1----:R1:W2:Y:S02]  /*c0e0*/  SYNCS.PHASECHK.TRANS64.TRYWAIT P0, [R0+URZ], R3 ;  /* 0x00000003000075a7 */ /* 0x0022a400080011ff */
[----:B--2---:R-:W-:Y:S05]  /*c0f0*/  @!P0 NANOSLEEP.SYNCS 0x989680 ;  /* 0x009896800000895d */ /* 0x004fea0003900000 */
[----:B------:R-:W2:Y:S02]  /*c100*/  @!P0 SYNCS.PHASECHK.TRANS64 P0, [R0+URZ], R3 ;  /* 0x00000003000085a7 */ /* 0x000ea400080010ff */
[----:B--2---:R-:W-:Y:S05]  /*c110*/  @!P0 BRA `(.L_x_146) ;  /* 0xfffffffc00f08947 */ /* 0x004fea000383ffff */
[----:B------:R-:W-:Y:S05]  /*c120*/  BRA `(.L_x_147) ;  /* 0xffffff68001c7947 */ /* 0x000fea000383ffff */
.L_x_44:
[----:B------:R-:W-:-:S07]  /*c130*/  MOV R0, UR5 ;  /* 0x0000000500007c02 */ /* 0x000fce0008000f00 */
.L_x_148:
[----:B-1----:R1:W2:Y:S02]  /*c140*/  SYNCS.PHASECHK.TRANS64.TRYWAIT P0, [R0+URZ], R3 ;  /* 0x00000003000075a7 */ /* 0x0022a400080011ff */
[----:B--2---:R-:W-:Y:S05]  /*c150*/  @!P0 NANOSLEEP.SYNCS 0x989680 ;  /* 0x009896800000895d */ /* 0x004fea0003900000 */
[----:B------:R-:W2:Y:S02]  /*c160*/  @!P0 SYNCS.PHASECHK.TRANS64 P0, [R0+URZ], R3 ;  /* 0x00000003000085a7 */ /* 0x000ea400080010ff */
[----:B--2---:R-:W-:Y:S05]  /*c170*/  @!P0 BRA `(.L_x_148) ;  /* 0xfffffffc00f08947 */ /* 0x004fea000383ffff */
[----:B------:R-:W-:Y:S05]  /*c180*/  BRA `(.L_x_149) ;  /* 0xffffff6800287947 */ /* 0x000fea000383ffff */
.L_x_45:
[----:B------:R-:W-:-:S07]  /*c190*/  MOV R0, UR5 ;  /* 0x0000000500007c02 */ /* 0x000fce0008000f00 */
.L_x_150:
[----:B-1----:R1:W2:Y:S02]  /*c1a0*/  SYNCS.PHASECHK.TRANS64.TRYWAIT P0, [R0+URZ], R3 ;  /* 0x00000003000075a7 */ /* 0x0022a400080011ff */
[----:B--2---:R-:W-:Y:S05]  /*c1b0*/  @!P0 NANOSLEEP.SYNCS 0x989680 ;  /* 0x009896800000895d */ /* 0x004fea0003900000 */
[----:B------:R-:W2:Y:S02]  /*c1c0*/  @!P0 SYNCS.PHASECHK.TRANS64 P0, [R0+URZ], R3 ;  /* 0x00000003000085a7 */ /* 0x000ea400080010ff */
[----:B--2---:R-:W-:Y:S05]  /*c1d0*/  @!P0 BRA `(.L_x_150) ;  /* 0xfffffffc00f08947 */ /* 0x004fea000383ffff */
[----:B------:R-:W-:Y:S05]  /*c1e0*/  BRA `(.L_x_151) ;  /* 0xffffff6800347947 */ /* 0x000fea000383ffff */
.L_x_46:
[----:B------:R-:W-:-:S07]  /*c1f0*/  MOV R0, UR5 ;  /* 0x0000000500007c02 */ /* 0x000fce0008000f00 */
.L_x_152:
[----:B-1----:R1:W2:Y:S02]  /*c200*/  SYNCS.PHASECHK.TRANS64.TRYWAIT P0, [R0+URZ], R3 ;  /* 0x00000003000075a7 */ /* 0x0022a400080011ff */
[----:B--2---:R-:W-:Y:S05]  /*c210*/  @!P0 NANOSLEEP.SYNCS 0x989680 ;  /* 0x009896800000895d */ /* 0x004fea0003900000 */
[----:B------:R-:W2:Y:S02]  /*c220*/  @!P0 SYNCS.PHASECHK.TRANS64 P0, [R0+URZ], R3 ;  /* 0x00000003000085a7 */ /* 0x000ea400080010ff */
[----:B--2---:R-:W-:Y:S05]  /*c230*/  @!P0 BRA `(.L_x_152) ;  /* 0xfffffffc00f08947 */ /* 0x004fea000383ffff */
[----:B------:R-:W-:Y:S05]  /*c240*/  BRA `(.L_x_153) ;  /* 0xffffff6800407947 */ /* 0x000fea000383ffff */
.L_x_49:
[----:B--2---:R2:W3:Y:S02]  /*c250*/  SYNCS.PHASECHK.TRANS64.TRYWAIT P0, [R0+URZ+0xe0], R5 ;  /* 0x0000e005000075a7 */ /* 0x0044e400080011ff */
[----:B---3--:R-:W-:Y:S05]  /*c260*/  @!P0 NANOSLEEP.SYNCS 0x989680 ;  /* 0x009896800000895d */ /* 0x008fea0003900000 */
[----:B------:R-:W3:Y:S02]  /*c270*/  @!P0 SYNCS.PHASECHK.TRANS64 P0, [R0+URZ+0xe0], R5 ;  /* 0x0000e005000085a7 */ /* 0x000ee400080010ff */
[----:B---3--:R-:W-:Y:S05]  /*c280*/  @!P0 BRA `(.L_x_49) ;  /* 0xfffffffc00f08947 */ /* 0x008fea000383ffff */
[----:B------:R-:W-:Y:S05]  /*c290*/  BRA `(.L_x_154) ;  /* 0xffffff68009c7947 */ /* 0x000fea000383ffff */
.L_x_50:
[----:B------:R-:W-:-:S07]  /*c2a0*/  MOV R0, UR4 ;  /* 0x0000000400007c02 */ /* 0x000fce0008000f00 */
.L_x_155:
[----:B--2---:R2:W3:Y:S02]  /*c2b0*/  SYNCS.PHASECHK.TRANS64.TRYWAIT P0, [R0+URZ+0xb0], R7 ;  /* 0x0000b007000075a7 */ /* 0x0044e400080011ff */
[----:B---3--:R-:W-:Y:S05]  /*c2c0*/  @!P0 NANOSLEEP.SYNCS 0x989680 ;  /* 0x009896800000895d */ /* 0x008fea0003900000 */
[----:B------:R-:W3:Y:S02]  /*c2d0*/  @!P0 SYNCS.PHASECHK.TRANS64 P0, [R0+URZ+0xb0], R7 ;  /* 0x0000b007000085a7 */ /* 0x000ee400080010ff */
[----:B---3--:R-:W-:Y:S05]  /*c2e0*/  @!P0 BRA `(.L_x_155) ;  /* 0xfffffffc00f08947 */ /* 0x008fea000383ffff */
[----:B------:R-:W-:Y:S05]  /*c2f0*/  BRA `(.L_x_156) ;  /* 0xffffff6800ac7947 */ /* 0x000fea000383ffff */
.L_x_51:
[----:B--2---:R2:W3:Y:S02]  /*c300*/  SYNCS.PHASECHK.TRANS64.TRYWAIT P1, [R0+URZ+0xa0], R5 ;  /* 0x0000a005000075a7 */ /* 0x0044e400080211ff */
[----:B---3--:R-:W-:Y:S05]  /*c310*/  @!P1 NANOSLEEP.SYNCS 0x989680 ;  /* 0x009896800000995d */ /* 0x008fea0003900000 */
[----:B------:R-:W3:Y:S02]  /*c320*/  @!P1 SYNCS.PHASECHK.TRANS64 P1, [R0+URZ+0xa0], R5 ;  /* 0x0000a005000095a7 */ /* 0x000ee400080210ff */
[----:B---3--:R-:W-:Y:S05]  /*c330*/  @!P1 BRA `(.L_x_51) ;  /* 0xfffffffc00f09947 */ /* 0x008fea000383ffff */
[----:B------:R-:W-:Y:S05]  /*c340*/  BRA `(.L_x_157) ;  /* 0xffffff6800dc7947 */ /* 0x000fea000383ffff */
.L_x_54:
[----:B------:R-:W-:-:S07]  /*c350*/  MOV R0, UR4 ;  /* 0x0000000400007c02 */ /* 0x000fce0008000f00 */
.L_x_158:
[----:B--2---:R2:W3:Y:S02]  /*c360*/  SYNCS.PHASECHK.TRANS64.TRYWAIT P0, [R0+URZ+0xb0], R3 ;  /* 0x0000b003000075a7 */ /* 0x0044e400080011ff */
[----:B---3--:R-:W-:Y:S05]  /*c370*/  @!P0 NANOSLEEP.SYNCS 0x989680 ;  /* 0x009896800000895d */ /* 0x008fea0003900000 */
[----:B------:R-:W3:Y:S02]  /*c380*/  @!P0 SYNCS.PHASECHK.TRANS64 P0, [R0+URZ+0xb0], R3 ;  /* 0x0000b003000085a7 */ /* 0x000ee400080010ff */
[----:B---3--:R-:W-:Y:S05]  /*c390*/  @!P0 BRA `(.L_x_158) ;  /* 0xfffffffc00f08947 */ /* 0x008fea000383ffff */
[----:B------:R-:W-:Y:S05]  /*c3a0*/  BRA `(.L_x_53) ;  /* 0xffffff6c00307947 */ /* 0x000fea000383ffff */
.L_x_63:
[----:B--2---:R-:W-:-:S04]  /*c3b0*/  MOV R5, UR5 ;  /* 0x0000000500057c02 */ /* 0x004fc80008000f00 */
[----:B------:R2:W3:Y:S03]  /*c3c0*/  SYNCS.PHASECHK.TRANS64.TRYWAIT P0, [R5+URZ+0x8], R6 ;  /* 0x00000806050075a7 */ /* 0x0004e600080011ff */
[----:B---3--:R-:W-:Y:S05]  /*c3d0*/  @!P0 NANOSLEEP.SYNCS 0x989680 ;  /* 0x009896800000895d */ /* 0x008fea0003900000 */
[----:B------:R-:W3:Y:S02]  /*c3e0*/  @!P0 SYNCS.PHASECHK.TRANS64 P0, [R5+URZ+0x8], R6 ;  /* 0x00000806050085a7 */ /* 0x000ee400080010ff */
[----:B---3--:R-:W-:Y:S05]  /*c3f0*/  @!P0 BRA `(.L_x_63) ;  /* 0xfffffffc00ec8947 */ /* 0x008fea000383ffff */
[----:B------:R-:W-:Y:S05]  /*c400*/  BRA `(.L_x_62) ;  /* 0xffffff6c00e47947 */ /* 0x000fea000383ffff */
.L_x_65:
[----:B------:R-:W-:Y:S01]  /*c410*/  BSSY B0, `(.L_x_159) ;  /* 0x0000006000007945 */ /* 0x000fe20003800000 */
[----:B------:R-:W-:-:S07]  /*c420*/  MOV R15, 0xffffffff ;  /* 0xffffffff000f7802 */ /* 0x000fce0000000f00 */
[----:B-12--5:R-:W-:Y:S05]  /*c430*/  WARPSYNC.COLLECTIVE R15, `(.L_x_160) ;  /* 0x000000000f0c7348 */ /* 0x026fea0003c00000 */
[----:B------:R-:W-:Y:S02]  /*c440*/  ELECT P6, UR79, PT ;  /* 0x00000000004f782f */ /* 0x000fe400038c0000 */
[----:B------:R-:W-:Y:S01]  /*c450*/  MOV R14, UR79 ;  /* 0x0000004f000e7c02 */ /* 0x000fe20008000f00 */
[----:B-12--5:R-:W-:Y:S10]  /*c460*/  ENDCOLLECTIVE ;  /* 0x000000000000791b */ /* 0x026ff40003800000 */
.L_x_160:
[----:B------:R-:W-:Y:S05]  /*c470*/  BSYNC B0 ;  /* 0x0000000000007941 */ /* 0x000fea0003800000 */
.L_x_159:
[----:B------:R-:W-:Y:S01]  /*c480*/  PLOP3.LUT P0, PT, P6, PT, PT, 0x80, 0x8 ;  /* 0x000000000008781c */ /* 0x000fe2000370f070 */
[----:B------:R-:W-:-:S12]  /*c490*/  BRA `(.L_x_161) ;  /* 0xffffff7000107947 */ /* 0x000fd8000383ffff */
.L_x_67:
[----:B--2---:R-:W-:-:S04]  /*c4a0*/  MOV R3, UR5 ;  /* 0x0000000500037c02 */ /* 0x004fc80008000f00 */
[----:B------:R2:W3:Y:S03]  /*c4b0*/  SYNCS.PHASECHK.TRANS64.TRYWAIT P0, [R3+URZ+0x8], R4 ;  /* 0x00000804030075a7 */ /* 0x0004e600080011ff */
[----:B---3--:R-:W-:Y:S05]  /*c4c0*/  @!P0 NANOSLEEP.SYNCS 0x989680 ;  /* 0x009896800000895d */ /* 0x008fea0003900000 */
[----:B------:R-:W3:Y:S02]  /*c4d0*/  @!P0 SYNCS.PHASECHK.TRANS64 P0, [R3+URZ+0x8], R4 ;  /* 0x00000804030085a7 */ /* 0x000ee400080010ff */
[----:B---3--:R-:W-:Y:S05]  /*c4e0*/  @!P0 BRA `(.L_x_67) ;  /* 0xfffffffc00ec8947 */ /* 0x008fea000383ffff */
[----:B------:R-:W-:Y:S05]  /*c4f0*/  BRA `(.L_x_66) ;  /* 0xffffff7000147947 */ /* 0x000fea000383ffff */
.L_x_68:
[----:B-1----:R1:W2:Y:S02]  /*c500*/  SYNCS.PHASECHK.TRANS64.TRYWAIT P0, [R0+URZ+0xa0], R5 ;  /* 0x0000a005000075a7 */ /* 0x0022a400080011ff */
[----:B--2---:R-:W-:Y:S05]  /*c510*/  @!P0 NANOSLEEP.SYNCS 0x989680 ;  /* 0x009896800000895d */ /* 0x004fea0003900000 */
[----:B------:R-:W2:Y:S02]  /*c520*/  @!P0 SYNCS.PHASECHK.TRANS64 P0, [R0+URZ+0xa0], R5 ;  /* 0x0000a005000085a7 */ /* 0x000ea400080010ff */
[----:B--2---:R-:W-:Y:S05]  /*c530*/  @!P0 BRA `(.L_x_68) ;  /* 0xfffffffc00f08947 */ /* 0x004fea000383ffff */
[----:B------:R-:W-:Y:S05]  /*c540*/  BRA `(.L_x_162) ;  /* 0xffffff7400007947 */ /* 0x000fea000383ffff */
.L_x_70:
[----:B------:R-:W-:-:S07]  /*c550*/  MOV R0, UR31 ;  /* 0x0000001f00007c02 */ /* 0x000fce0008000f00 */
.L_x_163:
[----:B-1----:R1:W2:Y:S02]  /*c560*/  SYNCS.PHASECHK.TRANS64.TRYWAIT P0, [R0+URZ+0xd0], R5 ;  /* 0x0000d005000075a7 */ /* 0x0022a400080011ff */
[----:B--2---:R-:W-:Y:S05]  /*c570*/  @!P0 NANOSLEEP.SYNCS 0x989680 ;  /* 0x009896800000895d */ /* 0x004fea0003900000 */
[----:B------:R-:W2:Y:S02]  /*c580*/  @!P0 SYNCS.PHASECHK.TRANS64 P0, [R0+URZ+0xd0], R5 ;  /* 0x0000d005000085a7 */ /* 0x000ea400080010ff */
[----:B--2---:R-:W-:Y:S05]  /*c590*/  @!P0 BRA `(.L_x_163) ;  /* 0xfffffffc00f08947 */ /* 0x004fea000383ffff */
[----:B------:R-:W-:Y:S05]  /*c5a0*/  BRA `(.L_x_164) ;  /* 0xffffff74004c7947 */ /* 0x000fea000383ffff */
.L_x_73:
[----:B------:R-:W-:Y:S07]  /*c5b0*/  MOV R0, UR5 ;  /* 0x0000000500007c02 */ /* 0x000fee0008000f00 */
.L_x_165:
[----:B-1----:R1:W2:Y:S02]  /*c5c0*/  SYNCS.PHASECHK.TRANS64.TRYWAIT P0, [R0+URZ], R5 ;  /* 0x00000005000075a7 */ /* 0x0022a400080011ff */
[----:B--2---:R-:W-:Y:S05]  /*c5d0*/  @!P0 NANOSLEEP.SYNCS 0x989680 ;  /* 0x009896800000895d */ /* 0x004fea0003900000 */
[----:B------:R-:W2:Y:S02]  /*c5e0*/  @!P0 SYNCS.PHASECHK.TRANS64 P0, [R0+URZ], R5 ;  /* 0x00000005000085a7 */ /* 0x000ea400080010ff */
[----:B--2---:R-:W-:Y:S05]  /*c5f0*/  @!P0 BRA `(.L_x_165) ;  /* 0xfffffffc00f08947 */ /* 0x004fea000383ffff */
[----:B------:R-:W-:Y:S05]  /*c600*/  BRA `(.L_x_72) ;  /* 0xffffff7400607947 */ /* 0x000fea000383ffff */
.L_x_77:
[----:B-1----:R-:W-:-:S07]  /*c610*/  MOV R0, UR4 ;  /* 0x0000000400007c02 */ /* 0x002fce0008000f00 */
.L_x_166:
[----:B-1----:R1:W2:Y:S02]  /*c620*/  SYNCS.PHASECHK.TRANS64.TRYWAIT P0, [R0+URZ], R3 ;  /* 0x00000003000075a7 */ /* 0x0022a400080011ff */
[----:B--2---:R-:W-:Y:S05]  /*c630*/  @!P0 NANOSLEEP.SYNCS 0x989680 ;  /* 0x009896800000895d */ /* 0x004fea0003900000 */
[----:B------:R-:W2:Y:S02]  /*c640*/  @!P0 SYNCS.PHASECHK.TRANS64 P0, [R0+URZ], R3 ;  /* 0x00000003000085a7 */ /* 0x000ea400080010ff */
[----:B--2---:R-:W-:Y:S05]  /*c650*/  @!P0 BRA `(.L_x_166) ;  /* 0xfffffffc00f08947 */ /* 0x004fea000383ffff */
[----:B------:R-:W-:Y:S05]  /*c660*/  BRA `(.L_x_167) ;  /* 0xffffff7800547947 */ /* 0x000fea000383ffff */
.L_x_80:
[----:B------:R-:W-:-:S07]  /*c670*/  MOV R0, UR26 ;  /* 0x0000001a00007c02 */ /* 0x000fce0008000f00 */
.L_x_168:
[----:B-1----:R1:W2:Y:S02]  /*c680*/  SYNCS.PHASECHK.TRANS64.TRYWAIT P1, [R0+URZ+0x100], R3 ;  /* 0x00010003000075a7 */ /* 0x0022a400080211ff */
[----:B--2---:R-:W-:Y:S05]  /*c690*/  @!P1 NANOSLEEP.SYNCS 0x989680 ;  /* 0x009896800000995d */ /* 0x004fea0003900000 */
[----:B------:R-:W2:Y:S02]  /*c6a0*/  @!P1 SYNCS.PHASECHK.TRANS64 P1, [R0+URZ+0x100], R3 ;  /* 0x00010003000095a7 */ /* 0x000ea400080210ff */
[----:B--2---:R-:W-:Y:S05]  /*c6b0*/  @!P1 BRA `(.L_x_168) ;  /* 0xfffffffc00f09947 */ /* 0x004fea000383ffff */
[----:B------:R-:W-:Y:S05]  /*c6c0*/  BRA `(.L_x_169) ;  /* 0xffffff7800a07947 */ /* 0x000fea000383ffff */
.L_x_85:
[----:B--2---:R2:W3:Y:S02]  /*c6d0*/  SYNCS.PHASECHK.TRANS64.TRYWAIT P0, [R8+URZ+0xa0], R5 ;  /* 0x0000a005080075a7 */ /* 0x0044e400080011ff */
[----:B---3--:R-:W-:Y:S05]  /*c6e0*/  @!P0 NANOSLEEP.SYNCS 0x989680 ;  /* 0x009896800000895d */ /* 0x008fea0003900000 */
[----:B------:R-:W3:Y:S02]  /*c6f0*/  @!P0 SYNCS.PHASECHK.TRANS64 P0, [R8+URZ+0xa0], R5 ;  /* 0x0000a005080085a7 */ /* 0x000ee400080010ff */
[----:B---3--:R-:W-:Y:S05]  /*c700*/  @!P0 BRA `(.L_x_85) ;  /* 0xfffffffc00f08947 */ /* 0x008fea000383ffff */
[----:B------:R-:W-:Y:S05]  /*c710*/  BRA `(.L_x_170) ;  /* 0xffffff7c00d87947 */ /* 0x000fea000383ffff */
.L_x_88:
[----:B------:R-:W-:Y:S07]  /*c720*/  MOV R0, UR21 ;  /* 0x0000001500007c02 */ /* 0x000fee0008000f00 */
.L_x_171:
[----:B--2---:R2:W3:Y:S02]  /*c730*/  SYNCS.PHASECHK.TRANS64.TRYWAIT P1, [R0+URZ+0x98], R5 ;  /* 0x00009805000075a7 */ /* 0x0044e400080211ff */
[----:B---3--:R-:W-:Y:S05]  /*c740*/  @!P1 NANOSLEEP.SYNCS 0x989680 ;  /* 0x009896800000995d */ /* 0x008fea0003900000 */
[----:B------:R-:W3:Y:S02]  /*c750*/  @!P1 SYNCS.PHASECHK.TRANS64 P1, [R0+URZ+0x98], R5 ;  /* 0x00009805000095a7 */ /* 0x000ee400080210ff */
[----:B---3--:R-:W-:Y:S05]  /*c760*/  @!P1 BRA `(.L_x_171) ;  /* 0xfffffffc00f09947 */ /* 0x008fea000383ffff */
[----:B------:R-:W-:Y:S05]  /*c770*/  BRA `(.L_x_87) ;  /* 0xffffff8400547947 */ /* 0x000fea000383ffff */
.L_x_91:
[----:B--2---:R-:W-:Y:S07]  /*c780*/  MOV R5, UR21 ;  /* 0x0000001500057c02 */ /* 0x004fee0008000f00 */
.L_x_172:
[----:B--2---:R2:W3:Y:S02]  /*c790*/  SYNCS.PHASECHK.TRANS64.TRYWAIT P0, [R5+URZ+0x70], R4 ;  /* 0x00007004050075a7 */ /* 0x0044e400080011ff */
[----:B---3--:R-:W-:Y:S05]  /*c7a0*/  @!P0 NANOSLEEP.SYNCS 0x989680 ;  /* 0x009896800000895d */ /* 0x008fea0003900000 */
[----:B------:R-:W3:Y:S02]  /*c7b0*/  @!P0 SYNCS.PHASECHK.TRANS64 P0, [R5+URZ+0x70], R4 ;  /* 0x00007004050085a7 */ /* 0x000ee400080010ff */
[----:B---3--:R-:W-:Y:S05]  /*c7c0*/  @!P0 BRA `(.L_x_172) ;  /* 0xfffffffc00f08947 */ /* 0x008fea000383ffff */
[----:B------:R-:W-:Y:S05]  /*c7d0*/  BRA `(.L_x_173) ;  /* 0xffffff8400ac7947 */ /* 0x000fea000383ffff */
.L_x_92:
[----:B------:R-:W-:Y:S07]  /*c7e0*/  MOV R5, UR21 ;  /* 0x0000001500057c02 */ /* 0x000fee0008000f00 */
.L_x_174:
[----:B--2---:R2:W3:Y:S02]  /*c7f0*/  SYNCS.PHASECHK.TRANS64.TRYWAIT P0, [R5+URZ+0x78], R4 ;  /* 0x00007804050075a7 */ /* 0x0044e400080011ff */
[----:B---3--:R-:W-:Y:S05]  /*c800*/  @!P0 NANOSLEEP.SYNCS 0x989680 ;  /* 0x009896800000895d */ /* 0x008fea0003900000 */
[----:B------:R-:W3:Y:S02]  /*c810*/  @!P0 SYNCS.PHASECHK.TRANS64 P0, [R5+URZ+0x78], R4 ;  /* 0x00007804050085a7 */ /* 0x000ee400080010ff */
[----:B---3--:R-:W-:Y:S05]  /*c820*/  @!P0 BRA `(.L_x_174) ;  /* 0xfffffffc00f08947 */ /* 0x008fea000383ffff */
[----:B------:R-:W-:Y:S05]  /*c830*/  BRA `(.L_x_175) ;  /* 0xffffff8400e87947 */ /* 0x000fea000383ffff */
.L_x_93:
[----:B--2---:R-:W-:Y:S07]  /*c840*/  MOV R5, UR21 ;  /* 0x0000001500057c02 */ /* 0x004fee0008000f00 */
.L_x_176:
[----:B--2---:R2:W3:Y:S02]  /*c850*/  SYNCS.PHASECHK.TRANS64.TRYWAIT P0, [R5+URZ+0x80], R4 ;  /* 0x00008004050075a7 */ /* 0x0044e400080011ff */
[----:B---3--:R-:W-:Y:S05]  /*c860*/  @!P0 NANOSLEEP.SYNCS 0x989680 ;  /* 0x009896800000895d */ /* 0x008fea0003900000 */
[----:B------:R-:W3:Y:S02]  /*c870*/  @!P0 SYNCS.PHASECHK.TRANS64 P0, [R5+URZ+0x80], R4 ;  /* 0x00008004050085a7 */ /* 0x000ee400080010ff */
[----:B---3--:R-:W-:Y:S05]  /*c880*/  @!P0 BRA `(.L_x_176) ;  /* 0xfffffffc00f08947 */ /* 0x008fea000383ffff */
[----:B------:R-:W-:Y:S05]  /*c890*/  BRA `(.L_x_177) ;  /* 0xffffff8800307947 */ /* 0x000fea000383ffff */
.L_x_94:
[----:B--2---:R-:W-:Y:S07]  /*c8a0*/  MOV R5, UR21 ;  /* 0x0000001500057c02 */ /* 0x004fee0008000f00 */
.L_x_178:
[----:B--2---:R2:W3:Y:S02]  /*c8b0*/  SYNCS.PHASECHK.TRANS64.TRYWAIT P0, [R5+URZ+0x88], R4 ;  /* 0x00008804050075a7 */ /* 0x0044e400080011ff */
[----:B---3--:R-:W-:Y:S05]  /*c8c0*/  @!P0 NANOSLEEP.SYNCS 0x989680 ;  /* 0x009896800000895d */ /* 0x008fea0003900000 */
[----:B------:R-:W3:Y:S02]  /*c8d0*/  @!P0 SYNCS.PHASECHK.TRANS64 P0, [R5+URZ+0x88], R4 ;  /* 0x00008804050085a7 */ /* 0x000ee400080010ff */
[----:B---3--:R-:W-:Y:S05]  /*c8e0*/  @!P0 BRA `(.L_x_178) ;  /* 0xfffffffc00f08947 */ /* 0x008fea000383ffff */
[----:B------:R-:W-:Y:S05]  /*c8f0*/  BRA `(.L_x_179) ;  /* 0xffffff88007c7947 */ /* 0x000fea000383ffff */
.L_x_96:
[----:B------:R-:W-:-:S07]  /*c900*/  MOV R0, UR21 ;  /* 0x0000001500007c02 */ /* 0x000fce0008000f00 */
.L_x_180:
[----:B--2---:R2:W3:Y:S02]  /*c910*/  SYNCS.PHASECHK.TRANS64.TRYWAIT P0, [R0+URZ+0x70], R3 ;  /* 0x00007003000075a7 */ /* 0x0044e400080011ff */
[----:B---3--:R-:W-:Y:S05]  /*c920*/  @!P0 NANOSLEEP.SYNCS 0x989680 ;  /* 0x009896800000895d */ /* 0x008fea0003900000 */
[----:B------:R-:W3:Y:S02]  /*c930*/  @!P0 SYNCS.PHASECHK.TRANS64 P0, [R0+URZ+0x70], R3 ;  /* 0x00007003000085a7 */ /* 0x000ee400080010ff */
[----:B---3--:R-:W-:Y:S05]  /*c940*/  @!P0 BRA `(.L_x_180) ;  /* 0xfffffffc00f08947 */ /* 0x008fea000383ffff */
[----:B------:R-:W-:Y:S05]  /*c950*/  BRA `(.L_x_181) ;  /* 0xffffff8800f47947 */ /* 0x000fea000383ffff */
.L_x_97:
[----:B--2---:R-:W-:-:S07]  /*c960*/  MOV R0, UR21 ;  /* 0x0000001500007c02 */ /* 0x004fce0008000f00 */
.L_x_182:
[----:B--2---:R2:W3:Y:S02]  /*c970*/  SYNCS.PHASECHK.TRANS64.TRYWAIT P0, [R0+URZ+0x78], R3 ;  /* 0x00007803000075a7 */ /* 0x0044e400080011ff */
[----:B---3--:R-:W-:Y:S05]  /*c980*/  @!P0 NANOSLEEP.SYNCS 0x989680 ;  /* 0x009896800000895d */ /* 0x008fea0003900000 */
[----:B------:R-:W3:Y:S02]  /*c990*/  @!P0 SYNCS.PHASECHK.TRANS64 P0, [R0+URZ+0x78], R3 ;  /* 0x00007803000085a7 */ /* 0x000ee400080010ff */
[----:B---3--:R-:W-:Y:S05]  /*c9a0*/  @!P0 BRA `(.L_x_182) ;  /* 0xfffffffc00f08947 */ /* 0x008fea000383ffff */
[----:B------:R-:W-:Y:S05]  /*c9b0*/  BRA `(.L_x_183) ;  /* 0xffffff8800e47947 */ /* 0x000fea000383ffff */
.L_x_98:
[----:B--2---:R-:W-:-:S07]  /*c9c0*/  MOV R0, UR21 ;  /* 0x0000001500007c02 */ /* 0x004fce0008000f00 */
.L_x_184:
[----:B--2---:R2:W3:Y:S02]  /*c9d0*/  SYNCS.PHASECHK.TRANS64.TRYWAIT P0, [R0+URZ+0x80], R3 ;  /* 0x00008003000075a7 */ /* 0x0044e400080011ff */
[----:B---3--:R-:W-:Y:S05]  /*c9e0*/  @!P0 NANOSLEEP.SYNCS 0x989680 ;  /* 0x009896800000895d */ /* 0x008fea0003900000 */
[----:B------:R-:W3:Y:S02]  /*c9f0*/  @!P0 SYNCS.PHASECHK.TRANS64 P0, [R0+URZ+0x80], R3 ;  /* 0x00008003000085a7 */ /* 0x000ee400080010ff */
[----:B---3--:R-:W-:Y:S05]  /*ca00*/  @!P0 BRA `(.L_x_184) ;  /* 0xfffffffc00f08947 */ /* 0x008fea000383ffff */
[----:B------:R-:W-:Y:S05]  /*ca10*/  BRA `(.L_x_185) ;  /* 0xffffff8800d47947 */ /* 0x000fea000383ffff */
.L_x_100:
[----:B-1----:R1:W2:Y:S02]  /*ca20*/  SYNCS.PHASECHK.TRANS64.TRYWAIT P0, [R3+URZ+0xa0], R0 ;  /* 0x0000a000030075a7 */ /* 0x0022a400080011ff */
[----:B--2---:R-:W-:Y:S05]  /*ca30*/  @!P0 NANOSLEEP.SYNCS 0x989680 ;  /* 0x009896800000895d */ /* 0x004fea0003900000 */
[----:B------:R-:W2:Y:S02]  /*ca40*/  @!P0 SYNCS.PHASECHK.TRANS64 P0, [R3+URZ+0xa0], R0 ;  /* 0x0000a000030085a7 */ /* 0x000ea400080010ff */
[----:B--2---:R-:W-:Y:S05]  /*ca50*/  @!P0 BRA `(.L_x_100) ;  /* 0xfffffffc00f08947 */ /* 0x004fea000383ffff */
[----:B------:R-:W-:Y:S05]  /*ca60*/  BRA `(.L_x_186) ;  /* 0xffffff8c00987947 */ /* 0x000fea000383ffff */
.L_x_111:
[----:B-1----:R1:W2:Y:S02]  /*ca70*/  SYNCS.PHASECHK.TRANS64.TRYWAIT P1, [R3+URZ+0x50], R0 ;  /* 0x00005000030075a7 */ /* 0x0022a400080211ff */
[----:B--2---:R-:W-:Y:S05]  /*ca80*/  @!P1 NANOSLEEP.SYNCS 0x989680 ;  /* 0x009896800000995d */ /* 0x004fea0003900000 */
[----:B------:R-:W2:Y:S02]  /*ca90*/  @!P1 SYNCS.PHASECHK.TRANS64 P1, [R3+URZ+0x50], R0 ;  /* 0x00005000030095a7 */ /* 0x000ea400080210ff */
[----:B--2---:R-:W-:Y:S05]  /*caa0*/  @!P1 BRA `(.L_x_111) ;  /* 0xfffffffc00f09947 */ /* 0x004fea000383ffff */
[----:B------:R-:W-:Y:S05]  /*cab0*/  BRA `(.L_x_110) ;  /* 0xffffff9c001c7947 */ /* 0x000fea000383ffff */
.L_x_113:
[----:B--2---:R2:W4:Y:S02]  /*cac0*/  SYNCS.PHASECHK.TRANS64.TRYWAIT P0, [R145+URZ+0xc0], R2 ;  /* 0x0000c002910075a7 */ /* 0x00452400080011ff */
[----:B----4-:R-:W-:Y:S05]  /*cad0*/  @!P0 NANOSLEEP.SYNCS 0x989680 ;  /* 0x009896800000895d */ /* 0x010fea0003900000 */
[----:B------:R-:W4:Y:S02]  /*cae0*/  @!P0 SYNCS.PHASECHK.TRANS64 P0, [R145+URZ+0xc0], R2 ;  /* 0x0000c002910085a7 */ /* 0x000f2400080010ff */
[----:B----4-:R-:W-:Y:S05]  /*caf0*/  @!P0 BRA `(.L_x_113) ;  /* 0xfffffffc00f08947 */ /* 0x010fea000383ffff */
[----:B------:R-:W-:Y:S05]  /*cb00*/  BRA `(.L_x_112) ;  /* 0xffffff9c00787947 */ /* 0x000fea000383ffff */
.L_x_121:
[----:B--2---:R2:W3:Y:S02]  /*cb10*/  SYNCS.PHASECHK.TRANS64.TRYWAIT P0, [R107+URZ+0x50], R0 ;  /* 0x000050006b0075a7 */ /* 0x0044e400080011ff */
[----:B---3--:R-:W-:Y:S05]  /*cb20*/  @!P0 NANOSLEEP.SYNCS 0x989680 ;  /* 0x009896800000895d */ /* 0x008fea0003900000 */
[----:B------:R-:W3:Y:S02]  /*cb30*/  @!P0 SYNCS.PHASECHK.TRANS64 P0, [R107+URZ+0x50], R0 ;  /* 0x000050006b0085a7 */ /* 0x000ee400080010ff */
[----:B---3--:R-:W-:Y:S05]  /*cb40*/  @!P0 BRA `(.L_x_121) ;  /* 0xfffffffc00f08947 */ /* 0x008fea000383ffff */
[----:B------:R-:W-:Y:S05]  /*cb50*/  BRA `(.L_x_120) ;  /* 0xffffffb0007c7947 */ /* 0x000fea000383ffff */
.L_x_129:
[----:B--2---:R2:W3:Y:S02]  /*cb60*/  SYNCS.PHASECHK.TRANS64.TRYWAIT P0, [R0+URZ+0x50], R7 ;  /* 0x00005007000075a7 */ /* 0x0044e400080011ff */
[----:B---3--:R-:W-:Y:S05]  /*cb70*/  @!P0 NANOSLEEP.SYNCS 0x989680 ;  /* 0x009896800000895d */ /* 0x008fea0003900000 */
[----:B------:R-:W3:Y:S02]  /*cb80*/  @!P0 SYNCS.PHASECHK.TRANS64 P0, [R0+URZ+0x50], R7 ;  /* 0x00005007000085a7 */ /* 0x000ee400080010ff */
[----:B---3--:R-:W-:Y:S05]  /*cb90*/  @!P0 BRA `(.L_x_129) ;  /* 0xfffffffc00f08947 */ /* 0x008fea000383ffff */
[----:B------:R-:W-:Y:S05]  /*cba0*/  BRA `(.L_x_128) ;  /* 0xffffffc400d07947 */ /* 0x000fea000383ffff */
.L_x_137:
[----:B--2---:R2:W3:Y:S02]  /*cbb0*/  SYNCS.PHASECHK.TRANS64.TRYWAIT P0, [R0+URZ+0x50], R5 ;  /* 0x00005005000075a7 */ /* 0x0044e400080011ff */
[----:B---3--:R-:W-:Y:S05]  /*cbc0*/  @!P0 NANOSLEEP.SYNCS 0x989680 ;  /* 0x009896800000895d */ /* 0x008fea0003900000 */
[----:B------:R-:W3:Y:S02]  /*cbd0*/  @!P0 SYNCS.PHASECHK.TRANS64 P0, [R0+URZ+0x50], R5 ;  /* 0x00005005000085a7 */ /* 0x000ee400080010ff */
[----:B---3--:R-:W-:Y:S05]  /*cbe0*/  @!P0 BRA `(.L_x_137) ;  /* 0xfffffffc00f08947 */ /* 0x008fea000383ffff */
[----:B------:R-:W-:Y:S05]  /*cbf0*/  BRA `(.L_x_136) ;  /* 0xffffffdc00307947 */ /* 0x000fea000383ffff */
        .weak           $__internal_0_$__cuda_sm10x_tcgen05_guardrail_trap_col_being_dealloced_not_returned_by_alloc
        .type           $__internal_0_$__cuda_sm10x_tcgen05_guardrail_trap_col_being_dealloced_not_returned_by_alloc,@function
        .size           $__internal_0_$__cuda_sm10x_tcgen05_guardrail_trap_col_being_dealloced_not_returned_by_alloc,($__internal_1_$__cuda_sm10x_tcgen05_guardrail_trap_phase_invalid_during_alloc - $__internal_0_$__cuda_sm10x_tcgen05_guardrail_trap_col_being_dealloced_not_returned_by_alloc)
$__internal_0_$__cuda_sm10x_tcgen05_guardrail_trap_col_being_dealloced_not_returned_by_alloc:
[----:B------:R-:W-:Y:S05]  /*cc00*/  BPT.TRAP 0x1 ;  /* 0x000000040000795c */ /* 0x000fea0000300000 */
[----:B------:R-:W-:-:S04]  /*cc10*/  HFMA2 R3, -RZ, RZ, 0, 0 ;  /* 0x00000000ff037431 */ /* 0x000fc800000001ff */
[----:B------:R-:W-:Y:S05]  /*cc20*/  RET.REL.NODEC R2 `(_ZN7cutlass13device_kernelINS_4gemm6kernel13GemmUniversalIN4cute5tupleIJiiiiEEENS1_10collective13CollectiveMmaINS1_35MainloopSm100TmaUmmaWarpSpecializedILi5ELi2ELi2ENS5_IJNS4_1CILi8EEENSA_ILi1EEESC_EEEEENS5_IJNSA_ILi256EEESF_NSA_ILi128EEEEEEaNS5_IJlSC_lEEEaSI_NS4_8TiledMMAINS4_8MMA_AtomIJNS4_21SM100_MMA_S8_2x1SM_SSIaaiLi256ELi256ELNS4_4UMMA5MajorE0ELSN_0ELNSM_8SaturateE0EEEEEENS4_6LayoutINS5_IJSC_SC_SC_EEENS5_IJNSA_ILi0EEEST_ST_EEEEENS5_IJNS4_10UnderscoreESW_SW_EEEEENS4_18SM100_TMA_2SM_LOADENS4_14ComposedLayoutINS4_7SwizzleILi3ELi4ELi3EEENS4_18smem_ptr_flag_bitsILi8EEENSR_INS5_IJSB_SG_EEENS5_IJSG_SC_EEEEEEEvNS4_8identityENS4_28SM100_TMA_2SM_LOAD_MULTICASTES18_vS19_EENS_8epilogue10collective18CollectiveEpilogueINS1C_23Sm100TmaWarpSpecializedILi4ELi2ELi64ELb0ELb0EEEJNS5_IJSG_SF_SG_EEENS5_IJNSR_ISG_SC_EENSR_INSA_ILi64EEESC_EEEEEaSI_aSI_NS1C_6fusion15FusionCallbacksIS1G_NS1M_17LinearCombinationIaiaiLNS_15FloatRoundStyleE2EEES1H_S1L_JEEENS4_5SM1004TMEM4LOAD26SM100_TMEM_LOAD_32dp32b64xENS4_13SM90_TMA_LOADENS10_INS11_ILi2ELi4ELi3EEES14_NSR_INS5_IJSB_S1J_EEENS5_IJS1J_SC_EEEEEEENS4_39AutoVectorizingCopyWithAssumedAlignmentILi128EEENS4_14SM90_TMA_STOREES21_S23_S23_EEEvvEEEEvNT_6ParamsE) ;  /* 0xffffff3002f47950 */ /* 0x000fea0003c3ffff */
        .weak           $__internal_1_$__cuda_sm10x_tcgen05_guardrail_trap_phase_invalid_during_alloc
        .type           $__internal_1_$__cuda_sm10x_tcgen05_guardrail_trap_phase_invalid_during_alloc,@function
        .size           $__internal_1_$__cuda_sm10x_tcgen05_guardrail_trap_phase_invalid_during_alloc,($__internal_2_$__cuda_sm10x_tcgen05_guardrail_trap_unallocated_columns_being_dealloced - $__internal_1_$__cuda_sm10x_tcgen05_guardrail_trap_phase_invalid_during_alloc)
$__internal_1_$__cuda_sm10x_tcgen05_guardrail_trap_phase_invalid_during_alloc:
[----:B------:R-:W-:Y:S05]  /*cc30*/  BPT.TRAP 0x1 ;  /* 0x000000040000795c */ /* 0x000fea0000300000 */
[----:B------:R-:W-:-:S04]  /*cc40*/  MOV R5, 0x0 ;  /* 0x0000000000057802 */ /* 0x000fc80000000f00 */
[----:B------:R-:W-:Y:S05]  /*cc50*/  RET.REL.NODEC R4 `(_ZN7cutlass13device_kernelINS_4gemm6kernel13GemmUniversalIN4cute5tupleIJiiiiEEENS1_10collective13CollectiveMmaINS1_35MainloopSm100TmaUmmaWarpSpecializedILi5ELi2ELi2ENS5_IJNS4_1CILi8EEENSA_ILi1EEESC_EEEEENS5_IJNSA_ILi256EEESF_NSA_ILi128EEEEEEaNS5_IJlSC_lEEEaSI_NS4_8TiledMMAINS4_8MMA_AtomIJNS4_21SM100_MMA_S8_2x1SM_SSIaaiLi256ELi256ELNS4_4UMMA5MajorE0ELSN_0ELNSM_8SaturateE0EEEEEENS4_6LayoutINS5_IJSC_SC_SC_EEENS5_IJNSA_ILi0EEEST_ST_EEEEENS5_IJNS4_10UnderscoreESW_SW_EEEEENS4_18SM100_TMA_2SM_LOADENS4_14ComposedLayoutINS4_7SwizzleILi3ELi4ELi3EEENS4_18smem_ptr_flag_bitsILi8EEENSR_INS5_IJSB_SG_EEENS5_IJSG_SC_EEEEEEEvNS4_8identityENS4_28SM100_TMA_2SM_LOAD_MULTICASTES18_vS19_EENS_8epilogue10collective18CollectiveEpilogueINS1C_23Sm100TmaWarpSpecializedILi4ELi2ELi64ELb0ELb0EEEJNS5_IJSG_SF_SG_EEENS5_IJNSR_ISG_SC_EENSR_INSA_ILi64EEESC_EEEEEaSI_aSI_NS1C_6fusion15FusionCallbacksIS1G_NS1M_17LinearCombinationIaiaiLNS_15FloatRoundStyleE2EEES1H_S1L_JEEENS4_5SM1004TMEM4LOAD26SM100_TMEM_LOAD_32dp32b64xENS4_13SM90_TMA_LOADENS10_INS11_ILi2ELi4ELi3EEES14_NSR_INS5_IJSB_S1J_EEENS5_IJS1J_SC_EEEEEEENS4_39AutoVectorizingCopyWithAssumedAlignmentILi128EEENS4_14SM90_TMA_STOREES21_S23_S23_EEEvvEEEEvNT_6ParamsE) ;  /* 0xffffff3004e87950 */ /* 0x000fea0003c3ffff */
        .weak           $__internal_2_$__cuda_sm10x_tcgen05_guardrail_trap_unallocated_columns_being_dealloced
        .type           $__internal_2_$__cuda_sm10x_tcgen05_guardrail_trap_unallocated_columns_being_dealloced,@function
        .size           $__internal_2_$__cuda_sm10x_tcgen05_guardrail_trap_unallocated_columns_being_dealloced,(.L_x_188 - $__internal_2_$__cuda_sm10x_tcgen05_guardrail_trap_unallocated_columns_being_dealloced)
$__internal_2_$__cuda_sm10x_tcgen05_guardrail_trap_unallocated_columns_being_dealloced:
[----:B------:R-:W-:Y:S05]  /*cc60*/  BPT.TRAP 0x1 ;  /* 0x000000040000795c */ /* 0x000fea0000300000 */
[----:B------:R-:W-:-:S04]  /*cc70*/  HFMA2 R3, -RZ, RZ, 0, 0 ;  /* 0x00000000ff037431 */ /* 0x000fc800000001ff */
[----:B------:R-:W-:Y:S05]  /*cc80*/  RET.REL.NODEC R2 `(_ZN7cutlass13device_kernelINS_4gemm6kernel13GemmUniversalIN4cute5tupleIJiiiiEEENS1_10collective13CollectiveMmaINS1_35MainloopSm100TmaUmmaWarpSpecializedILi5ELi2ELi2ENS5_IJNS4_1CILi8EEENSA_ILi1EEESC_EEEEENS5_IJNSA_ILi256EEESF_NSA_ILi128EEEEEEaNS5_IJlSC_lEEEaSI_NS4_8TiledMMAINS4_8MMA_AtomIJNS4_21SM100_MMA_S8_2x1SM_SSIaaiLi256ELi256ELNS4_4UMMA5MajorE0ELSN_0ELNSM_8SaturateE0EEEEEENS4_6LayoutINS5_IJSC_SC_SC_EEENS5_IJNSA_ILi0EEEST_ST_EEEEENS5_IJNS4_10UnderscoreESW_SW_EEEEENS4_18SM100_TMA_2SM_LOADENS4_14ComposedLayoutINS4_7SwizzleILi3ELi4ELi3EEENS4_18smem_ptr_flag_bitsILi8EEENSR_INS5_IJSB_SG_EEENS5_IJSG_SC_EEEEEEEvNS4_8identityENS4_28SM100_TMA_2SM_LOAD_MULTICASTES18_vS19_EENS_8epilogue10collective18CollectiveEpilogueINS1C_23Sm100TmaWarpSpecializedILi4ELi2ELi64ELb0ELb0EEEJNS5_IJSG_SF_SG_EEENS5_IJNSR_ISG_SC_EENSR_INSA_ILi64EEESC_EEEEEaSI_aSI_NS1C_6fusion15FusionCallbacksIS1G_NS1M_17LinearCombinationIaiaiLNS_15FloatRoundStyleE2EEES1H_S1L_JEEENS4_5SM1004TMEM4LOAD26SM100_TMEM_LOAD_32dp32b64xENS4_13SM90_TMA_LOADENS10_INS11_ILi2ELi4ELi3EEES14_NSR_INS5_IJSB_S1J_EEENS5_IJS1J_SC_EEEEEEENS4_39AutoVectorizingCopyWithAssumedAlignmentILi128EEENS4_14SM90_TMA_STOREES21_S23_S23_EEEvvEEEEvNT_6ParamsE) ;  /* 0xffffff3002dc7950 */ /* 0x000fea0003c3ffff */
.L_x_187:
[----:B------:R-:W-:-:S00]  /*cc90*/  BRA `(.L_x_187) ;  /* 0xfffffffc00fc7947 */ /* 0x000fc0000383ffff */
[----:B------:R-:W-:-:S00]  /*cca0*/  NOP ;  /* 0x0000000000007918 */ /* 0x000fc00000000000 */
        /* <DEDUP_REMOVED lines=13> */
.L_x_188:


//--------------------- .nv.global.init           --------------------------
	.section	.nv.global.init,"aw",@progbits
.nv.global.init:
	.type		$str$27,@object
	.size		$str$27,($str$28 - $str$27)
$str$27:
        /*0000*/ 	.byte	0x28, 0x61, 0x64, 0x64, 0x72, 0x65, 0x73, 0x73, 0x20, 0x26, 0x20, 0x6d, 0x61, 0x73, 0x6b, 0x29
        /*0010*/ 	.byte	0x20, 0x3d, 0x3d, 0x20, 0x30, 0x00
	.type		$str$28,@object
	.size		$str$28,($str$26 - $str$28)
$str$28:
        /*0016*/ 	.byte	0x2f, 0x74, 0x6d, 0x70, 0x2f, 0x63, 0x75, 0x74, 0x6c, 0x61, 0x73, 0x73, 0x5f, 0x73, 0x77, 0x65
        /*0026*/ 	.byte	0x65, 0x70, 0x5f, 0x73, 0x72, 0x63, 0x2f, 0x69, 0x6e, 0x63, 0x6c, 0x75, 0x64, 0x65, 0x2f, 0x63
        /*0036*/ 	.byte	0x75, 0x74, 0x65, 0x2f, 0x70, 0x6f, 0x69, 0x6e, 0x74, 0x65, 0x72, 0x5f, 0x66, 0x6c, 0x61, 0x67
        /*0046*/ 	.byte	0x67, 0x65, 0x64, 0x2e, 0x68, 0x70, 0x70, 0x00
	.type		$str$26,@object
	.size		$str$26,($str$25 - $str$26)
$str$26:
        /*004e*/ 	.byte	0x2f, 0x74, 0x6d, 0x70, 0x2f, 0x63, 0x75, 0x74, 0x6c, 0x61, 0x73, 0x73, 0x5f, 0x73, 0x77, 0x65
        /*005e*/ 	.byte	0x65, 0x70, 0x5f, 0x73, 0x72, 0x63, 0x2f, 0x69, 0x6e, 0x63, 0x6c, 0x75, 0x64, 0x65, 0x2f, 0x63
        /*006e*/ 	.byte	0x75, 0x74, 0x65, 0x2f, 0x61, 0x74, 0x6f, 0x6d, 0x2f, 0x63, 0x6f, 0x70, 0x79, 0x5f, 0x74, 0x72
        /*007e*/ 	.byte	0x61, 0x69, 0x74, 0x73, 0x5f, 0x73, 0x6d, 0x31, 0x30, 0x30, 0x2e, 0x68, 0x70, 0x70, 0x00
	.type		$str$25,@object
	.size		$str$25,(__unnamed_1 - $str$25)
$str$25:
        /*008d*/ 	.byte	0x28, 0x28, 0x75, 0x69, 0x6e, 0x74, 0x33, 0x32, 0x5f, 0x74, 0x28, 0x74, 0x68, 0x72, 0x65, 0x61
        /*009d*/ 	.byte	0x64, 0x49, 0x64, 0x78, 0x2e, 0x78, 0x29, 0x20, 0x2f, 0x20, 0x33, 0x32, 0x29, 0x20, 0x25, 0x20
        /*00ad*/ 	.byte	0x34, 0x29, 0x20, 0x3d, 0x3d, 0x20, 0x28, 0x28, 0x28, 0x74, 0x6d, 0x65, 0x6d, 0x5f, 0x61, 0x64
        /*00bd*/ 	.byte	0x64, 0x72, 0x20, 0x3e, 0x3e, 0x20, 0x31, 0x36, 0x29, 0x20, 0x2f, 0x20, 0x33, 0x32, 0x29, 0x20
        /*00cd*/ 	.byte	0x25, 0x20, 0x34, 0x29, 0x00
	.type		__unnamed_1,@object
	.size		__unnamed_1,(__unnamed_2 - __unnamed_1)
__unnamed_1:
        /*00d2*/ 	.byte	0x61, 0x75, 0x74, 0x6f, 0x20, 0x63, 0x75, 0x74, 0x65, 0x3a, 0x3a, 0x61, 0x73, 0x5f, 0x70, 0x6f
        /* <DEDUP_REMOVED lines=24> */
        /*0262*/ 	.byte	0x5d, 0x00
	.type		__unnamed_2,@object
	.size		__unnamed_2,(__unnamed_3 - __unnamed_2)
__unnamed_2:
        /* <DEDUP_REMOVED lines=26> */
	.type		__unnamed_3,@object
	.size		__unnamed_3,(.L_3 - __unnamed_3)
__unnamed_3:
        /* <DEDUP_REMOVED lines=42> */
        /*0696*/ 	.byte	0x43, 0x3c, 0x30, 0x3e, 0x3e, 0x3e, 0x3e, 0x5d, 0x00
.L_3:


//--------------------- .nv.shared._ZN7cutlass13device_kernelINS_4gemm6kernel13GemmUniversalIN4cute5tupleIJiiiiEEENS1_10collective13CollectiveMmaINS1_35MainloopSm100TmaUmmaWarpSpecializedILi5ELi2ELi2ENS5_IJNS4_1CILi8EEENSA_ILi1EEESC_EEEEENS5_IJNSA_ILi256EEESF_NSA_ILi128EEEEEEaNS5_IJlSC_lEEEaSI_NS4_8TiledMMAINS4_8MMA_AtomIJNS4_21SM100_MMA_S8_2x1SM_SSIaaiLi256ELi256ELNS4_4UMMA5MajorE0ELSN_0ELNSM_8SaturateE0EEEEEENS4_6LayoutINS5_IJSC_SC_SC_EEENS5_IJNSA_ILi0EEEST_ST_EEEEENS5_IJNS4_10UnderscoreESW_SW_EEEEENS4_18SM100_TMA_2SM_LOADENS4_14ComposedLayoutINS4_7SwizzleILi3ELi4ELi3EEENS4_18smem_ptr_flag_bitsILi8EEENSR_INS5_IJSB_SG_EEENS5_IJSG_SC_EEEEEEEvNS4_8identityENS4_28SM100_TMA_2SM_LOAD_MULTICASTES18_vS19_EENS_8epilogue10collective18CollectiveEpilogueINS1C_23Sm100TmaWarpSpecializedILi4ELi2ELi64ELb0ELb0EEEJNS5_IJSG_SF_SG_EEENS5_IJNSR_ISG_SC_EENSR_INSA_ILi64EEESC_EEEEEaSI_aSI_NS1C_6fusion15FusionCallbacksIS1G_NS1M_17LinearCombinationIaiaiLNS_15FloatRoundStyleE2EEES1H_S1L_JEEENS4_5SM1004TMEM4LOAD26SM100_TMEM_LOAD_32dp32b64xENS4_13SM90_TMA_LOADENS10_INS11_ILi2ELi4ELi3EEES14_NSR_INS5_IJSB_S1J_EEENS5_IJS1J_SC_EEEEEEENS4_39AutoVectorizingCopyWithAssumedAlignmentILi128EEENS4_14SM90_TMA_STOREES21_S23_S23_EEEvvEEEEvNT_6ParamsE --------------------------
	.section	.nv.shared._ZN7cutlass13device_kernelINS_4gemm6kernel13GemmUniversalIN4cute5tupleIJiiiiEEENS1_10collective13CollectiveMmaINS1_35MainloopSm100TmaUmmaWarpSpecializedILi5ELi2ELi2ENS5_IJNS4_1CILi8EEENSA_ILi1EEESC_EEEEENS5_IJNSA_ILi256EEESF_NSA_ILi128EEEEEEaNS5_IJlSC_lEEEaSI_NS4_8TiledMMAINS4_8MMA_AtomIJNS4_21SM100_MMA_S8_2x1SM_SSIaaiLi256ELi256ELNS4_4UMMA5MajorE0ELSN_0ELNSM_8SaturateE0EEEEEENS4_6LayoutINS5_IJSC_SC_SC_EEENS5_IJNSA_ILi0EEEST_ST_EEEEENS5_IJNS4_10UnderscoreESW_SW_EEEEENS4_18SM100_TMA_2SM_LOADENS4_14ComposedLayoutINS4_7SwizzleILi3ELi4ELi3EEENS4_18smem_ptr_flag_bitsILi8EEENSR_INS5_IJSB_SG_EEENS5_IJSG_SC_EEEEEEEvNS4_8identityENS4_28SM100_TMA_2SM_LOAD_MULTICASTES18_vS19_EENS_8epilogue10collective18CollectiveEpilogueINS1C_23Sm100TmaWarpSpecializedILi4ELi2ELi64ELb0ELb0EEEJNS5_IJSG_SF_SG_EEENS5_IJNSR_ISG_SC_EENSR_INSA_ILi64EEESC_EEEEEaSI_aSI_NS1C_6fusion15FusionCallbacksIS1G_NS1M_17LinearCombinationIaiaiLNS_15FloatRoundStyleE2EEES1H_S1L_JEEENS4_5SM1004TMEM4LOAD26SM100_TMEM_LOAD_32dp32b64xENS4_13SM90_TMA_LOADENS10_INS11_ILi2ELi4ELi3EEES14_NSR_INS5_IJSB_S1J_EEENS5_IJS1J_SC_EEEEEEENS4_39AutoVectorizingCopyWithAssumedAlignmentILi128EEENS4_14SM90_TMA_STOREES21_S23_S23_EEEvvEEEEvNT_6ParamsE,"aw",@nobits
	.sectionflags	@""
	.align	16
	.zero		1024


//--------------------- .nv.shared.reserved.0     --------------------------
	.section	.nv.shared.reserved.0,"aw",@nobits
	.weak		__nv_reservedSMEM_offset_0_alias
	.size		__nv_reservedSMEM_offset_0_alias, 0, 64
	.other		__nv_reservedSMEM_offset_0_alias,@"STO_CUDA_RESERVED_SHARED STV_DEFAULT"
__nv_reservedSMEM_offset_0_alias:
	.zero		0
.nv.shared.reserved.0:
	.zero		64
	.weak		__nv_reservedSMEM_tcgen05_partition
	.type		__nv_reservedSMEM_tcgen05_partition,@object
	.size		__nv_reservedSMEM_tcgen05_partition,(.L_0 - __nv_reservedSMEM_tcgen05_partition)
__nv_reservedSMEM_tcgen05_partition:
	.zero		32
.L_0:


//--------------------- .nv.global                --------------------------
	.section	.nv.global,"aw",@nobits
.nv.global:
	.type		_ZN40_INTERNAL_0b461e02_4_k_cu_f5375223_316634cute1_E,@object
	.size		_ZN40_INTERNAL_0b461e02_4_k_cu_f5375223_316634cute1_E,(_ZN40_INTERNAL_0b461e02_4_k_cu_f5375223_316634cuda3std3__45__cpo6cbeginE - _ZN40_INTERNAL_0b461e02_4_k_cu_f5375223_316634cute1_E)
_ZN40_INTERNAL_0b461e02_4_k_cu_f5375223_316634cute1_E:
	.zero		1
	.type		_ZN40_INTERNAL_0b461e02_4_k_cu_f5375223_316634cuda3std3__45__cpo6cbeginE,@object
	.size		_ZN40_INTERNAL_0b461e02_4_k_cu_f5375223_316634cuda3std3__45__cpo6cbeginE,(_ZN40_INTERNAL_0b461e02_4_k_cu_f5375223_316634cuda3std3__48in_placeE - _ZN40_INTERNAL_0b461e02_4_k_cu_f5375223_316634cuda3std3__45__cpo6cbeginE)
_ZN40_INTERNAL_0b461e02_4_k_cu_f5375223_316634cuda3std3__45__cpo6cbeginE:
	.zero		1
	.type		_ZN40_INTERNAL_0b461e02_4_k_cu_f5375223_316634cuda3std3__48in_placeE,@object
	.size		_ZN40_INTERNAL_0b461e02_4_k_cu_f5375223_316634cuda3std3__48in_placeE,(_ZN40_INTERNAL_0b461e02_4_k_cu_f5375223_316634cuda3std6ranges3__45__cpo9iter_moveE - _ZN40_INTERNAL_0b461e02_4_k_cu_f5375223_316634cuda3std3__48in_placeE)
_ZN40_INTERNAL_0b461e02_4_k_cu_f5375223_316634cuda3std3__48in_placeE:
	.zero		1
	.type		_ZN40_INTERNAL_0b461e02_4_k_cu_f5375223_316634cuda3std6ranges3__45__cpo9iter_moveE,@object
	.size		_ZN40_INTERNAL_0b461e02_4_k_cu_f5375223_316634cuda3std6ranges3__45__cpo9iter_moveE,(_ZN40_INTERNAL_0b461e02_4_k_cu_f5375223_316634cuda3std3__45__cpo5beginE - _ZN40_INTERNAL_0b461e02_4_k_cu_f5375223_316634cuda3std6ranges3__45__cpo9iter_moveE)
_ZN40_INTERNAL_0b461e02_4_k_cu_f5375223_316634cuda3std6ranges3__45__cpo9iter_moveE:
	.zero		1
	.type		_ZN40_INTERNAL_0b461e02_4_k_cu_f5375223_316634cuda3std3__45__cpo5beginE,@object
	.size		_ZN40_INTERNAL_0b461e02_4_k_cu_f5375223_316634cuda3std3__45__cpo5beginE,(_ZN40_INTERNAL_0b461e02_4_k_cu_f5375223_316634cuda3std3__442_GLOBAL__N__0b461e02_4_k_cu_f5375223_316636ignoreE - _ZN40_INTERNAL_0b461e02_4_k_cu_f5375223_316634cuda3std3__45__cpo5beginE)
_ZN40_INTERNAL_0b461e02_4_k_cu_f5375223_316634cuda3std3__45__cpo5beginE:
	.zero		1
	.type		_ZN40_INTERNAL_0b461e02_4_k_cu_f5375223_316634cuda3std3__442_GLOBAL__N__0b461e02_4_k_cu_f5375223_316636ignoreE,@object
	.size		_ZN40_INTERNAL_0b461e02_4_k_cu_f5375223_316634cuda3std3__442_GLOBAL__N__0b461e02_4_k_cu_f5375223_316636ignoreE,(_ZN40_INTERNAL_0b461e02_4_k_cu_f5375223_316634cute7productE - _ZN40_INTERNAL_0b461e02_4_k_cu_f5375223_316634cuda3std3__442_GLOBAL__N__0b461e02_4_k_cu_f5375223_316636ignoreE)
_ZN40_INTERNAL_0b461e02_4_k_cu_f5375223_316634cuda3std3__442_GLOBAL__N__0b461e02_4_k_cu_f5375223_316636ignoreE:
	.zero		1
	.type		_ZN40_INTERNAL_0b461e02_4_k_cu_f5375223_316634cute7productE,@object
	.size		_ZN40_INTERNAL_0b461e02_4_k_cu_f5375223_316634cute7productE,(_ZN40_INTERNAL_0b461e02_4_k_cu_f5375223_316634cuda3std3__45__cpo3endE - _ZN40_INTERNAL_0b461e02_4_k_cu_f5375223_316634cute7productE)
_ZN40_INTERNAL_0b461e02_4_k_cu_f5375223_316634cute7productE:
	.zero		1
	.type		_ZN40_INTERNAL_0b461e02_4_k_cu_f5375223_316634cuda3std3__45__cpo3endE,@object
	.size		_ZN40_INTERNAL_0b461e02_4_k_cu_f5375223_316634cuda3std3__45__cpo3endE,(_ZN40_INTERNAL_0b461e02_4_k_cu_f5375223_316634cuda3std3__419piecewise_constructE - _ZN40_INTERNAL_0b461e02_4_k_cu_f5375223_316634cuda3std3__45__cpo3endE)
_ZN40_INTERNAL_0b461e02_4_k_cu_f5375223_316634cuda3std3__45__cpo3endE:
	.zero		1
	.type		_ZN40_INTERNAL_0b461e02_4_k_cu_f5375223_316634cuda3std3__419piecewise_constructE,@object
	.size		_ZN40_INTERNAL_0b461e02_4_k_cu_f5375223_316634cuda3std3__419piecewise_constructE,(_ZN40_INTERNAL_0b461e02_4_k_cu_f5375223_316634cuda3std3__45__cpo4cendE - _ZN40_INTERNAL_0b461e02_4_k_cu_f5375223_316634cuda3std3__419piecewise_constructE)
_ZN40_INTERNAL_0b461e02_4_k_cu_f5375223_316634cuda3std3__419piecewise_constructE:
	.zero		1
	.type		_ZN40_INTERNAL_0b461e02_4_k_cu_f5375223_316634cuda3std3__45__cpo4cendE,@object
	.size		_ZN40_INTERNAL_0b461e02_4_k_cu_f5375223_316634cuda3std3__45__cpo4cendE,(_ZN40_INTERNAL_0b461e02_4_k_cu_f5375223_316634cuda3std6ranges3__45__cpo4swapE - _ZN40_INTERNAL_0b461e02_4_k_cu_f5375223_316634cuda3std3__45__cpo4cendE)
_ZN40_INTERNAL_0b461e02_4_k_cu_f5375223_316634cuda3std3__45__cpo4cendE:
	.zero		1
	.type		_ZN40_INTERNAL_0b461e02_4_k_cu_f5375223_316634cuda3std6ranges3__45__cpo4swapE,@object
	.size		_ZN40_INTERNAL_0b461e02_4_k_cu_f5375223_316634cuda3std6ranges3__45__cpo4swapE,(.L_11 - _ZN40_INTERNAL_0b461e02_4_k_cu_f5375223_316634cuda3std6ranges3__45__cpo4swapE)
_ZN40_INTERNAL_0b461e02_4_k_cu_f5375223_316634cuda3std6ranges3__45__cpo4swapE:
	.zero		1
.L_11:


//--------------------- .nv.constant0._ZN7cutlass13device_kernelINS_4gemm6kernel13GemmUniversalIN4cute5tupleIJiiiiEEENS1_10collective13CollectiveMmaINS1_35MainloopSm100TmaUmmaWarpSpecializedILi5ELi2ELi2ENS5_IJNS4_1CILi8EEENSA_ILi1EEESC_EEEEENS5_IJNSA_ILi256EEESF_NSA_ILi128EEEEEEaNS5_IJlSC_lEEEaSI_NS4_8TiledMMAINS4_8MMA_AtomIJNS4_21SM100_MMA_S8_2x1SM_SSIaaiLi256ELi256ELNS4_4UMMA5MajorE0ELSN_0ELNSM_8SaturateE0EEEEEENS4_6LayoutINS5_IJSC_SC_SC_EEENS5_IJNSA_ILi0EEEST_ST_EEEEENS5_IJNS4_10UnderscoreESW_SW_EEEEENS4_18SM100_TMA_2SM_LOADENS4_14ComposedLayoutINS4_7SwizzleILi3ELi4ELi3EEENS4_18smem_ptr_flag_bitsILi8EEENSR_INS5_IJSB_SG_EEENS5_IJSG_SC_EEEEEEEvNS4_8identityENS4_28SM100_TMA_2SM_LOAD_MULTICASTES18_vS19_EENS_8epilogue10collective18CollectiveEpilogueINS1C_23Sm100TmaWarpSpecializedILi4ELi2ELi64ELb0ELb0EEEJNS5_IJSG_SF_SG_EEENS5_IJNSR_ISG_SC_EENSR_INSA_ILi64EEESC_EEEEEaSI_aSI_NS1C_6fusion15FusionCallbacksIS1G_NS1M_17LinearCombinationIaiaiLNS_15FloatRoundStyleE2EEES1H_S1L_JEEENS4_5SM1004TMEM4LOAD26SM100_TMEM_LOAD_32dp32b64xENS4_13SM90_TMA_LOADENS10_INS11_ILi2ELi4ELi3EEES14_NSR_INS5_IJSB_S1J_EEENS5_IJS1J_SC_EEEEEEENS4_39AutoVectorizingCopyWithAssumedAlignmentILi128EEENS4_14SM90_TMA_STOREES21_S23_S23_EEEvvEEEEvNT_6ParamsE --------------------------
	.section	.nv.constant0._ZN7cutlass13device_kernelINS_4gemm6kernel13GemmUniversalIN4cute5tupleIJiiiiEEENS1_10collective13CollectiveMmaINS1_35MainloopSm100TmaUmmaWarpSpecializedILi5ELi2ELi2ENS5_IJNS4_1CILi8EEENSA_ILi1EEESC_EEEEENS5_IJNSA_ILi256EEESF_NSA_ILi128EEEEEEaNS5_IJlSC_lEEEaSI_NS4_8TiledMMAINS4_8MMA_AtomIJNS4_21SM100_MMA_S8_2x1SM_SSIaaiLi256ELi256ELNS4_4UMMA5MajorE0ELSN_0ELNSM_8SaturateE0EEEEEENS4_6LayoutINS5_IJSC_SC_SC_EEENS5_IJNSA_ILi0EEEST_ST_EEEEENS5_IJNS4_10UnderscoreESW_SW_EEEEENS4_18SM100_TMA_2SM_LOADENS4_14ComposedLayoutINS4_7SwizzleILi3ELi4ELi3EEENS4_18smem_ptr_flag_bitsILi8EEENSR_INS5_IJSB_SG_EEENS5_IJSG_SC_EEEEEEEvNS4_8identityENS4_28SM100_TMA_2SM_LOAD_MULTICASTES18_vS19_EENS_8epilogue10collective18CollectiveEpilogueINS1C_23Sm100TmaWarpSpecializedILi4ELi2ELi64ELb0ELb0EEEJNS5_IJSG_SF_SG_EEENS5_IJNSR_ISG_SC_EENSR_INSA_ILi64EEESC_EEEEEaSI_aSI_NS1C_6fusion15FusionCallbacksIS1G_NS1M_17LinearCombinationIaiaiLNS_15FloatRoundStyleE2EEES1H_S1L_JEEENS4_5SM1004TMEM4LOAD26SM100_TMEM_LOAD_32dp32b64xENS4_13SM90_TMA_LOADENS10_INS11_ILi2ELi4ELi3EEES14_NSR_INS5_IJSB_S1J_EEENS5_IJS1J_SC_EEEEEEENS4_39AutoVectorizingCopyWithAssumedAlignmentILi128EEENS4_14SM90_TMA_STOREES21_S23_S23_EEEvvEEEEvNT_6ParamsE,"a",@progbits
	.sectionflags	@""
	.align	4
.nv.constant0._ZN7cutlass13device_kernelINS_4gemm6kernel13GemmUniversalIN4cute5tupleIJiiiiEEENS1_10collective13CollectiveMmaINS1_35MainloopSm100TmaUmmaWarpSpecializedILi5ELi2ELi2ENS5_IJNS4_1CILi8EEENSA_ILi1EEESC_EEEEENS5_IJNSA_ILi256EEESF_NSA_ILi128EEEEEEaNS5_IJlSC_lEEEaSI_NS4_8TiledMMAINS4_8MMA_AtomIJNS4_21SM100_MMA_S8_2x1SM_SSIaaiLi256ELi256ELNS4_4UMMA5MajorE0ELSN_0ELNSM_8SaturateE0EEEEEENS4_6LayoutINS5_IJSC_SC_SC_EEENS5_IJNSA_ILi0EEEST_ST_EEEEENS5_IJNS4_10UnderscoreESW_SW_EEEEENS4_18SM100_TMA_2SM_LOADENS4_14ComposedLayoutINS4_7SwizzleILi3ELi4ELi3EEENS4_18smem_ptr_flag_bitsILi8EEENSR_INS5_IJSB_SG_EEENS5_IJSG_SC_EEEEEEEvNS4_8identityENS4_28SM100_TMA_2SM_LOAD_MULTICASTES18_vS19_EENS_8epilogue10collective18CollectiveEpilogueINS1C_23Sm100TmaWarpSpecializedILi4ELi2ELi64ELb0ELb0EEEJNS5_IJSG_SF_SG_EEENS5_IJNSR_ISG_SC_EENSR_INSA_ILi64EEESC_EEEEEaSI_aSI_NS1C_6fusion15FusionCallbacksIS1G_NS1M_17LinearCombinationIaiaiLNS_15FloatRoundStyleE2EEES1H_S1L_JEEENS4_5SM1004TMEM4LOAD26SM100_TMEM_LOAD_32dp32b64xENS4_13SM90_TMA_LOADENS10_INS11_ILi2ELi4ELi3EEES14_NSR_INS5_IJSB_S1J_EEENS5_IJS1J_SC_EEEEEEENS4_39AutoVectorizingCopyWithAssumedAlignmentILi128EEENS4_14SM90_TMA_STOREES21_S23_S23_EEEvvEEEEvNT_6ParamsE:
	.zero		2944


//--------------------- SYMBOLS --------------------------

	.type		.nv.reservedSmem.offset0,@object
	.size		.nv.reservedSmem.offset0,0x4
	.type		.nv.reservedSmem.cap,@object
	.size		.nv.reservedSmem.cap,0x4
	.type		__assertfail,@function
